//
// Generated by NVIDIA NVVM Compiler
//
// Compiler Build ID: CL-36424714
// Cuda compilation tools, release 13.0, V13.0.88
// Based on NVVM 20.0.0
//

.version 9.0
.target sm_100
.address_size 64

	// .globl	_ZN6thrust24THRUST_300001_SM_1000_NS8cuda_cub4core6detail13_kernel_agentINS1_8__reduce11ReduceAgentINS0_18transform_iteratorINS1_9__extrema12arg_minmax_fIilN4cuda3std3__44lessIiEEE15duplicate_tupleENS0_12zip_iteratorINSC_5tupleIJNS0_6detail15normal_iteratorINS0_10device_ptrIiEEEENS0_17counting_iteratorIlNS0_11use_defaultESP_SP_EEEEEEENSI_IJNSI_IJilEEEST_EEESU_EEPSU_SU_iSF_EEJSV_SW_iSF_EEEvDpT0_
.global .align 1 .b8 _ZN34_INTERNAL_82839623_4_k_cu_95a8da444cuda3std3__45__cpo5beginE[1];
.global .align 1 .b8 _ZN34_INTERNAL_82839623_4_k_cu_95a8da444cuda3std3__45__cpo3endE[1];
.global .align 1 .b8 _ZN34_INTERNAL_82839623_4_k_cu_95a8da444cuda3std3__45__cpo6cbeginE[1];
.global .align 1 .b8 _ZN34_INTERNAL_82839623_4_k_cu_95a8da444cuda3std3__45__cpo4cendE[1];
.global .align 1 .b8 _ZN34_INTERNAL_82839623_4_k_cu_95a8da444cuda3std3__45__cpo6rbeginE[1];
.global .align 1 .b8 _ZN34_INTERNAL_82839623_4_k_cu_95a8da444cuda3std3__45__cpo4rendE[1];
.global .align 1 .b8 _ZN34_INTERNAL_82839623_4_k_cu_95a8da444cuda3std3__45__cpo7crbeginE[1];
.global .align 1 .b8 _ZN34_INTERNAL_82839623_4_k_cu_95a8da444cuda3std3__45__cpo5crendE[1];
.global .align 1 .b8 _ZN34_INTERNAL_82839623_4_k_cu_95a8da444cuda3std3__436_GLOBAL__N__82839623_4_k_cu_95a8da446ignoreE[1];
.global .align 1 .b8 _ZN34_INTERNAL_82839623_4_k_cu_95a8da444cuda3std3__419piecewise_constructE[1];
.global .align 1 .b8 _ZN34_INTERNAL_82839623_4_k_cu_95a8da444cuda3std3__48in_placeE[1];
.global .align 1 .b8 _ZN34_INTERNAL_82839623_4_k_cu_95a8da444cuda3std3__420unreachable_sentinelE[1];
.global .align 1 .b8 _ZN34_INTERNAL_82839623_4_k_cu_95a8da444cuda3std3__47nulloptE[1];
.global .align 1 .b8 _ZN34_INTERNAL_82839623_4_k_cu_95a8da444cuda3std3__48unexpectE[1];
.global .align 1 .b8 _ZN34_INTERNAL_82839623_4_k_cu_95a8da444cuda3std6ranges3__45__cpo4swapE[1];
.global .align 1 .b8 _ZN34_INTERNAL_82839623_4_k_cu_95a8da444cuda3std6ranges3__45__cpo9iter_moveE[1];
.global .align 1 .b8 _ZN34_INTERNAL_82839623_4_k_cu_95a8da444cuda3std6ranges3__45__cpo5beginE[1];
.global .align 1 .b8 _ZN34_INTERNAL_82839623_4_k_cu_95a8da444cuda3std6ranges3__45__cpo3endE[1];
.global .align 1 .b8 _ZN34_INTERNAL_82839623_4_k_cu_95a8da444cuda3std6ranges3__45__cpo6cbeginE[1];
.global .align 1 .b8 _ZN34_INTERNAL_82839623_4_k_cu_95a8da444cuda3std6ranges3__45__cpo4cendE[1];
.global .align 1 .b8 _ZN34_INTERNAL_82839623_4_k_cu_95a8da444cuda3std6ranges3__45__cpo7advanceE[1];
.global .align 1 .b8 _ZN34_INTERNAL_82839623_4_k_cu_95a8da444cuda3std6ranges3__45__cpo9iter_swapE[1];
.global .align 1 .b8 _ZN34_INTERNAL_82839623_4_k_cu_95a8da444cuda3std6ranges3__45__cpo4nextE[1];
.global .align 1 .b8 _ZN34_INTERNAL_82839623_4_k_cu_95a8da444cuda3std6ranges3__45__cpo4prevE[1];
.global .align 1 .b8 _ZN34_INTERNAL_82839623_4_k_cu_95a8da444cuda3std6ranges3__45__cpo4dataE[1];
.global .align 1 .b8 _ZN34_INTERNAL_82839623_4_k_cu_95a8da444cuda3std6ranges3__45__cpo5cdataE[1];
.global .align 1 .b8 _ZN34_INTERNAL_82839623_4_k_cu_95a8da444cuda3std6ranges3__45__cpo4sizeE[1];
.global .align 1 .b8 _ZN34_INTERNAL_82839623_4_k_cu_95a8da444cuda3std6ranges3__45__cpo5ssizeE[1];
.global .align 1 .b8 _ZN34_INTERNAL_82839623_4_k_cu_95a8da444cuda3std6ranges3__45__cpo8distanceE[1];
.global .align 1 .b8 _ZN34_INTERNAL_82839623_4_k_cu_95a8da446thrust24THRUST_300001_SM_1000_NS8cuda_cub3parE[1];
.global .align 1 .b8 _ZN34_INTERNAL_82839623_4_k_cu_95a8da446thrust24THRUST_300001_SM_1000_NS8cuda_cub10par_nosyncE[1];
.global .align 1 .b8 _ZN34_INTERNAL_82839623_4_k_cu_95a8da446thrust24THRUST_300001_SM_1000_NS6system6detail10sequential3seqE[1];
.global .align 1 .b8 _ZN34_INTERNAL_82839623_4_k_cu_95a8da446thrust24THRUST_300001_SM_1000_NS6system3cpp3parE[1];
.global .align 1 .b8 _ZN34_INTERNAL_82839623_4_k_cu_95a8da446thrust24THRUST_300001_SM_1000_NS12placeholders2_1E[1];
.global .align 1 .b8 _ZN34_INTERNAL_82839623_4_k_cu_95a8da446thrust24THRUST_300001_SM_1000_NS12placeholders2_2E[1];
.global .align 1 .b8 _ZN34_INTERNAL_82839623_4_k_cu_95a8da446thrust24THRUST_300001_SM_1000_NS12placeholders2_3E[1];
.global .align 1 .b8 _ZN34_INTERNAL_82839623_4_k_cu_95a8da446thrust24THRUST_300001_SM_1000_NS12placeholders2_4E[1];
.global .align 1 .b8 _ZN34_INTERNAL_82839623_4_k_cu_95a8da446thrust24THRUST_300001_SM_1000_NS12placeholders2_5E[1];
.global .align 1 .b8 _ZN34_INTERNAL_82839623_4_k_cu_95a8da446thrust24THRUST_300001_SM_1000_NS12placeholders2_6E[1];
.global .align 1 .b8 _ZN34_INTERNAL_82839623_4_k_cu_95a8da446thrust24THRUST_300001_SM_1000_NS12placeholders2_7E[1];
.global .align 1 .b8 _ZN34_INTERNAL_82839623_4_k_cu_95a8da446thrust24THRUST_300001_SM_1000_NS12placeholders2_8E[1];
.global .align 1 .b8 _ZN34_INTERNAL_82839623_4_k_cu_95a8da446thrust24THRUST_300001_SM_1000_NS12placeholders2_9E[1];
.global .align 1 .b8 _ZN34_INTERNAL_82839623_4_k_cu_95a8da446thrust24THRUST_300001_SM_1000_NS12placeholders3_10E[1];
.global .align 1 .b8 _ZN34_INTERNAL_82839623_4_k_cu_95a8da446thrust24THRUST_300001_SM_1000_NS3seqE[1];
.global .align 1 .b8 _ZN34_INTERNAL_82839623_4_k_cu_95a8da446thrust24THRUST_300001_SM_1000_NS6deviceE[1];
.extern .shared .align 16 .b8 _ZN6thrust24THRUST_300001_SM_1000_NS8cuda_cub4core6detail5shmemE[];

.visible .entry _ZN6thrust24THRUST_300001_SM_1000_NS8cuda_cub4core6detail13_kernel_agentINS1_8__reduce11ReduceAgentINS0_18transform_iteratorINS1_9__extrema12arg_minmax_fIilN4cuda3std3__44lessIiEEE15duplicate_tupleENS0_12zip_iteratorINSC_5tupleIJNS0_6detail15normal_iteratorINS0_10device_ptrIiEEEENS0_17counting_iteratorIlNS0_11use_defaultESP_SP_EEEEEEENSI_IJNSI_IJilEEEST_EEESU_EEPSU_SU_iSF_EEJSV_SW_iSF_EEEvDpT0_(
	.param .align 8 .b8 _ZN6thrust24THRUST_300001_SM_1000_NS8cuda_cub4core6detail13_kernel_agentINS1_8__reduce11ReduceAgentINS0_18transform_iteratorINS1_9__extrema12arg_minmax_fIilN4cuda3std3__44lessIiEEE15duplicate_tupleENS0_12zip_iteratorINSC_5tupleIJNS0_6detail15normal_iteratorINS0_10device_ptrIiEEEENS0_17counting_iteratorIlNS0_11use_defaultESP_SP_EEEEEEENSI_IJNSI_IJilEEEST_EEESU_EEPSU_SU_iSF_EEJSV_SW_iSF_EEEvDpT0__param_0[24],
	.param .u64 .ptr .align 1 _ZN6thrust24THRUST_300001_SM_1000_NS8cuda_cub4core6detail13_kernel_agentINS1_8__reduce11ReduceAgentINS0_18transform_iteratorINS1_9__extrema12arg_minmax_fIilN4cuda3std3__44lessIiEEE15duplicate_tupleENS0_12zip_iteratorINSC_5tupleIJNS0_6detail15normal_iteratorINS0_10device_ptrIiEEEENS0_17counting_iteratorIlNS0_11use_defaultESP_SP_EEEEEEENSI_IJNSI_IJilEEEST_EEESU_EEPSU_SU_iSF_EEJSV_SW_iSF_EEEvDpT0__param_1,
	.param .u32 _ZN6thrust24THRUST_300001_SM_1000_NS8cuda_cub4core6detail13_kernel_agentINS1_8__reduce11ReduceAgentINS0_18transform_iteratorINS1_9__extrema12arg_minmax_fIilN4cuda3std3__44lessIiEEE15duplicate_tupleENS0_12zip_iteratorINSC_5tupleIJNS0_6detail15normal_iteratorINS0_10device_ptrIiEEEENS0_17counting_iteratorIlNS0_11use_defaultESP_SP_EEEEEEENSI_IJNSI_IJilEEEST_EEESU_EEPSU_SU_iSF_EEJSV_SW_iSF_EEEvDpT0__param_2,
	.param .align 1 .b8 _ZN6thrust24THRUST_300001_SM_1000_NS8cuda_cub4core6detail13_kernel_agentINS1_8__reduce11ReduceAgentINS0_18transform_iteratorINS1_9__extrema12arg_minmax_fIilN4cuda3std3__44lessIiEEE15duplicate_tupleENS0_12zip_iteratorINSC_5tupleIJNS0_6detail15normal_iteratorINS0_10device_ptrIiEEEENS0_17counting_iteratorIlNS0_11use_defaultESP_SP_EEEEEEENSI_IJNSI_IJilEEEST_EEESU_EEPSU_SU_iSF_EEJSV_SW_iSF_EEEvDpT0__param_3[1]
)
.maxntid 256
{
	.reg .pred 	%p<340>;
	.reg .b16 	%rs<9>;
	.reg .b32 	%r<1284>;
	.reg .b64 	%rd<642>;

	ld.param.u64 	%rd451, [_ZN6thrust24THRUST_300001_SM_1000_NS8cuda_cub4core6detail13_kernel_agentINS1_8__reduce11ReduceAgentINS0_18transform_iteratorINS1_9__extrema12arg_minmax_fIilN4cuda3std3__44lessIiEEE15duplicate_tupleENS0_12zip_iteratorINSC_5tupleIJNS0_6detail15normal_iteratorINS0_10device_ptrIiEEEENS0_17counting_iteratorIlNS0_11use_defaultESP_SP_EEEEEEENSI_IJNSI_IJilEEEST_EEESU_EEPSU_SU_iSF_EEJSV_SW_iSF_EEEvDpT0__param_0+8];
	ld.param.u64 	%rd450, [_ZN6thrust24THRUST_300001_SM_1000_NS8cuda_cub4core6detail13_kernel_agentINS1_8__reduce11ReduceAgentINS0_18transform_iteratorINS1_9__extrema12arg_minmax_fIilN4cuda3std3__44lessIiEEE15duplicate_tupleENS0_12zip_iteratorINSC_5tupleIJNS0_6detail15normal_iteratorINS0_10device_ptrIiEEEENS0_17counting_iteratorIlNS0_11use_defaultESP_SP_EEEEEEENSI_IJNSI_IJilEEEST_EEESU_EEPSU_SU_iSF_EEJSV_SW_iSF_EEEvDpT0__param_0];
	ld.param.u64 	%rd452, [_ZN6thrust24THRUST_300001_SM_1000_NS8cuda_cub4core6detail13_kernel_agentINS1_8__reduce11ReduceAgentINS0_18transform_iteratorINS1_9__extrema12arg_minmax_fIilN4cuda3std3__44lessIiEEE15duplicate_tupleENS0_12zip_iteratorINSC_5tupleIJNS0_6detail15normal_iteratorINS0_10device_ptrIiEEEENS0_17counting_iteratorIlNS0_11use_defaultESP_SP_EEEEEEENSI_IJNSI_IJilEEEST_EEESU_EEPSU_SU_iSF_EEJSV_SW_iSF_EEEvDpT0__param_1];
	ld.param.u32 	%r462, [_ZN6thrust24THRUST_300001_SM_1000_NS8cuda_cub4core6detail13_kernel_agentINS1_8__reduce11ReduceAgentINS0_18transform_iteratorINS1_9__extrema12arg_minmax_fIilN4cuda3std3__44lessIiEEE15duplicate_tupleENS0_12zip_iteratorINSC_5tupleIJNS0_6detail15normal_iteratorINS0_10device_ptrIiEEEENS0_17counting_iteratorIlNS0_11use_defaultESP_SP_EEEEEEENSI_IJNSI_IJilEEEST_EEESU_EEPSU_SU_iSF_EEJSV_SW_iSF_EEEvDpT0__param_2];
	setp.eq.s32 	%p1, %r462, 0;
	@%p1 bra 	$L__BB0_351;
	cvta.to.global.u64 	%rd1, %rd450;
	setp.gt.s32 	%p2, %r462, 511;
	@%p2 bra 	$L__BB0_217;
	mov.u32 	%r1, %tid.x;
	setp.ge.s32 	%p136, %r1, %r462;
	mov.b32 	%r1145, 0;
	mov.b64 	%rd505, 0;
	mov.u32 	%r1130, %r1;
	@%p136 bra 	$L__BB0_4;
	cvt.u64.u32 	%rd473, %r1;
	mul.wide.u32 	%rd474, %r1, 4;
	add.s64 	%rd475, %rd1, %rd474;
	add.s64 	%rd505, %rd451, %rd473;
	ld.global.u32 	%r1145, [%rd475];
	add.s32 	%r1130, %r1, 256;
$L__BB0_4:
	setp.ge.s32 	%p137, %r1130, %r462;
	mov.u64 	%rd504, %rd505;
	mov.u32 	%r1144, %r1145;
	@%p137 bra 	$L__BB0_41;
	not.b32 	%r696, %r1130;
	add.s32 	%r6, %r462, %r696;
	and.b32  	%r697, %r6, 768;
	setp.eq.s32 	%p138, %r697, 768;
	mov.u32 	%r1144, %r1145;
	mov.u64 	%rd504, %rd505;
	@%p138 bra 	$L__BB0_14;
	cvt.u64.u32 	%rd477, %r1130;
	add.s64 	%rd487, %rd451, %rd477;
	mul.wide.u32 	%rd478, %r1130, 4;
	add.s64 	%rd486, %rd1, %rd478;
	shr.u32 	%r698, %r6, 8;
	add.s32 	%r699, %r698, 1;
	and.b32  	%r700, %r699, 3;
	neg.s32 	%r1124, %r700;
	mov.u32 	%r1144, %r1145;
	mov.u64 	%rd504, %rd505;
$L__BB0_7:
	.pragma "nounroll";
	mov.u64 	%rd10, %rd505;
	mov.u32 	%r11, %r1145;
	mov.u64 	%rd9, %rd504;
	mov.u32 	%r10, %r1144;
	ld.global.u32 	%r12, [%rd486];
	setp.lt.s32 	%p139, %r10, %r12;
	@%p139 bra 	$L__BB0_10;
	setp.lt.s32 	%p140, %r12, %r10;
	mov.u64 	%rd504, %rd487;
	mov.u32 	%r1144, %r12;
	@%p140 bra 	$L__BB0_10;
	setp.lt.s64 	%p141, %rd9, %rd487;
	min.s64 	%rd504, %rd9, %rd487;
	selp.b32 	%r1144, %r10, %r12, %p141;
$L__BB0_10:
	setp.lt.s32 	%p142, %r11, %r12;
	mov.u32 	%r1145, %r12;
	mov.u64 	%rd505, %rd487;
	@%p142 bra 	$L__BB0_13;
	setp.lt.s32 	%p143, %r12, %r11;
	mov.u32 	%r1145, %r11;
	mov.u64 	%rd505, %rd10;
	@%p143 bra 	$L__BB0_13;
	setp.lt.s64 	%p144, %rd10, %rd487;
	selp.b32 	%r1145, %r11, %r12, %p144;
	min.s64 	%rd505, %rd10, %rd487;
$L__BB0_13:
	add.s32 	%r1130, %r1130, 256;
	add.s64 	%rd487, %rd487, 256;
	add.s64 	%rd486, %rd486, 1024;
	add.s32 	%r1124, %r1124, 1;
	setp.ne.s32 	%p145, %r1124, 0;
	@%p145 bra 	$L__BB0_7;
$L__BB0_14:
	setp.lt.u32 	%p146, %r6, 768;
	@%p146 bra 	$L__BB0_41;
	add.s32 	%r1135, %r1130, 512;
$L__BB0_16:
	mov.u32 	%r25, %r1135;
	add.s32 	%r701, %r25, -512;
	cvt.s64.s32 	%rd479, %r701;
	mul.wide.s32 	%rd480, %r701, 4;
	add.s64 	%rd23, %rd1, %rd480;
	add.s64 	%rd24, %rd451, %rd479;
	ld.global.u32 	%r28, [%rd23];
	setp.lt.s32 	%p147, %r1144, %r28;
	mov.u64 	%rd498, %rd504;
	mov.u32 	%r1138, %r1144;
	@%p147 bra 	$L__BB0_19;
	setp.lt.s32 	%p148, %r28, %r1144;
	mov.u64 	%rd498, %rd24;
	mov.u32 	%r1138, %r28;
	@%p148 bra 	$L__BB0_19;
	setp.lt.s64 	%p149, %rd504, %rd24;
	min.s64 	%rd498, %rd504, %rd24;
	selp.b32 	%r1138, %r1144, %r28, %p149;
$L__BB0_19:
	setp.lt.s32 	%p150, %r1145, %r28;
	mov.u32 	%r1139, %r28;
	mov.u64 	%rd499, %rd24;
	@%p150 bra 	$L__BB0_22;
	setp.lt.s32 	%p151, %r28, %r1145;
	mov.u32 	%r1139, %r1145;
	mov.u64 	%rd499, %rd505;
	@%p151 bra 	$L__BB0_22;
	setp.lt.s64 	%p152, %rd505, %rd24;
	selp.b32 	%r1139, %r1145, %r28, %p152;
	min.s64 	%rd499, %rd505, %rd24;
$L__BB0_22:
	add.s32 	%r702, %r25, -256;
	cvt.s64.s32 	%rd481, %r702;
	add.s64 	%rd29, %rd451, %rd481;
	ld.global.u32 	%r33, [%rd23+1024];
	setp.lt.s32 	%p153, %r1138, %r33;
	mov.u64 	%rd500, %rd498;
	mov.u32 	%r1140, %r1138;
	@%p153 bra 	$L__BB0_25;
	setp.lt.s32 	%p154, %r33, %r1138;
	mov.u64 	%rd500, %rd29;
	mov.u32 	%r1140, %r33;
	@%p154 bra 	$L__BB0_25;
	setp.lt.s64 	%p155, %rd498, %rd29;
	min.s64 	%rd500, %rd498, %rd29;
	selp.b32 	%r1140, %r1138, %r33, %p155;
$L__BB0_25:
	setp.lt.s32 	%p156, %r1139, %r33;
	mov.u32 	%r1141, %r33;
	mov.u64 	%rd501, %rd29;
	@%p156 bra 	$L__BB0_28;
	setp.lt.s32 	%p157, %r33, %r1139;
	mov.u32 	%r1141, %r1139;
	mov.u64 	%rd501, %rd499;
	@%p157 bra 	$L__BB0_28;
	setp.lt.s64 	%p158, %rd499, %rd29;
	selp.b32 	%r1141, %r1139, %r33, %p158;
	min.s64 	%rd501, %rd499, %rd29;
$L__BB0_28:
	cvt.s64.s32 	%rd482, %r25;
	add.s64 	%rd34, %rd451, %rd482;
	ld.global.u32 	%r38, [%rd23+2048];
	setp.lt.s32 	%p159, %r1140, %r38;
	mov.u64 	%rd502, %rd500;
	mov.u32 	%r1142, %r1140;
	@%p159 bra 	$L__BB0_31;
	setp.lt.s32 	%p160, %r38, %r1140;
	mov.u64 	%rd502, %rd34;
	mov.u32 	%r1142, %r38;
	@%p160 bra 	$L__BB0_31;
	setp.lt.s64 	%p161, %rd500, %rd34;
	min.s64 	%rd502, %rd500, %rd34;
	selp.b32 	%r1142, %r1140, %r38, %p161;
$L__BB0_31:
	setp.lt.s32 	%p162, %r1141, %r38;
	mov.u32 	%r1143, %r38;
	mov.u64 	%rd503, %rd34;
	@%p162 bra 	$L__BB0_34;
	setp.lt.s32 	%p163, %r38, %r1141;
	mov.u32 	%r1143, %r1141;
	mov.u64 	%rd503, %rd501;
	@%p163 bra 	$L__BB0_34;
	setp.lt.s64 	%p164, %rd501, %rd34;
	selp.b32 	%r1143, %r1141, %r38, %p164;
	min.s64 	%rd503, %rd501, %rd34;
$L__BB0_34:
	add.s32 	%r703, %r25, 256;
	cvt.s64.s32 	%rd483, %r703;
	add.s64 	%rd39, %rd451, %rd483;
	ld.global.u32 	%r43, [%rd23+3072];
	setp.lt.s32 	%p165, %r1142, %r43;
	mov.u64 	%rd504, %rd502;
	mov.u32 	%r1144, %r1142;
	@%p165 bra 	$L__BB0_37;
	setp.lt.s32 	%p166, %r43, %r1142;
	mov.u64 	%rd504, %rd39;
	mov.u32 	%r1144, %r43;
	@%p166 bra 	$L__BB0_37;
	setp.lt.s64 	%p167, %rd502, %rd39;
	min.s64 	%rd504, %rd502, %rd39;
	selp.b32 	%r1144, %r1142, %r43, %p167;
$L__BB0_37:
	setp.lt.s32 	%p168, %r1143, %r43;
	mov.u32 	%r1145, %r43;
	mov.u64 	%rd505, %rd39;
	@%p168 bra 	$L__BB0_40;
	setp.lt.s32 	%p169, %r43, %r1143;
	mov.u32 	%r1145, %r1143;
	mov.u64 	%rd505, %rd503;
	@%p169 bra 	$L__BB0_40;
	setp.lt.s64 	%p170, %rd503, %rd39;
	selp.b32 	%r1145, %r1143, %r43, %p170;
	min.s64 	%rd505, %rd503, %rd39;
$L__BB0_40:
	add.s32 	%r1135, %r25, 1024;
	add.s32 	%r704, %r25, 512;
	setp.lt.s32 	%p171, %r704, %r462;
	@%p171 bra 	$L__BB0_16;
$L__BB0_41:
	setp.lt.s32 	%p172, %r462, 256;
	@%p172 bra 	$L__BB0_123;
	// begin inline asm
	mov.u32 %r917, %laneid;
	// end inline asm
	mov.b32 	%r955, 1;
	mov.b32 	%r956, 31;
	mov.b32 	%r957, -1;
	// begin inline asm
	shfl.sync.down.b32 %r918, %r1144, %r955, %r956, %r957;
	// end inline asm
	// begin inline asm
	shfl.sync.down.b32 %r923, %r924, %r955, %r956, %r957;
	// end inline asm
	mov.b64 	{%r929, %r934}, %rd504;
	// begin inline asm
	shfl.sync.down.b32 %r928, %r929, %r955, %r956, %r957;
	// end inline asm
	// begin inline asm
	shfl.sync.down.b32 %r933, %r934, %r955, %r956, %r957;
	// end inline asm
	mov.b64 	%rd46, {%r928, %r933};
	// begin inline asm
	shfl.sync.down.b32 %r938, %r1145, %r955, %r956, %r957;
	// end inline asm
	// begin inline asm
	shfl.sync.down.b32 %r943, %r944, %r955, %r956, %r957;
	// end inline asm
	mov.b64 	{%r949, %r954}, %rd505;
	// begin inline asm
	shfl.sync.down.b32 %r948, %r949, %r955, %r956, %r957;
	// end inline asm
	// begin inline asm
	shfl.sync.down.b32 %r953, %r954, %r955, %r956, %r957;
	// end inline asm
	mov.b64 	%rd47, {%r948, %r953};
	setp.gt.s32 	%p260, %r917, 30;
	mov.u64 	%rd509, %rd505;
	mov.u32 	%r1149, %r1145;
	mov.u64 	%rd513, %rd504;
	mov.u32 	%r1153, %r1144;
	@%p260 bra 	$L__BB0_49;
	setp.lt.s32 	%p261, %r1144, %r918;
	mov.u64 	%rd513, %rd504;
	mov.u32 	%r1153, %r1144;
	@%p261 bra 	$L__BB0_46;
	setp.lt.s32 	%p262, %r918, %r1144;
	mov.u64 	%rd513, %rd46;
	mov.u32 	%r1153, %r918;
	@%p262 bra 	$L__BB0_46;
	setp.lt.s64 	%p263, %rd504, %rd46;
	min.s64 	%rd513, %rd504, %rd46;
	selp.b32 	%r1153, %r1144, %r918, %p263;
$L__BB0_46:
	setp.lt.s32 	%p264, %r1145, %r938;
	mov.u64 	%rd509, %rd47;
	mov.u32 	%r1149, %r938;
	@%p264 bra 	$L__BB0_49;
	setp.lt.s32 	%p265, %r938, %r1145;
	mov.u64 	%rd509, %rd505;
	mov.u32 	%r1149, %r1145;
	@%p265 bra 	$L__BB0_49;
	setp.lt.s64 	%p266, %rd505, %rd47;
	selp.b32 	%r1149, %r1145, %r938, %p266;
	min.s64 	%rd509, %rd505, %rd47;
$L__BB0_49:
	mov.b32 	%r995, 2;
	mov.b32 	%r996, 31;
	mov.b32 	%r997, -1;
	// begin inline asm
	shfl.sync.down.b32 %r958, %r1153, %r995, %r996, %r997;
	// end inline asm
	// begin inline asm
	shfl.sync.down.b32 %r963, %r964, %r995, %r996, %r997;
	// end inline asm
	mov.b64 	{%r969, %r974}, %rd513;
	// begin inline asm
	shfl.sync.down.b32 %r968, %r969, %r995, %r996, %r997;
	// end inline asm
	// begin inline asm
	shfl.sync.down.b32 %r973, %r974, %r995, %r996, %r997;
	// end inline asm
	mov.b64 	%rd53, {%r968, %r973};
	// begin inline asm
	shfl.sync.down.b32 %r978, %r1149, %r995, %r996, %r997;
	// end inline asm
	// begin inline asm
	shfl.sync.down.b32 %r983, %r984, %r995, %r996, %r997;
	// end inline asm
	mov.b64 	{%r989, %r994}, %rd509;
	// begin inline asm
	shfl.sync.down.b32 %r988, %r989, %r995, %r996, %r997;
	// end inline asm
	// begin inline asm
	shfl.sync.down.b32 %r993, %r994, %r995, %r996, %r997;
	// end inline asm
	mov.b64 	%rd54, {%r988, %r993};
	setp.gt.s32 	%p267, %r917, 29;
	mov.u64 	%rd512, %rd509;
	mov.u32 	%r1152, %r1149;
	@%p267 bra 	$L__BB0_56;
	setp.lt.s32 	%p268, %r1153, %r958;
	mov.u64 	%rd511, %rd513;
	mov.u32 	%r1151, %r1153;
	@%p268 bra 	$L__BB0_53;
	setp.lt.s32 	%p269, %r958, %r1153;
	mov.u64 	%rd511, %rd53;
	mov.u32 	%r1151, %r958;
	@%p269 bra 	$L__BB0_53;
	setp.lt.s64 	%p270, %rd513, %rd53;
	min.s64 	%rd511, %rd513, %rd53;
	selp.b32 	%r1151, %r1153, %r958, %p270;
$L__BB0_53:
	setp.lt.s32 	%p271, %r1149, %r978;
	mov.u64 	%rd512, %rd54;
	mov.u32 	%r1152, %r978;
	mov.u64 	%rd513, %rd511;
	mov.u32 	%r1153, %r1151;
	@%p271 bra 	$L__BB0_56;
	setp.lt.s32 	%p272, %r978, %r1149;
	mov.u64 	%rd512, %rd509;
	mov.u32 	%r1152, %r1149;
	mov.u64 	%rd513, %rd511;
	mov.u32 	%r1153, %r1151;
	@%p272 bra 	$L__BB0_56;
	setp.lt.s64 	%p273, %rd509, %rd54;
	selp.b32 	%r1152, %r1149, %r978, %p273;
	min.s64 	%rd512, %rd509, %rd54;
	mov.u64 	%rd513, %rd511;
	mov.u32 	%r1153, %r1151;
$L__BB0_56:
	mov.b32 	%r1035, 4;
	mov.b32 	%r1036, 31;
	mov.b32 	%r1037, -1;
	// begin inline asm
	shfl.sync.down.b32 %r998, %r1153, %r1035, %r1036, %r1037;
	// end inline asm
	// begin inline asm
	shfl.sync.down.b32 %r1003, %r1004, %r1035, %r1036, %r1037;
	// end inline asm
	mov.b64 	{%r1009, %r1014}, %rd513;
	// begin inline asm
	shfl.sync.down.b32 %r1008, %r1009, %r1035, %r1036, %r1037;
	// end inline asm
	// begin inline asm
	shfl.sync.down.b32 %r1013, %r1014, %r1035, %r1036, %r1037;
	// end inline asm
	mov.b64 	%rd60, {%r1008, %r1013};
	// begin inline asm
	shfl.sync.down.b32 %r1018, %r1152, %r1035, %r1036, %r1037;
	// end inline asm
	// begin inline asm
	shfl.sync.down.b32 %r1023, %r1024, %r1035, %r1036, %r1037;
	// end inline asm
	mov.b64 	{%r1029, %r1034}, %rd512;
	// begin inline asm
	shfl.sync.down.b32 %r1028, %r1029, %r1035, %r1036, %r1037;
	// end inline asm
	// begin inline asm
	shfl.sync.down.b32 %r1033, %r1034, %r1035, %r1036, %r1037;
	// end inline asm
	mov.b64 	%rd61, {%r1028, %r1033};
	setp.gt.s32 	%p274, %r917, 27;
	mov.u64 	%rd515, %rd512;
	mov.u32 	%r1155, %r1152;
	@%p274 bra 	$L__BB0_63;
	setp.lt.s32 	%p275, %r1153, %r998;
	mov.u64 	%rd514, %rd513;
	mov.u32 	%r1154, %r1153;
	@%p275 bra 	$L__BB0_60;
	setp.lt.s32 	%p276, %r998, %r1153;
	mov.u64 	%rd514, %rd60;
	mov.u32 	%r1154, %r998;
	@%p276 bra 	$L__BB0_60;
	setp.lt.s64 	%p277, %rd513, %rd60;
	min.s64 	%rd514, %rd513, %rd60;
	selp.b32 	%r1154, %r1153, %r998, %p277;
$L__BB0_60:
	setp.lt.s32 	%p278, %r1152, %r1018;
	mov.u64 	%rd515, %rd61;
	mov.u32 	%r1155, %r1018;
	mov.u64 	%rd513, %rd514;
	mov.u32 	%r1153, %r1154;
	@%p278 bra 	$L__BB0_63;
	setp.lt.s32 	%p279, %r1018, %r1152;
	mov.u64 	%rd515, %rd512;
	mov.u32 	%r1155, %r1152;
	mov.u64 	%rd513, %rd514;
	mov.u32 	%r1153, %r1154;
	@%p279 bra 	$L__BB0_63;
	setp.lt.s64 	%p280, %rd512, %rd61;
	selp.b32 	%r1155, %r1152, %r1018, %p280;
	min.s64 	%rd515, %rd512, %rd61;
	mov.u64 	%rd513, %rd514;
	mov.u32 	%r1153, %r1154;
$L__BB0_63:
	mov.b32 	%r1075, 8;
	mov.b32 	%r1076, 31;
	mov.b32 	%r1077, -1;
	// begin inline asm
	shfl.sync.down.b32 %r1038, %r1153, %r1075, %r1076, %r1077;
	// end inline asm
	// begin inline asm
	shfl.sync.down.b32 %r1043, %r1044, %r1075, %r1076, %r1077;
	// end inline asm
	mov.b64 	{%r1049, %r1054}, %rd513;
	// begin inline asm
	shfl.sync.down.b32 %r1048, %r1049, %r1075, %r1076, %r1077;
	// end inline asm
	// begin inline asm
	shfl.sync.down.b32 %r1053, %r1054, %r1075, %r1076, %r1077;
	// end inline asm
	mov.b64 	%rd67, {%r1048, %r1053};
	// begin inline asm
	shfl.sync.down.b32 %r1058, %r1155, %r1075, %r1076, %r1077;
	// end inline asm
	// begin inline asm
	shfl.sync.down.b32 %r1063, %r1064, %r1075, %r1076, %r1077;
	// end inline asm
	mov.b64 	{%r1069, %r1074}, %rd515;
	// begin inline asm
	shfl.sync.down.b32 %r1068, %r1069, %r1075, %r1076, %r1077;
	// end inline asm
	// begin inline asm
	shfl.sync.down.b32 %r1073, %r1074, %r1075, %r1076, %r1077;
	// end inline asm
	mov.b64 	%rd68, {%r1068, %r1073};
	setp.gt.s32 	%p281, %r917, 23;
	mov.u64 	%rd518, %rd515;
	mov.u32 	%r1158, %r1155;
	@%p281 bra 	$L__BB0_70;
	setp.lt.s32 	%p282, %r1153, %r1038;
	mov.u64 	%rd517, %rd513;
	mov.u32 	%r1157, %r1153;
	@%p282 bra 	$L__BB0_67;
	setp.lt.s32 	%p283, %r1038, %r1153;
	mov.u64 	%rd517, %rd67;
	mov.u32 	%r1157, %r1038;
	@%p283 bra 	$L__BB0_67;
	setp.lt.s64 	%p284, %rd513, %rd67;
	min.s64 	%rd517, %rd513, %rd67;
	selp.b32 	%r1157, %r1153, %r1038, %p284;
$L__BB0_67:
	setp.lt.s32 	%p285, %r1155, %r1058;
	mov.u64 	%rd518, %rd68;
	mov.u32 	%r1158, %r1058;
	mov.u64 	%rd513, %rd517;
	mov.u32 	%r1153, %r1157;
	@%p285 bra 	$L__BB0_70;
	setp.lt.s32 	%p286, %r1058, %r1155;
	mov.u64 	%rd518, %rd515;
	mov.u32 	%r1158, %r1155;
	mov.u64 	%rd513, %rd517;
	mov.u32 	%r1153, %r1157;
	@%p286 bra 	$L__BB0_70;
	setp.lt.s64 	%p287, %rd515, %rd68;
	selp.b32 	%r1158, %r1155, %r1058, %p287;
	min.s64 	%rd518, %rd515, %rd68;
	mov.u64 	%rd513, %rd517;
	mov.u32 	%r1153, %r1157;
$L__BB0_70:
	mov.b32 	%r1115, 16;
	mov.b32 	%r1116, 31;
	mov.b32 	%r1117, -1;
	// begin inline asm
	shfl.sync.down.b32 %r1078, %r1153, %r1115, %r1116, %r1117;
	// end inline asm
	// begin inline asm
	shfl.sync.down.b32 %r1083, %r1084, %r1115, %r1116, %r1117;
	// end inline asm
	mov.b64 	{%r1089, %r1094}, %rd513;
	// begin inline asm
	shfl.sync.down.b32 %r1088, %r1089, %r1115, %r1116, %r1117;
	// end inline asm
	// begin inline asm
	shfl.sync.down.b32 %r1093, %r1094, %r1115, %r1116, %r1117;
	// end inline asm
	mov.b64 	%rd74, {%r1088, %r1093};
	// begin inline asm
	shfl.sync.down.b32 %r1098, %r1158, %r1115, %r1116, %r1117;
	// end inline asm
	// begin inline asm
	shfl.sync.down.b32 %r1103, %r1104, %r1115, %r1116, %r1117;
	// end inline asm
	mov.b64 	{%r1109, %r1114}, %rd518;
	// begin inline asm
	shfl.sync.down.b32 %r1108, %r1109, %r1115, %r1116, %r1117;
	// end inline asm
	// begin inline asm
	shfl.sync.down.b32 %r1113, %r1114, %r1115, %r1116, %r1117;
	// end inline asm
	mov.b64 	%rd75, {%r1108, %r1113};
	setp.gt.s32 	%p288, %r917, 15;
	mov.u32 	%r1282, %r1158;
	mov.u64 	%rd640, %rd518;
	@%p288 bra 	$L__BB0_77;
	setp.lt.s32 	%p289, %r1153, %r1078;
	mov.u32 	%r1160, %r1153;
	mov.u64 	%rd520, %rd513;
	@%p289 bra 	$L__BB0_74;
	setp.lt.s32 	%p290, %r1078, %r1153;
	mov.u32 	%r1160, %r1078;
	mov.u64 	%rd520, %rd74;
	@%p290 bra 	$L__BB0_74;
	setp.lt.s64 	%p291, %rd513, %rd74;
	selp.b32 	%r1160, %r1153, %r1078, %p291;
	min.s64 	%rd520, %rd513, %rd74;
$L__BB0_74:
	setp.lt.s32 	%p292, %r1158, %r1098;
	mov.u32 	%r1153, %r1160;
	mov.u64 	%rd513, %rd520;
	mov.u32 	%r1282, %r1098;
	mov.u64 	%rd640, %rd75;
	@%p292 bra 	$L__BB0_77;
	setp.lt.s32 	%p293, %r1098, %r1158;
	mov.u32 	%r1153, %r1160;
	mov.u64 	%rd513, %rd520;
	mov.u32 	%r1282, %r1158;
	mov.u64 	%rd640, %rd518;
	@%p293 bra 	$L__BB0_77;
	setp.lt.s64 	%p294, %rd518, %rd75;
	selp.b32 	%r1282, %r1158, %r1098, %p294;
	min.s64 	%rd640, %rd518, %rd75;
	mov.u32 	%r1153, %r1160;
	mov.u64 	%rd513, %rd520;
$L__BB0_77:
	setp.ne.s32 	%p295, %r917, 0;
	@%p295 bra 	$L__BB0_79;
	and.b32  	%r1118, %r1, 992;
	mov.u32 	%r1119, _ZN6thrust24THRUST_300001_SM_1000_NS8cuda_cub4core6detail5shmemE;
	add.s32 	%r1120, %r1119, %r1118;
	st.shared.u32 	[%r1120+8], %r1153;
	st.shared.u64 	[%r1120+16], %rd513;
	st.shared.u32 	[%r1120+24], %r1282;
	st.shared.u64 	[%r1120+32], %rd640;
$L__BB0_79:
	bar.sync 	0;
	setp.ne.s32 	%p296, %r1, 0;
	@%p296 bra 	$L__BB0_349;
	ld.shared.u32 	%r87, [_ZN6thrust24THRUST_300001_SM_1000_NS8cuda_cub4core6detail5shmemE+40];
	ld.shared.u64 	%rd81, [_ZN6thrust24THRUST_300001_SM_1000_NS8cuda_cub4core6detail5shmemE+48];
	ld.shared.u32 	%r88, [_ZN6thrust24THRUST_300001_SM_1000_NS8cuda_cub4core6detail5shmemE+56];
	ld.shared.u64 	%rd82, [_ZN6thrust24THRUST_300001_SM_1000_NS8cuda_cub4core6detail5shmemE+64];
	setp.lt.s32 	%p297, %r1153, %r87;
	mov.u32 	%r1163, %r1153;
	mov.u64 	%rd523, %rd513;
	@%p297 bra 	$L__BB0_83;
	setp.lt.s32 	%p298, %r87, %r1153;
	mov.u32 	%r1163, %r87;
	mov.u64 	%rd523, %rd81;
	@%p298 bra 	$L__BB0_83;
	setp.lt.s64 	%p299, %rd513, %rd81;
	selp.b32 	%r1163, %r1153, %r87, %p299;
	min.s64 	%rd523, %rd513, %rd81;
$L__BB0_83:
	setp.lt.s32 	%p300, %r1282, %r88;
	mov.u32 	%r1164, %r88;
	mov.u64 	%rd524, %rd82;
	@%p300 bra 	$L__BB0_87;
	setp.ge.s32 	%p301, %r88, %r1282;
	mov.u32 	%r1164, %r1282;
	mov.u64 	%rd524, %rd640;
	@%p301 bra 	$L__BB0_85;
	bra.uni 	$L__BB0_87;
$L__BB0_85:
	setp.ge.s64 	%p302, %rd640, %rd82;
	mov.u32 	%r1164, %r88;
	mov.u64 	%rd524, %rd82;
	@%p302 bra 	$L__BB0_87;
	mov.u32 	%r1164, %r1282;
	mov.u64 	%rd524, %rd640;
$L__BB0_87:
	ld.shared.u32 	%r97, [_ZN6thrust24THRUST_300001_SM_1000_NS8cuda_cub4core6detail5shmemE+72];
	ld.shared.u64 	%rd92, [_ZN6thrust24THRUST_300001_SM_1000_NS8cuda_cub4core6detail5shmemE+80];
	ld.shared.u32 	%r99, [_ZN6thrust24THRUST_300001_SM_1000_NS8cuda_cub4core6detail5shmemE+88];
	ld.shared.u64 	%rd94, [_ZN6thrust24THRUST_300001_SM_1000_NS8cuda_cub4core6detail5shmemE+96];
	setp.lt.s32 	%p303, %r1163, %r97;
	mov.u32 	%r1165, %r1163;
	mov.u64 	%rd525, %rd523;
	@%p303 bra 	$L__BB0_90;
	setp.lt.s32 	%p304, %r97, %r1163;
	mov.u32 	%r1165, %r97;
	mov.u64 	%rd525, %rd92;
	@%p304 bra 	$L__BB0_90;
	setp.lt.s64 	%p305, %rd523, %rd92;
	selp.b32 	%r1165, %r1163, %r97, %p305;
	min.s64 	%rd525, %rd523, %rd92;
$L__BB0_90:
	setp.lt.s32 	%p306, %r1164, %r99;
	mov.u32 	%r1166, %r99;
	mov.u64 	%rd526, %rd94;
	@%p306 bra 	$L__BB0_93;
	setp.lt.s32 	%p307, %r99, %r1164;
	mov.u32 	%r1166, %r1164;
	mov.u64 	%rd526, %rd524;
	@%p307 bra 	$L__BB0_93;
	setp.lt.s64 	%p308, %rd524, %rd94;
	selp.b64 	%rd526, %rd524, %rd94, %p308;
	selp.b32 	%r1166, %r1164, %r99, %p308;
$L__BB0_93:
	ld.shared.u32 	%r107, [_ZN6thrust24THRUST_300001_SM_1000_NS8cuda_cub4core6detail5shmemE+104];
	ld.shared.u64 	%rd102, [_ZN6thrust24THRUST_300001_SM_1000_NS8cuda_cub4core6detail5shmemE+112];
	ld.shared.u32 	%r109, [_ZN6thrust24THRUST_300001_SM_1000_NS8cuda_cub4core6detail5shmemE+120];
	ld.shared.u64 	%rd104, [_ZN6thrust24THRUST_300001_SM_1000_NS8cuda_cub4core6detail5shmemE+128];
	setp.lt.s32 	%p309, %r1165, %r107;
	mov.u32 	%r1167, %r1165;
	mov.u64 	%rd527, %rd525;
	@%p309 bra 	$L__BB0_96;
	setp.lt.s32 	%p310, %r107, %r1165;
	mov.u32 	%r1167, %r107;
	mov.u64 	%rd527, %rd102;
	@%p310 bra 	$L__BB0_96;
	setp.lt.s64 	%p311, %rd525, %rd102;
	selp.b32 	%r1167, %r1165, %r107, %p311;
	min.s64 	%rd527, %rd525, %rd102;
$L__BB0_96:
	setp.lt.s32 	%p312, %r1166, %r109;
	mov.u32 	%r1168, %r109;
	mov.u64 	%rd528, %rd104;
	@%p312 bra 	$L__BB0_99;
	setp.lt.s32 	%p313, %r109, %r1166;
	mov.u32 	%r1168, %r1166;
	mov.u64 	%rd528, %rd526;
	@%p313 bra 	$L__BB0_99;
	setp.lt.s64 	%p314, %rd526, %rd104;
	selp.b64 	%rd528, %rd526, %rd104, %p314;
	selp.b32 	%r1168, %r1166, %r109, %p314;
$L__BB0_99:
	ld.shared.u32 	%r117, [_ZN6thrust24THRUST_300001_SM_1000_NS8cuda_cub4core6detail5shmemE+136];
	ld.shared.u64 	%rd112, [_ZN6thrust24THRUST_300001_SM_1000_NS8cuda_cub4core6detail5shmemE+144];
	ld.shared.u32 	%r119, [_ZN6thrust24THRUST_300001_SM_1000_NS8cuda_cub4core6detail5shmemE+152];
	ld.shared.u64 	%rd114, [_ZN6thrust24THRUST_300001_SM_1000_NS8cuda_cub4core6detail5shmemE+160];
	setp.lt.s32 	%p315, %r1167, %r117;
	mov.u32 	%r1169, %r1167;
	mov.u64 	%rd529, %rd527;
	@%p315 bra 	$L__BB0_102;
	setp.lt.s32 	%p316, %r117, %r1167;
	mov.u32 	%r1169, %r117;
	mov.u64 	%rd529, %rd112;
	@%p316 bra 	$L__BB0_102;
	setp.lt.s64 	%p317, %rd527, %rd112;
	selp.b32 	%r1169, %r1167, %r117, %p317;
	min.s64 	%rd529, %rd527, %rd112;
$L__BB0_102:
	setp.lt.s32 	%p318, %r1168, %r119;
	mov.u32 	%r1170, %r119;
	mov.u64 	%rd530, %rd114;
	@%p318 bra 	$L__BB0_105;
	setp.lt.s32 	%p319, %r119, %r1168;
	mov.u32 	%r1170, %r1168;
	mov.u64 	%rd530, %rd528;
	@%p319 bra 	$L__BB0_105;
	setp.lt.s64 	%p320, %rd528, %rd114;
	selp.b64 	%rd530, %rd528, %rd114, %p320;
	selp.b32 	%r1170, %r1168, %r119, %p320;
$L__BB0_105:
	ld.shared.u32 	%r127, [_ZN6thrust24THRUST_300001_SM_1000_NS8cuda_cub4core6detail5shmemE+168];
	ld.shared.u64 	%rd122, [_ZN6thrust24THRUST_300001_SM_1000_NS8cuda_cub4core6detail5shmemE+176];
	ld.shared.u32 	%r129, [_ZN6thrust24THRUST_300001_SM_1000_NS8cuda_cub4core6detail5shmemE+184];
	ld.shared.u64 	%rd124, [_ZN6thrust24THRUST_300001_SM_1000_NS8cuda_cub4core6detail5shmemE+192];
	setp.lt.s32 	%p321, %r1169, %r127;
	mov.u32 	%r1171, %r1169;
	mov.u64 	%rd531, %rd529;
	@%p321 bra 	$L__BB0_108;
	setp.lt.s32 	%p322, %r127, %r1169;
	mov.u32 	%r1171, %r127;
	mov.u64 	%rd531, %rd122;
	@%p322 bra 	$L__BB0_108;
	setp.lt.s64 	%p323, %rd529, %rd122;
	selp.b32 	%r1171, %r1169, %r127, %p323;
	min.s64 	%rd531, %rd529, %rd122;
$L__BB0_108:
	setp.lt.s32 	%p324, %r1170, %r129;
	mov.u32 	%r1172, %r129;
	mov.u64 	%rd532, %rd124;
	@%p324 bra 	$L__BB0_111;
	setp.lt.s32 	%p325, %r129, %r1170;
	mov.u32 	%r1172, %r1170;
	mov.u64 	%rd532, %rd530;
	@%p325 bra 	$L__BB0_111;
	setp.lt.s64 	%p326, %rd530, %rd124;
	selp.b64 	%rd532, %rd530, %rd124, %p326;
	selp.b32 	%r1172, %r1170, %r129, %p326;
$L__BB0_111:
	ld.shared.u32 	%r137, [_ZN6thrust24THRUST_300001_SM_1000_NS8cuda_cub4core6detail5shmemE+200];
	ld.shared.u64 	%rd132, [_ZN6thrust24THRUST_300001_SM_1000_NS8cuda_cub4core6detail5shmemE+208];
	ld.shared.u32 	%r139, [_ZN6thrust24THRUST_300001_SM_1000_NS8cuda_cub4core6detail5shmemE+216];
	ld.shared.u64 	%rd134, [_ZN6thrust24THRUST_300001_SM_1000_NS8cuda_cub4core6detail5shmemE+224];
	setp.lt.s32 	%p327, %r1171, %r137;
	mov.u32 	%r1173, %r1171;
	mov.u64 	%rd533, %rd531;
	@%p327 bra 	$L__BB0_114;
	setp.lt.s32 	%p328, %r137, %r1171;
	mov.u32 	%r1173, %r137;
	mov.u64 	%rd533, %rd132;
	@%p328 bra 	$L__BB0_114;
	setp.lt.s64 	%p329, %rd531, %rd132;
	selp.b32 	%r1173, %r1171, %r137, %p329;
	min.s64 	%rd533, %rd531, %rd132;
$L__BB0_114:
	setp.lt.s32 	%p330, %r1172, %r139;
	mov.u32 	%r1174, %r139;
	mov.u64 	%rd534, %rd134;
	@%p330 bra 	$L__BB0_117;
	setp.lt.s32 	%p331, %r139, %r1172;
	mov.u32 	%r1174, %r1172;
	mov.u64 	%rd534, %rd532;
	@%p331 bra 	$L__BB0_117;
	setp.lt.s64 	%p332, %rd532, %rd134;
	selp.b64 	%rd534, %rd532, %rd134, %p332;
	selp.b32 	%r1174, %r1172, %r139, %p332;
$L__BB0_117:
	ld.shared.u32 	%r147, [_ZN6thrust24THRUST_300001_SM_1000_NS8cuda_cub4core6detail5shmemE+232];
	ld.shared.u64 	%rd142, [_ZN6thrust24THRUST_300001_SM_1000_NS8cuda_cub4core6detail5shmemE+240];
	ld.shared.u32 	%r149, [_ZN6thrust24THRUST_300001_SM_1000_NS8cuda_cub4core6detail5shmemE+248];
	ld.shared.u64 	%rd144, [_ZN6thrust24THRUST_300001_SM_1000_NS8cuda_cub4core6detail5shmemE+256];
	setp.lt.s32 	%p333, %r1173, %r147;
	mov.u32 	%r1153, %r1173;
	mov.u64 	%rd513, %rd533;
	@%p333 bra 	$L__BB0_120;
	setp.lt.s32 	%p334, %r147, %r1173;
	mov.u32 	%r1153, %r147;
	mov.u64 	%rd513, %rd142;
	@%p334 bra 	$L__BB0_120;
	setp.lt.s64 	%p335, %rd533, %rd142;
	selp.b32 	%r1153, %r1173, %r147, %p335;
	min.s64 	%rd513, %rd533, %rd142;
$L__BB0_120:
	setp.lt.s32 	%p336, %r1174, %r149;
	mov.u32 	%r1282, %r149;
	mov.u64 	%rd640, %rd144;
	@%p336 bra 	$L__BB0_349;
	setp.lt.s32 	%p337, %r149, %r1174;
	mov.u32 	%r1282, %r1174;
	mov.u64 	%rd640, %rd534;
	@%p337 bra 	$L__BB0_349;
	setp.lt.s64 	%p338, %rd534, %rd144;
	selp.b64 	%rd640, %rd534, %rd144, %p338;
	selp.b32 	%r1282, %r1174, %r149, %p338;
	bra.uni 	$L__BB0_349;
$L__BB0_123:
	// begin inline asm
	mov.u32 %r705, %laneid;
	// end inline asm
	and.b32  	%r746, %r1, 992;
	add.s32 	%r747, %r746, 32;
	setp.gt.s32 	%p173, %r747, %r462;
	not.b32 	%r748, %r746;
	add.s32 	%r749, %r462, %r748;
	selp.b32 	%r744, %r749, 31, %p173;
	mov.b32 	%r743, 1;
	mov.b32 	%r745, -1;
	// begin inline asm
	shfl.sync.down.b32 %r706, %r1144, %r743, %r744, %r745;
	// end inline asm
	// begin inline asm
	shfl.sync.down.b32 %r711, %r712, %r743, %r744, %r745;
	// end inline asm
	mov.b64 	{%r717, %r722}, %rd504;
	// begin inline asm
	shfl.sync.down.b32 %r716, %r717, %r743, %r744, %r745;
	// end inline asm
	// begin inline asm
	shfl.sync.down.b32 %r721, %r722, %r743, %r744, %r745;
	// end inline asm
	mov.b64 	%rd152, {%r716, %r721};
	// begin inline asm
	shfl.sync.down.b32 %r726, %r1145, %r743, %r744, %r745;
	// end inline asm
	// begin inline asm
	shfl.sync.down.b32 %r731, %r732, %r743, %r744, %r745;
	// end inline asm
	mov.b64 	{%r737, %r742}, %rd505;
	// begin inline asm
	shfl.sync.down.b32 %r736, %r737, %r743, %r744, %r745;
	// end inline asm
	// begin inline asm
	shfl.sync.down.b32 %r741, %r742, %r743, %r744, %r745;
	// end inline asm
	mov.b64 	%rd153, {%r736, %r741};
	setp.ge.s32 	%p174, %r705, %r744;
	mov.u32 	%r1153, %r1144;
	mov.u64 	%rd513, %rd504;
	mov.u32 	%r1179, %r1145;
	mov.u64 	%rd539, %rd505;
	@%p174 bra 	$L__BB0_130;
	setp.lt.s32 	%p175, %r1144, %r706;
	mov.u32 	%r1153, %r1144;
	mov.u64 	%rd513, %rd504;
	@%p175 bra 	$L__BB0_127;
	setp.lt.s32 	%p176, %r706, %r1144;
	mov.u32 	%r1153, %r706;
	mov.u64 	%rd513, %rd152;
	@%p176 bra 	$L__BB0_127;
	setp.lt.s64 	%p177, %rd504, %rd152;
	selp.b32 	%r1153, %r1144, %r706, %p177;
	min.s64 	%rd513, %rd504, %rd152;
$L__BB0_127:
	setp.lt.s32 	%p178, %r1145, %r726;
	mov.u32 	%r1179, %r726;
	mov.u64 	%rd539, %rd153;
	@%p178 bra 	$L__BB0_130;
	setp.lt.s32 	%p179, %r726, %r1145;
	mov.u32 	%r1179, %r1145;
	mov.u64 	%rd539, %rd505;
	@%p179 bra 	$L__BB0_130;
	setp.lt.s64 	%p180, %rd505, %rd153;
	selp.b32 	%r1179, %r1145, %r726, %p180;
	min.s64 	%rd539, %rd505, %rd153;
$L__BB0_130:
	mov.b32 	%r787, 2;
	mov.b32 	%r789, -1;
	// begin inline asm
	shfl.sync.down.b32 %r750, %r1153, %r787, %r744, %r789;
	// end inline asm
	// begin inline asm
	shfl.sync.down.b32 %r755, %r756, %r787, %r744, %r789;
	// end inline asm
	mov.b64 	{%r761, %r766}, %rd513;
	// begin inline asm
	shfl.sync.down.b32 %r760, %r761, %r787, %r744, %r789;
	// end inline asm
	// begin inline asm
	shfl.sync.down.b32 %r765, %r766, %r787, %r744, %r789;
	// end inline asm
	mov.b64 	%rd159, {%r760, %r765};
	// begin inline asm
	shfl.sync.down.b32 %r770, %r1179, %r787, %r744, %r789;
	// end inline asm
	// begin inline asm
	shfl.sync.down.b32 %r775, %r776, %r787, %r744, %r789;
	// end inline asm
	mov.b64 	{%r781, %r786}, %rd539;
	// begin inline asm
	shfl.sync.down.b32 %r780, %r781, %r787, %r744, %r789;
	// end inline asm
	// begin inline asm
	shfl.sync.down.b32 %r785, %r786, %r787, %r744, %r789;
	// end inline asm
	mov.b64 	%rd160, {%r780, %r785};
	add.s32 	%r790, %r705, 2;
	setp.gt.s32 	%p181, %r790, %r744;
	mov.u32 	%r1182, %r1179;
	mov.u64 	%rd542, %rd539;
	@%p181 bra 	$L__BB0_137;
	setp.lt.s32 	%p182, %r1153, %r750;
	mov.u32 	%r1180, %r1153;
	mov.u64 	%rd540, %rd513;
	@%p182 bra 	$L__BB0_134;
	setp.lt.s32 	%p183, %r750, %r1153;
	mov.u32 	%r1180, %r750;
	mov.u64 	%rd540, %rd159;
	@%p183 bra 	$L__BB0_134;
	setp.lt.s64 	%p184, %rd513, %rd159;
	selp.b32 	%r1180, %r1153, %r750, %p184;
	min.s64 	%rd540, %rd513, %rd159;
$L__BB0_134:
	setp.lt.s32 	%p185, %r1179, %r770;
	mov.u32 	%r1153, %r1180;
	mov.u64 	%rd513, %rd540;
	mov.u32 	%r1182, %r770;
	mov.u64 	%rd542, %rd160;
	@%p185 bra 	$L__BB0_137;
	setp.lt.s32 	%p186, %r770, %r1179;
	mov.u32 	%r1153, %r1180;
	mov.u64 	%rd513, %rd540;
	mov.u32 	%r1182, %r1179;
	mov.u64 	%rd542, %rd539;
	@%p186 bra 	$L__BB0_137;
	setp.lt.s64 	%p187, %rd539, %rd160;
	selp.b32 	%r1182, %r1179, %r770, %p187;
	min.s64 	%rd542, %rd539, %rd160;
	mov.u32 	%r1153, %r1180;
	mov.u64 	%rd513, %rd540;
$L__BB0_137:
	mov.b32 	%r828, 4;
	mov.b32 	%r830, -1;
	// begin inline asm
	shfl.sync.down.b32 %r791, %r1153, %r828, %r744, %r830;
	// end inline asm
	// begin inline asm
	shfl.sync.down.b32 %r796, %r797, %r828, %r744, %r830;
	// end inline asm
	mov.b64 	{%r802, %r807}, %rd513;
	// begin inline asm
	shfl.sync.down.b32 %r801, %r802, %r828, %r744, %r830;
	// end inline asm
	// begin inline asm
	shfl.sync.down.b32 %r806, %r807, %r828, %r744, %r830;
	// end inline asm
	mov.b64 	%rd166, {%r801, %r806};
	// begin inline asm
	shfl.sync.down.b32 %r811, %r1182, %r828, %r744, %r830;
	// end inline asm
	// begin inline asm
	shfl.sync.down.b32 %r816, %r817, %r828, %r744, %r830;
	// end inline asm
	mov.b64 	{%r822, %r827}, %rd542;
	// begin inline asm
	shfl.sync.down.b32 %r821, %r822, %r828, %r744, %r830;
	// end inline asm
	// begin inline asm
	shfl.sync.down.b32 %r826, %r827, %r828, %r744, %r830;
	// end inline asm
	mov.b64 	%rd167, {%r821, %r826};
	add.s32 	%r831, %r705, 4;
	setp.gt.s32 	%p188, %r831, %r744;
	mov.u32 	%r1185, %r1182;
	mov.u64 	%rd545, %rd542;
	@%p188 bra 	$L__BB0_144;
	setp.lt.s32 	%p189, %r1153, %r791;
	mov.u32 	%r1183, %r1153;
	mov.u64 	%rd543, %rd513;
	@%p189 bra 	$L__BB0_141;
	setp.lt.s32 	%p190, %r791, %r1153;
	mov.u32 	%r1183, %r791;
	mov.u64 	%rd543, %rd166;
	@%p190 bra 	$L__BB0_141;
	setp.lt.s64 	%p191, %rd513, %rd166;
	selp.b32 	%r1183, %r1153, %r791, %p191;
	min.s64 	%rd543, %rd513, %rd166;
$L__BB0_141:
	setp.lt.s32 	%p192, %r1182, %r811;
	mov.u32 	%r1153, %r1183;
	mov.u64 	%rd513, %rd543;
	mov.u32 	%r1185, %r811;
	mov.u64 	%rd545, %rd167;
	@%p192 bra 	$L__BB0_144;
	setp.lt.s32 	%p193, %r811, %r1182;
	mov.u32 	%r1153, %r1183;
	mov.u64 	%rd513, %rd543;
	mov.u32 	%r1185, %r1182;
	mov.u64 	%rd545, %rd542;
	@%p193 bra 	$L__BB0_144;
	setp.lt.s64 	%p194, %rd542, %rd167;
	selp.b32 	%r1185, %r1182, %r811, %p194;
	min.s64 	%rd545, %rd542, %rd167;
	mov.u32 	%r1153, %r1183;
	mov.u64 	%rd513, %rd543;
$L__BB0_144:
	mov.b32 	%r869, 8;
	mov.b32 	%r871, -1;
	// begin inline asm
	shfl.sync.down.b32 %r832, %r1153, %r869, %r744, %r871;
	// end inline asm
	// begin inline asm
	shfl.sync.down.b32 %r837, %r838, %r869, %r744, %r871;
	// end inline asm
	mov.b64 	{%r843, %r848}, %rd513;
	// begin inline asm
	shfl.sync.down.b32 %r842, %r843, %r869, %r744, %r871;
	// end inline asm
	// begin inline asm
	shfl.sync.down.b32 %r847, %r848, %r869, %r744, %r871;
	// end inline asm
	mov.b64 	%rd173, {%r842, %r847};
	// begin inline asm
	shfl.sync.down.b32 %r852, %r1185, %r869, %r744, %r871;
	// end inline asm
	// begin inline asm
	shfl.sync.down.b32 %r857, %r858, %r869, %r744, %r871;
	// end inline asm
	mov.b64 	{%r863, %r868}, %rd545;
	// begin inline asm
	shfl.sync.down.b32 %r862, %r863, %r869, %r744, %r871;
	// end inline asm
	// begin inline asm
	shfl.sync.down.b32 %r867, %r868, %r869, %r744, %r871;
	// end inline asm
	mov.b64 	%rd174, {%r862, %r867};
	add.s32 	%r872, %r705, 8;
	setp.gt.s32 	%p195, %r872, %r744;
	mov.u32 	%r1188, %r1185;
	mov.u64 	%rd548, %rd545;
	@%p195 bra 	$L__BB0_151;
	setp.lt.s32 	%p196, %r1153, %r832;
	mov.u32 	%r1186, %r1153;
	mov.u64 	%rd546, %rd513;
	@%p196 bra 	$L__BB0_148;
	setp.lt.s32 	%p197, %r832, %r1153;
	mov.u32 	%r1186, %r832;
	mov.u64 	%rd546, %rd173;
	@%p197 bra 	$L__BB0_148;
	setp.lt.s64 	%p198, %rd513, %rd173;
	selp.b32 	%r1186, %r1153, %r832, %p198;
	min.s64 	%rd546, %rd513, %rd173;
$L__BB0_148:
	setp.lt.s32 	%p199, %r1185, %r852;
	mov.u32 	%r1153, %r1186;
	mov.u64 	%rd513, %rd546;
	mov.u32 	%r1188, %r852;
	mov.u64 	%rd548, %rd174;
	@%p199 bra 	$L__BB0_151;
	setp.lt.s32 	%p200, %r852, %r1185;
	mov.u32 	%r1153, %r1186;
	mov.u64 	%rd513, %rd546;
	mov.u32 	%r1188, %r1185;
	mov.u64 	%rd548, %rd545;
	@%p200 bra 	$L__BB0_151;
	setp.lt.s64 	%p201, %rd545, %rd174;
	selp.b32 	%r1188, %r1185, %r852, %p201;
	min.s64 	%rd548, %rd545, %rd174;
	mov.u32 	%r1153, %r1186;
	mov.u64 	%rd513, %rd546;
$L__BB0_151:
	mov.b32 	%r910, 16;
	mov.b32 	%r912, -1;
	// begin inline asm
	shfl.sync.down.b32 %r873, %r1153, %r910, %r744, %r912;
	// end inline asm
	// begin inline asm
	shfl.sync.down.b32 %r878, %r879, %r910, %r744, %r912;
	// end inline asm
	mov.b64 	{%r884, %r889}, %rd513;
	// begin inline asm
	shfl.sync.down.b32 %r883, %r884, %r910, %r744, %r912;
	// end inline asm
	// begin inline asm
	shfl.sync.down.b32 %r888, %r889, %r910, %r744, %r912;
	// end inline asm
	mov.b64 	%rd180, {%r883, %r888};
	// begin inline asm
	shfl.sync.down.b32 %r893, %r1188, %r910, %r744, %r912;
	// end inline asm
	// begin inline asm
	shfl.sync.down.b32 %r898, %r899, %r910, %r744, %r912;
	// end inline asm
	mov.b64 	{%r904, %r909}, %rd548;
	// begin inline asm
	shfl.sync.down.b32 %r903, %r904, %r910, %r744, %r912;
	// end inline asm
	// begin inline asm
	shfl.sync.down.b32 %r908, %r909, %r910, %r744, %r912;
	// end inline asm
	mov.b64 	%rd181, {%r903, %r908};
	add.s32 	%r913, %r705, 16;
	setp.gt.s32 	%p202, %r913, %r744;
	mov.u32 	%r1282, %r1188;
	mov.u64 	%rd640, %rd548;
	@%p202 bra 	$L__BB0_158;
	setp.lt.s32 	%p203, %r1153, %r873;
	mov.u32 	%r1189, %r1153;
	mov.u64 	%rd549, %rd513;
	@%p203 bra 	$L__BB0_155;
	setp.lt.s32 	%p204, %r873, %r1153;
	mov.u32 	%r1189, %r873;
	mov.u64 	%rd549, %rd180;
	@%p204 bra 	$L__BB0_155;
	setp.lt.s64 	%p205, %rd513, %rd180;
	selp.b32 	%r1189, %r1153, %r873, %p205;
	min.s64 	%rd549, %rd513, %rd180;
$L__BB0_155:
	setp.lt.s32 	%p206, %r1188, %r893;
	mov.u32 	%r1153, %r1189;
	mov.u64 	%rd513, %rd549;
	mov.u32 	%r1282, %r893;
	mov.u64 	%rd640, %rd181;
	@%p206 bra 	$L__BB0_158;
	setp.lt.s32 	%p207, %r893, %r1188;
	mov.u32 	%r1153, %r1189;
	mov.u64 	%rd513, %rd549;
	mov.u32 	%r1282, %r1188;
	mov.u64 	%rd640, %rd548;
	@%p207 bra 	$L__BB0_158;
	setp.lt.s64 	%p208, %rd548, %rd181;
	selp.b32 	%r1282, %r1188, %r893, %p208;
	min.s64 	%rd640, %rd548, %rd181;
	mov.u32 	%r1153, %r1189;
	mov.u64 	%rd513, %rd549;
$L__BB0_158:
	setp.ne.s32 	%p209, %r705, 0;
	@%p209 bra 	$L__BB0_160;
	mov.u32 	%r915, _ZN6thrust24THRUST_300001_SM_1000_NS8cuda_cub4core6detail5shmemE;
	add.s32 	%r916, %r915, %r746;
	st.shared.u32 	[%r916+8], %r1153;
	st.shared.u64 	[%r916+16], %rd513;
	st.shared.u32 	[%r916+24], %r1282;
	st.shared.u64 	[%r916+32], %rd640;
$L__BB0_160:
	bar.sync 	0;
	setp.ne.s32 	%p210, %r1, 0;
	@%p210 bra 	$L__BB0_349;
	setp.lt.s32 	%p211, %r462, 33;
	mov.u32 	%r1192, %r1153;
	mov.u64 	%rd552, %rd513;
	mov.u32 	%r1193, %r1282;
	mov.u64 	%rd553, %rd640;
	@%p211 bra 	$L__BB0_169;
	ld.shared.u32 	%r195, [_ZN6thrust24THRUST_300001_SM_1000_NS8cuda_cub4core6detail5shmemE+40];
	ld.shared.u64 	%rd187, [_ZN6thrust24THRUST_300001_SM_1000_NS8cuda_cub4core6detail5shmemE+48];
	ld.shared.u32 	%r196, [_ZN6thrust24THRUST_300001_SM_1000_NS8cuda_cub4core6detail5shmemE+56];
	ld.shared.u64 	%rd188, [_ZN6thrust24THRUST_300001_SM_1000_NS8cuda_cub4core6detail5shmemE+64];
	setp.lt.s32 	%p212, %r1153, %r195;
	mov.u32 	%r1192, %r1153;
	mov.u64 	%rd552, %rd513;
	@%p212 bra 	$L__BB0_165;
	setp.lt.s32 	%p213, %r195, %r1153;
	mov.u32 	%r1192, %r195;
	mov.u64 	%rd552, %rd187;
	@%p213 bra 	$L__BB0_165;
	setp.lt.s64 	%p214, %rd513, %rd187;
	selp.b32 	%r1192, %r1153, %r195, %p214;
	min.s64 	%rd552, %rd513, %rd187;
$L__BB0_165:
	setp.lt.s32 	%p215, %r1282, %r196;
	mov.u32 	%r1193, %r196;
	mov.u64 	%rd553, %rd188;
	@%p215 bra 	$L__BB0_169;
	setp.ge.s32 	%p216, %r196, %r1282;
	mov.u32 	%r1193, %r1282;
	mov.u64 	%rd553, %rd640;
	@%p216 bra 	$L__BB0_167;
	bra.uni 	$L__BB0_169;
$L__BB0_167:
	setp.ge.s64 	%p217, %rd640, %rd188;
	mov.u32 	%r1193, %r196;
	mov.u64 	%rd553, %rd188;
	@%p217 bra 	$L__BB0_169;
	mov.u32 	%r1193, %r1282;
	mov.u64 	%rd553, %rd640;
$L__BB0_169:
	setp.lt.s32 	%p218, %r462, 65;
	mov.u32 	%r1196, %r1192;
	mov.u64 	%rd556, %rd552;
	mov.u32 	%r1197, %r1193;
	mov.u64 	%rd557, %rd553;
	@%p218 bra 	$L__BB0_177;
	ld.shared.u32 	%r208, [_ZN6thrust24THRUST_300001_SM_1000_NS8cuda_cub4core6detail5shmemE+72];
	ld.shared.u64 	%rd200, [_ZN6thrust24THRUST_300001_SM_1000_NS8cuda_cub4core6detail5shmemE+80];
	ld.shared.u32 	%r209, [_ZN6thrust24THRUST_300001_SM_1000_NS8cuda_cub4core6detail5shmemE+88];
	ld.shared.u64 	%rd201, [_ZN6thrust24THRUST_300001_SM_1000_NS8cuda_cub4core6detail5shmemE+96];
	setp.lt.s32 	%p219, %r1192, %r208;
	mov.u32 	%r1196, %r1192;
	mov.u64 	%rd556, %rd552;
	@%p219 bra 	$L__BB0_173;
	setp.lt.s32 	%p220, %r208, %r1192;
	mov.u32 	%r1196, %r208;
	mov.u64 	%rd556, %rd200;
	@%p220 bra 	$L__BB0_173;
	setp.lt.s64 	%p221, %rd552, %rd200;
	selp.b32 	%r1196, %r1192, %r208, %p221;
	min.s64 	%rd556, %rd552, %rd200;
$L__BB0_173:
	setp.lt.s32 	%p222, %r1193, %r209;
	mov.u32 	%r1197, %r209;
	mov.u64 	%rd557, %rd201;
	@%p222 bra 	$L__BB0_177;
	setp.ge.s32 	%p223, %r209, %r1193;
	mov.u32 	%r1197, %r1193;
	mov.u64 	%rd557, %rd553;
	@%p223 bra 	$L__BB0_175;
	bra.uni 	$L__BB0_177;
$L__BB0_175:
	setp.ge.s64 	%p224, %rd553, %rd201;
	mov.u32 	%r1197, %r209;
	mov.u64 	%rd557, %rd201;
	@%p224 bra 	$L__BB0_177;
	mov.u32 	%r1197, %r1193;
	mov.u64 	%rd557, %rd553;
$L__BB0_177:
	setp.lt.s32 	%p225, %r462, 97;
	mov.u32 	%r1200, %r1196;
	mov.u64 	%rd560, %rd556;
	mov.u32 	%r1201, %r1197;
	mov.u64 	%rd561, %rd557;
	@%p225 bra 	$L__BB0_185;
	ld.shared.u32 	%r221, [_ZN6thrust24THRUST_300001_SM_1000_NS8cuda_cub4core6detail5shmemE+104];
	ld.shared.u64 	%rd213, [_ZN6thrust24THRUST_300001_SM_1000_NS8cuda_cub4core6detail5shmemE+112];
	ld.shared.u32 	%r222, [_ZN6thrust24THRUST_300001_SM_1000_NS8cuda_cub4core6detail5shmemE+120];
	ld.shared.u64 	%rd214, [_ZN6thrust24THRUST_300001_SM_1000_NS8cuda_cub4core6detail5shmemE+128];
	setp.lt.s32 	%p226, %r1196, %r221;
	mov.u32 	%r1200, %r1196;
	mov.u64 	%rd560, %rd556;
	@%p226 bra 	$L__BB0_181;
	setp.lt.s32 	%p227, %r221, %r1196;
	mov.u32 	%r1200, %r221;
	mov.u64 	%rd560, %rd213;
	@%p227 bra 	$L__BB0_181;
	setp.lt.s64 	%p228, %rd556, %rd213;
	selp.b32 	%r1200, %r1196, %r221, %p228;
	min.s64 	%rd560, %rd556, %rd213;
$L__BB0_181:
	setp.lt.s32 	%p229, %r1197, %r222;
	mov.u32 	%r1201, %r222;
	mov.u64 	%rd561, %rd214;
	@%p229 bra 	$L__BB0_185;
	setp.ge.s32 	%p230, %r222, %r1197;
	mov.u32 	%r1201, %r1197;
	mov.u64 	%rd561, %rd557;
	@%p230 bra 	$L__BB0_183;
	bra.uni 	$L__BB0_185;
$L__BB0_183:
	setp.ge.s64 	%p231, %rd557, %rd214;
	mov.u32 	%r1201, %r222;
	mov.u64 	%rd561, %rd214;
	@%p231 bra 	$L__BB0_185;
	mov.u32 	%r1201, %r1197;
	mov.u64 	%rd561, %rd557;
$L__BB0_185:
	setp.lt.s32 	%p232, %r462, 129;
	mov.u32 	%r1204, %r1200;
	mov.u64 	%rd564, %rd560;
	mov.u32 	%r1205, %r1201;
	mov.u64 	%rd565, %rd561;
	@%p232 bra 	$L__BB0_193;
	ld.shared.u32 	%r234, [_ZN6thrust24THRUST_300001_SM_1000_NS8cuda_cub4core6detail5shmemE+136];
	ld.shared.u64 	%rd226, [_ZN6thrust24THRUST_300001_SM_1000_NS8cuda_cub4core6detail5shmemE+144];
	ld.shared.u32 	%r235, [_ZN6thrust24THRUST_300001_SM_1000_NS8cuda_cub4core6detail5shmemE+152];
	ld.shared.u64 	%rd227, [_ZN6thrust24THRUST_300001_SM_1000_NS8cuda_cub4core6detail5shmemE+160];
	setp.lt.s32 	%p233, %r1200, %r234;
	mov.u32 	%r1204, %r1200;
	mov.u64 	%rd564, %rd560;
	@%p233 bra 	$L__BB0_189;
	setp.lt.s32 	%p234, %r234, %r1200;
	mov.u32 	%r1204, %r234;
	mov.u64 	%rd564, %rd226;
	@%p234 bra 	$L__BB0_189;
	setp.lt.s64 	%p235, %rd560, %rd226;
	selp.b32 	%r1204, %r1200, %r234, %p235;
	min.s64 	%rd564, %rd560, %rd226;
$L__BB0_189:
	setp.lt.s32 	%p236, %r1201, %r235;
	mov.u32 	%r1205, %r235;
	mov.u64 	%rd565, %rd227;
	@%p236 bra 	$L__BB0_193;
	setp.ge.s32 	%p237, %r235, %r1201;
	mov.u32 	%r1205, %r1201;
	mov.u64 	%rd565, %rd561;
	@%p237 bra 	$L__BB0_191;
	bra.uni 	$L__BB0_193;
$L__BB0_191:
	setp.ge.s64 	%p238, %rd561, %rd227;
	mov.u32 	%r1205, %r235;
	mov.u64 	%rd565, %rd227;
	@%p238 bra 	$L__BB0_193;
	mov.u32 	%r1205, %r1201;
	mov.u64 	%rd565, %rd561;
$L__BB0_193:
	setp.lt.s32 	%p239, %r462, 161;
	mov.u32 	%r1208, %r1204;
	mov.u64 	%rd568, %rd564;
	mov.u32 	%r1209, %r1205;
	mov.u64 	%rd569, %rd565;
	@%p239 bra 	$L__BB0_201;
	ld.shared.u32 	%r247, [_ZN6thrust24THRUST_300001_SM_1000_NS8cuda_cub4core6detail5shmemE+168];
	ld.shared.u64 	%rd239, [_ZN6thrust24THRUST_300001_SM_1000_NS8cuda_cub4core6detail5shmemE+176];
	ld.shared.u32 	%r248, [_ZN6thrust24THRUST_300001_SM_1000_NS8cuda_cub4core6detail5shmemE+184];
	ld.shared.u64 	%rd240, [_ZN6thrust24THRUST_300001_SM_1000_NS8cuda_cub4core6detail5shmemE+192];
	setp.lt.s32 	%p240, %r1204, %r247;
	mov.u32 	%r1208, %r1204;
	mov.u64 	%rd568, %rd564;
	@%p240 bra 	$L__BB0_197;
	setp.lt.s32 	%p241, %r247, %r1204;
	mov.u32 	%r1208, %r247;
	mov.u64 	%rd568, %rd239;
	@%p241 bra 	$L__BB0_197;
	setp.lt.s64 	%p242, %rd564, %rd239;
	selp.b32 	%r1208, %r1204, %r247, %p242;
	min.s64 	%rd568, %rd564, %rd239;
$L__BB0_197:
	setp.lt.s32 	%p243, %r1205, %r248;
	mov.u32 	%r1209, %r248;
	mov.u64 	%rd569, %rd240;
	@%p243 bra 	$L__BB0_201;
	setp.ge.s32 	%p244, %r248, %r1205;
	mov.u32 	%r1209, %r1205;
	mov.u64 	%rd569, %rd565;
	@%p244 bra 	$L__BB0_199;
	bra.uni 	$L__BB0_201;
$L__BB0_199:
	setp.ge.s64 	%p245, %rd565, %rd240;
	mov.u32 	%r1209, %r248;
	mov.u64 	%rd569, %rd240;
	@%p245 bra 	$L__BB0_201;
	mov.u32 	%r1209, %r1205;
	mov.u64 	%rd569, %rd565;
$L__BB0_201:
	setp.lt.s32 	%p246, %r462, 193;
	mov.u32 	%r1212, %r1208;
	mov.u64 	%rd572, %rd568;
	mov.u32 	%r1213, %r1209;
	mov.u64 	%rd573, %rd569;
	@%p246 bra 	$L__BB0_209;
	ld.shared.u32 	%r260, [_ZN6thrust24THRUST_300001_SM_1000_NS8cuda_cub4core6detail5shmemE+200];
	ld.shared.u64 	%rd252, [_ZN6thrust24THRUST_300001_SM_1000_NS8cuda_cub4core6detail5shmemE+208];
	ld.shared.u32 	%r261, [_ZN6thrust24THRUST_300001_SM_1000_NS8cuda_cub4core6detail5shmemE+216];
	ld.shared.u64 	%rd253, [_ZN6thrust24THRUST_300001_SM_1000_NS8cuda_cub4core6detail5shmemE+224];
	setp.lt.s32 	%p247, %r1208, %r260;
	mov.u32 	%r1212, %r1208;
	mov.u64 	%rd572, %rd568;
	@%p247 bra 	$L__BB0_205;
	setp.lt.s32 	%p248, %r260, %r1208;
	mov.u32 	%r1212, %r260;
	mov.u64 	%rd572, %rd252;
	@%p248 bra 	$L__BB0_205;
	setp.lt.s64 	%p249, %rd568, %rd252;
	selp.b32 	%r1212, %r1208, %r260, %p249;
	min.s64 	%rd572, %rd568, %rd252;
$L__BB0_205:
	setp.lt.s32 	%p250, %r1209, %r261;
	mov.u32 	%r1213, %r261;
	mov.u64 	%rd573, %rd253;
	@%p250 bra 	$L__BB0_209;
	setp.ge.s32 	%p251, %r261, %r1209;
	mov.u32 	%r1213, %r1209;
	mov.u64 	%rd573, %rd569;
	@%p251 bra 	$L__BB0_207;
	bra.uni 	$L__BB0_209;
$L__BB0_207:
	setp.ge.s64 	%p252, %rd569, %rd253;
	mov.u32 	%r1213, %r261;
	mov.u64 	%rd573, %rd253;
	@%p252 bra 	$L__BB0_209;
	mov.u32 	%r1213, %r1209;
	mov.u64 	%rd573, %rd569;
$L__BB0_209:
	setp.lt.s32 	%p253, %r462, 225;
	mov.u64 	%rd640, %rd573;
	mov.u32 	%r1282, %r1213;
	mov.u64 	%rd513, %rd572;
	mov.u32 	%r1153, %r1212;
	@%p253 bra 	$L__BB0_349;
	ld.shared.u32 	%r273, [_ZN6thrust24THRUST_300001_SM_1000_NS8cuda_cub4core6detail5shmemE+232];
	ld.shared.u64 	%rd265, [_ZN6thrust24THRUST_300001_SM_1000_NS8cuda_cub4core6detail5shmemE+240];
	ld.shared.u32 	%r274, [_ZN6thrust24THRUST_300001_SM_1000_NS8cuda_cub4core6detail5shmemE+248];
	ld.shared.u64 	%rd266, [_ZN6thrust24THRUST_300001_SM_1000_NS8cuda_cub4core6detail5shmemE+256];
	setp.lt.s32 	%p254, %r1212, %r273;
	mov.u32 	%r1153, %r1212;
	mov.u64 	%rd513, %rd572;
	@%p254 bra 	$L__BB0_213;
	setp.lt.s32 	%p255, %r273, %r1212;
	mov.u32 	%r1153, %r273;
	mov.u64 	%rd513, %rd265;
	@%p255 bra 	$L__BB0_213;
	setp.lt.s64 	%p256, %rd572, %rd265;
	selp.b32 	%r1153, %r1212, %r273, %p256;
	min.s64 	%rd513, %rd572, %rd265;
$L__BB0_213:
	setp.lt.s32 	%p257, %r1213, %r274;
	mov.u32 	%r1282, %r274;
	mov.u64 	%rd640, %rd266;
	@%p257 bra 	$L__BB0_349;
	setp.ge.s32 	%p258, %r274, %r1213;
	mov.u32 	%r1282, %r1213;
	mov.u64 	%rd640, %rd573;
	@%p258 bra 	$L__BB0_215;
	bra.uni 	$L__BB0_349;
$L__BB0_215:
	setp.ge.s64 	%p259, %rd573, %rd266;
	mov.u32 	%r1282, %r274;
	mov.u64 	%rd640, %rd266;
	@%p259 bra 	$L__BB0_349;
	mov.u32 	%r1282, %r1213;
	mov.u64 	%rd640, %rd573;
	bra.uni 	$L__BB0_349;
$L__BB0_217:
	mov.u32 	%r284, %tid.x;
	cvt.u64.u32 	%rd453, %r284;
	mul.wide.u32 	%rd454, %r284, 4;
	add.s64 	%rd276, %rd1, %rd454;
	add.s64 	%rd277, %rd451, %rd453;
	ld.global.u32 	%r474, [%rd276];
	add.s64 	%rd455, %rd277, 256;
	ld.global.u32 	%r475, [%rd276+1024];
	setp.lt.s32 	%p3, %r474, %r475;
	setp.lt.s32 	%p4, %r475, %r474;
	min.s32 	%r1153, %r475, %r474;
	selp.b64 	%rd513, %rd455, %rd277, %p4;
	max.s32 	%r1250, %r474, %r475;
	selp.b64 	%rd608, %rd455, %rd277, %p3;
	setp.lt.u32 	%p5, %r462, 1024;
	mov.b32 	%r1227, 512;
	@%p5 bra 	$L__BB0_230;
	mov.b32 	%r1218, 512;
	mov.u32 	%r1220, %r1250;
	mov.u64 	%rd579, %rd608;
$L__BB0_219:
	cvt.u64.u32 	%rd456, %r1218;
	mul.wide.u32 	%rd457, %r1218, 4;
	add.s64 	%rd458, %rd276, %rd457;
	add.s64 	%rd581, %rd277, %rd456;
	ld.global.u32 	%r1222, [%rd458];
	add.s64 	%rd608, %rd581, 256;
	ld.global.u32 	%r1250, [%rd458+1024];
	setp.lt.s32 	%p6, %r1153, %r1222;
	mov.u32 	%r1221, %r1153;
	mov.u64 	%rd580, %rd513;
	@%p6 bra 	$L__BB0_222;
	setp.lt.s32 	%p7, %r1222, %r1153;
	mov.u32 	%r1221, %r1222;
	mov.u64 	%rd580, %rd581;
	@%p7 bra 	$L__BB0_222;
	setp.lt.s64 	%p8, %rd513, %rd581;
	selp.b32 	%r1221, %r1153, %r1222, %p8;
	min.s64 	%rd580, %rd513, %rd581;
$L__BB0_222:
	setp.lt.s32 	%p9, %r1220, %r1222;
	@%p9 bra 	$L__BB0_224;
	setp.lt.s32 	%p10, %r1222, %r1220;
	setp.lt.s64 	%p11, %rd579, %rd581;
	or.pred  	%p12, %p10, %p11;
	selp.b32 	%r1222, %r1220, %r1222, %p12;
	selp.b64 	%rd581, %rd579, %rd581, %p12;
$L__BB0_224:
	setp.lt.s32 	%p13, %r1221, %r1250;
	mov.u32 	%r1153, %r1221;
	mov.u64 	%rd513, %rd580;
	@%p13 bra 	$L__BB0_227;
	setp.lt.s32 	%p14, %r1250, %r1221;
	mov.u32 	%r1153, %r1250;
	mov.u64 	%rd513, %rd608;
	@%p14 bra 	$L__BB0_227;
	setp.lt.s64 	%p15, %rd580, %rd608;
	selp.b32 	%r1153, %r1221, %r1250, %p15;
	min.s64 	%rd513, %rd580, %rd608;
$L__BB0_227:
	setp.lt.s32 	%p16, %r1222, %r1250;
	@%p16 bra 	$L__BB0_229;
	setp.lt.s32 	%p17, %r1250, %r1222;
	setp.lt.s64 	%p18, %rd581, %rd608;
	or.pred  	%p19, %p17, %p18;
	selp.b32 	%r1250, %r1222, %r1250, %p19;
	selp.b64 	%rd608, %rd581, %rd608, %p19;
$L__BB0_229:
	add.s32 	%r1227, %r1218, 512;
	add.s32 	%r477, %r1218, 1024;
	setp.le.s32 	%p20, %r477, %r462;
	mov.u32 	%r1218, %r1227;
	mov.u32 	%r1220, %r1250;
	mov.u64 	%rd579, %rd608;
	@%p20 bra 	$L__BB0_219;
$L__BB0_230:
	setp.le.s32 	%p21, %r462, %r1227;
	@%p21 bra 	$L__BB0_268;
	sub.s32 	%r304, %r462, %r1227;
	setp.ge.s32 	%p22, %r284, %r304;
	@%p22 bra 	$L__BB0_268;
	not.b32 	%r479, %r284;
	add.s32 	%r480, %r462, %r479;
	sub.s32 	%r305, %r480, %r1227;
	and.b32  	%r481, %r305, 768;
	setp.eq.s32 	%p23, %r481, 768;
	mov.u32 	%r1234, %r284;
	@%p23 bra 	$L__BB0_241;
	add.s32 	%r482, %r284, %r1227;
	cvt.u64.u32 	%rd460, %r482;
	add.s64 	%rd587, %rd451, %rd460;
	mul.wide.u32 	%rd461, %r482, 4;
	add.s64 	%rd586, %rd1, %rd461;
	shr.u32 	%r483, %r305, 8;
	add.s32 	%r484, %r483, 1;
	and.b32  	%r485, %r484, 3;
	neg.s32 	%r1228, %r485;
	mov.u32 	%r1234, %r284;
$L__BB0_234:
	.pragma "nounroll";
	mov.u64 	%rd299, %rd608;
	mov.u32 	%r310, %r1250;
	mov.u64 	%rd298, %rd513;
	mov.u32 	%r309, %r1153;
	ld.global.u32 	%r311, [%rd586];
	setp.lt.s32 	%p24, %r309, %r311;
	@%p24 bra 	$L__BB0_237;
	setp.lt.s32 	%p25, %r311, %r309;
	mov.u32 	%r1153, %r311;
	mov.u64 	%rd513, %rd587;
	@%p25 bra 	$L__BB0_237;
	setp.lt.s64 	%p26, %rd298, %rd587;
	selp.b32 	%r1153, %r309, %r311, %p26;
	min.s64 	%rd513, %rd298, %rd587;
$L__BB0_237:
	setp.lt.s32 	%p27, %r310, %r311;
	mov.u32 	%r1250, %r311;
	mov.u64 	%rd608, %rd587;
	@%p27 bra 	$L__BB0_240;
	setp.lt.s32 	%p28, %r311, %r310;
	mov.u32 	%r1250, %r310;
	mov.u64 	%rd608, %rd299;
	@%p28 bra 	$L__BB0_240;
	setp.lt.s64 	%p29, %rd299, %rd587;
	selp.b32 	%r1250, %r310, %r311, %p29;
	min.s64 	%rd608, %rd299, %rd587;
$L__BB0_240:
	add.s32 	%r1234, %r1234, 256;
	add.s64 	%rd587, %rd587, 256;
	add.s64 	%rd586, %rd586, 1024;
	add.s32 	%r1228, %r1228, 1;
	setp.ne.s32 	%p30, %r1228, 0;
	@%p30 bra 	$L__BB0_234;
$L__BB0_241:
	setp.lt.u32 	%p31, %r305, 768;
	@%p31 bra 	$L__BB0_268;
	add.s32 	%r1239, %r1234, %r1227;
	cvt.u64.u32 	%rd462, %r1239;
	add.s64 	%rd598, %rd451, %rd462;
	cvt.u64.u32 	%rd463, %r1234;
	cvt.u64.u32 	%rd464, %r1227;
	add.s64 	%rd465, %rd463, %rd464;
	shl.b64 	%rd466, %rd465, 2;
	add.s64 	%rd467, %rd466, %rd1;
	add.s64 	%rd597, %rd467, 3072;
	mul.wide.u32 	%rd468, %r1239, 4;
	add.s64 	%rd596, %rd1, %rd468;
	add.s32 	%r1240, %r1234, 512;
$L__BB0_243:
	mov.u32 	%r326, %r1240;
	ld.global.u32 	%r329, [%rd596];
	setp.lt.s32 	%p32, %r1153, %r329;
	mov.u32 	%r1243, %r1153;
	mov.u64 	%rd601, %rd513;
	@%p32 bra 	$L__BB0_246;
	setp.lt.s32 	%p33, %r329, %r1153;
	mov.u32 	%r1243, %r329;
	mov.u64 	%rd601, %rd598;
	@%p33 bra 	$L__BB0_246;
	setp.lt.s64 	%p34, %rd513, %rd598;
	selp.b32 	%r1243, %r1153, %r329, %p34;
	min.s64 	%rd601, %rd513, %rd598;
$L__BB0_246:
	setp.lt.s32 	%p35, %r1250, %r329;
	mov.u32 	%r1244, %r329;
	mov.u64 	%rd602, %rd598;
	@%p35 bra 	$L__BB0_249;
	setp.lt.s32 	%p36, %r329, %r1250;
	mov.u32 	%r1244, %r1250;
	mov.u64 	%rd602, %rd608;
	@%p36 bra 	$L__BB0_249;
	setp.lt.s64 	%p37, %rd608, %rd598;
	selp.b32 	%r1244, %r1250, %r329, %p37;
	min.s64 	%rd602, %rd608, %rd598;
$L__BB0_249:
	add.s32 	%r486, %r1239, 256;
	cvt.u64.u32 	%rd469, %r486;
	add.s64 	%rd322, %rd451, %rd469;
	ld.global.u32 	%r334, [%rd597+-2048];
	setp.lt.s32 	%p38, %r1243, %r334;
	mov.u32 	%r1245, %r1243;
	mov.u64 	%rd603, %rd601;
	@%p38 bra 	$L__BB0_252;
	setp.lt.s32 	%p39, %r334, %r1243;
	mov.u32 	%r1245, %r334;
	mov.u64 	%rd603, %rd322;
	@%p39 bra 	$L__BB0_252;
	setp.lt.s64 	%p40, %rd601, %rd322;
	selp.b32 	%r1245, %r1243, %r334, %p40;
	min.s64 	%rd603, %rd601, %rd322;
$L__BB0_252:
	setp.lt.s32 	%p41, %r1244, %r334;
	mov.u32 	%r1246, %r334;
	mov.u64 	%rd604, %rd322;
	@%p41 bra 	$L__BB0_255;
	setp.lt.s32 	%p42, %r334, %r1244;
	mov.u32 	%r1246, %r1244;
	mov.u64 	%rd604, %rd602;
	@%p42 bra 	$L__BB0_255;
	setp.lt.s64 	%p43, %rd602, %rd322;
	selp.b32 	%r1246, %r1244, %r334, %p43;
	min.s64 	%rd604, %rd602, %rd322;
$L__BB0_255:
	add.s32 	%r487, %r1239, 512;
	cvt.u64.u32 	%rd470, %r487;
	add.s64 	%rd327, %rd451, %rd470;
	ld.global.u32 	%r339, [%rd597+-1024];
	setp.lt.s32 	%p44, %r1245, %r339;
	mov.u32 	%r1247, %r1245;
	mov.u64 	%rd605, %rd603;
	@%p44 bra 	$L__BB0_258;
	setp.lt.s32 	%p45, %r339, %r1245;
	mov.u32 	%r1247, %r339;
	mov.u64 	%rd605, %rd327;
	@%p45 bra 	$L__BB0_258;
	setp.lt.s64 	%p46, %rd603, %rd327;
	selp.b32 	%r1247, %r1245, %r339, %p46;
	min.s64 	%rd605, %rd603, %rd327;
$L__BB0_258:
	setp.lt.s32 	%p47, %r1246, %r339;
	mov.u32 	%r1248, %r339;
	mov.u64 	%rd606, %rd327;
	@%p47 bra 	$L__BB0_261;
	setp.lt.s32 	%p48, %r339, %r1246;
	mov.u32 	%r1248, %r1246;
	mov.u64 	%rd606, %rd604;
	@%p48 bra 	$L__BB0_261;
	setp.lt.s64 	%p49, %rd604, %rd327;
	selp.b32 	%r1248, %r1246, %r339, %p49;
	min.s64 	%rd606, %rd604, %rd327;
$L__BB0_261:
	add.s32 	%r488, %r1239, 768;
	cvt.u64.u32 	%rd471, %r488;
	add.s64 	%rd332, %rd451, %rd471;
	ld.global.u32 	%r344, [%rd597];
	setp.lt.s32 	%p50, %r1247, %r344;
	mov.u32 	%r1153, %r1247;
	mov.u64 	%rd513, %rd605;
	@%p50 bra 	$L__BB0_264;
	setp.lt.s32 	%p51, %r344, %r1247;
	mov.u32 	%r1153, %r344;
	mov.u64 	%rd513, %rd332;
	@%p51 bra 	$L__BB0_264;
	setp.lt.s64 	%p52, %rd605, %rd332;
	selp.b32 	%r1153, %r1247, %r344, %p52;
	min.s64 	%rd513, %rd605, %rd332;
$L__BB0_264:
	setp.lt.s32 	%p53, %r1248, %r344;
	mov.u32 	%r1250, %r344;
	mov.u64 	%rd608, %rd332;
	@%p53 bra 	$L__BB0_267;
	setp.lt.s32 	%p54, %r344, %r1248;
	mov.u32 	%r1250, %r1248;
	mov.u64 	%rd608, %rd606;
	@%p54 bra 	$L__BB0_267;
	setp.lt.s64 	%p55, %rd606, %rd332;
	selp.b32 	%r1250, %r1248, %r344, %p55;
	min.s64 	%rd608, %rd606, %rd332;
$L__BB0_267:
	add.s64 	%rd598, %rd598, 1024;
	add.s64 	%rd597, %rd597, 4096;
	add.s64 	%rd596, %rd596, 4096;
	add.s32 	%r1240, %r326, 1024;
	add.s32 	%r489, %r326, 512;
	add.s32 	%r1239, %r1239, 1024;
	setp.lt.s32 	%p56, %r489, %r304;
	@%p56 bra 	$L__BB0_243;
$L__BB0_268:
	// begin inline asm
	mov.u32 %r490, %laneid;
	// end inline asm
	mov.b32 	%r528, 1;
	mov.b32 	%r529, 31;
	mov.b32 	%r530, -1;
	// begin inline asm
	shfl.sync.down.b32 %r491, %r1153, %r528, %r529, %r530;
	// end inline asm
	// begin inline asm
	shfl.sync.down.b32 %r496, %r497, %r528, %r529, %r530;
	// end inline asm
	mov.b64 	{%r502, %r507}, %rd513;
	// begin inline asm
	shfl.sync.down.b32 %r501, %r502, %r528, %r529, %r530;
	// end inline asm
	// begin inline asm
	shfl.sync.down.b32 %r506, %r507, %r528, %r529, %r530;
	// end inline asm
	mov.b64 	%rd342, {%r501, %r506};
	// begin inline asm
	shfl.sync.down.b32 %r511, %r1250, %r528, %r529, %r530;
	// end inline asm
	// begin inline asm
	shfl.sync.down.b32 %r516, %r517, %r528, %r529, %r530;
	// end inline asm
	mov.b64 	{%r522, %r527}, %rd608;
	// begin inline asm
	shfl.sync.down.b32 %r521, %r522, %r528, %r529, %r530;
	// end inline asm
	// begin inline asm
	shfl.sync.down.b32 %r526, %r527, %r528, %r529, %r530;
	// end inline asm
	mov.b64 	%rd343, {%r521, %r526};
	setp.gt.s32 	%p57, %r490, 30;
	mov.u32 	%r1255, %r1250;
	mov.u64 	%rd613, %rd608;
	@%p57 bra 	$L__BB0_275;
	setp.lt.s32 	%p58, %r1153, %r491;
	mov.u32 	%r1253, %r1153;
	mov.u64 	%rd611, %rd513;
	@%p58 bra 	$L__BB0_272;
	setp.lt.s32 	%p59, %r491, %r1153;
	mov.u32 	%r1253, %r491;
	mov.u64 	%rd611, %rd342;
	@%p59 bra 	$L__BB0_272;
	setp.lt.s64 	%p60, %rd513, %rd342;
	selp.b32 	%r1253, %r1153, %r491, %p60;
	min.s64 	%rd611, %rd513, %rd342;
$L__BB0_272:
	setp.lt.s32 	%p61, %r1250, %r511;
	mov.u32 	%r1153, %r1253;
	mov.u64 	%rd513, %rd611;
	mov.u32 	%r1255, %r511;
	mov.u64 	%rd613, %rd343;
	@%p61 bra 	$L__BB0_275;
	setp.lt.s32 	%p62, %r511, %r1250;
	mov.u32 	%r1153, %r1253;
	mov.u64 	%rd513, %rd611;
	mov.u32 	%r1255, %r1250;
	mov.u64 	%rd613, %rd608;
	@%p62 bra 	$L__BB0_275;
	setp.lt.s64 	%p63, %rd608, %rd343;
	selp.b32 	%r1255, %r1250, %r511, %p63;
	min.s64 	%rd613, %rd608, %rd343;
	mov.u32 	%r1153, %r1253;
	mov.u64 	%rd513, %rd611;
$L__BB0_275:
	mov.b32 	%r568, 2;
	mov.b32 	%r569, 31;
	mov.b32 	%r570, -1;
	// begin inline asm
	shfl.sync.down.b32 %r531, %r1153, %r568, %r569, %r570;
	// end inline asm
	// begin inline asm
	shfl.sync.down.b32 %r536, %r537, %r568, %r569, %r570;
	// end inline asm
	mov.b64 	{%r542, %r547}, %rd513;
	// begin inline asm
	shfl.sync.down.b32 %r541, %r542, %r568, %r569, %r570;
	// end inline asm
	// begin inline asm
	shfl.sync.down.b32 %r546, %r547, %r568, %r569, %r570;
	// end inline asm
	mov.b64 	%rd349, {%r541, %r546};
	// begin inline asm
	shfl.sync.down.b32 %r551, %r1255, %r568, %r569, %r570;
	// end inline asm
	// begin inline asm
	shfl.sync.down.b32 %r556, %r557, %r568, %r569, %r570;
	// end inline asm
	mov.b64 	{%r562, %r567}, %rd613;
	// begin inline asm
	shfl.sync.down.b32 %r561, %r562, %r568, %r569, %r570;
	// end inline asm
	// begin inline asm
	shfl.sync.down.b32 %r566, %r567, %r568, %r569, %r570;
	// end inline asm
	mov.b64 	%rd350, {%r561, %r566};
	setp.gt.s32 	%p64, %r490, 29;
	mov.u32 	%r1258, %r1255;
	mov.u64 	%rd616, %rd613;
	@%p64 bra 	$L__BB0_282;
	setp.lt.s32 	%p65, %r1153, %r531;
	mov.u32 	%r1256, %r1153;
	mov.u64 	%rd614, %rd513;
	@%p65 bra 	$L__BB0_279;
	setp.lt.s32 	%p66, %r531, %r1153;
	mov.u32 	%r1256, %r531;
	mov.u64 	%rd614, %rd349;
	@%p66 bra 	$L__BB0_279;
	setp.lt.s64 	%p67, %rd513, %rd349;
	selp.b32 	%r1256, %r1153, %r531, %p67;
	min.s64 	%rd614, %rd513, %rd349;
$L__BB0_279:
	setp.lt.s32 	%p68, %r1255, %r551;
	mov.u32 	%r1153, %r1256;
	mov.u64 	%rd513, %rd614;
	mov.u32 	%r1258, %r551;
	mov.u64 	%rd616, %rd350;
	@%p68 bra 	$L__BB0_282;
	setp.lt.s32 	%p69, %r551, %r1255;
	mov.u32 	%r1153, %r1256;
	mov.u64 	%rd513, %rd614;
	mov.u32 	%r1258, %r1255;
	mov.u64 	%rd616, %rd613;
	@%p69 bra 	$L__BB0_282;
	setp.lt.s64 	%p70, %rd613, %rd350;
	selp.b32 	%r1258, %r1255, %r551, %p70;
	min.s64 	%rd616, %rd613, %rd350;
	mov.u32 	%r1153, %r1256;
	mov.u64 	%rd513, %rd614;
$L__BB0_282:
	mov.b32 	%r608, 4;
	mov.b32 	%r609, 31;
	mov.b32 	%r610, -1;
	// begin inline asm
	shfl.sync.down.b32 %r571, %r1153, %r608, %r609, %r610;
	// end inline asm
	// begin inline asm
	shfl.sync.down.b32 %r576, %r577, %r608, %r609, %r610;
	// end inline asm
	mov.b64 	{%r582, %r587}, %rd513;
	// begin inline asm
	shfl.sync.down.b32 %r581, %r582, %r608, %r609, %r610;
	// end inline asm
	// begin inline asm
	shfl.sync.down.b32 %r586, %r587, %r608, %r609, %r610;
	// end inline asm
	mov.b64 	%rd356, {%r581, %r586};
	// begin inline asm
	shfl.sync.down.b32 %r591, %r1258, %r608, %r609, %r610;
	// end inline asm
	// begin inline asm
	shfl.sync.down.b32 %r596, %r597, %r608, %r609, %r610;
	// end inline asm
	mov.b64 	{%r602, %r607}, %rd616;
	// begin inline asm
	shfl.sync.down.b32 %r601, %r602, %r608, %r609, %r610;
	// end inline asm
	// begin inline asm
	shfl.sync.down.b32 %r606, %r607, %r608, %r609, %r610;
	// end inline asm
	mov.b64 	%rd357, {%r601, %r606};
	setp.gt.s32 	%p71, %r490, 27;
	mov.u32 	%r1261, %r1258;
	mov.u64 	%rd619, %rd616;
	@%p71 bra 	$L__BB0_289;
	setp.lt.s32 	%p72, %r1153, %r571;
	mov.u32 	%r1259, %r1153;
	mov.u64 	%rd617, %rd513;
	@%p72 bra 	$L__BB0_286;
	setp.lt.s32 	%p73, %r571, %r1153;
	mov.u32 	%r1259, %r571;
	mov.u64 	%rd617, %rd356;
	@%p73 bra 	$L__BB0_286;
	setp.lt.s64 	%p74, %rd513, %rd356;
	selp.b32 	%r1259, %r1153, %r571, %p74;
	min.s64 	%rd617, %rd513, %rd356;
$L__BB0_286:
	setp.lt.s32 	%p75, %r1258, %r591;
	mov.u32 	%r1153, %r1259;
	mov.u64 	%rd513, %rd617;
	mov.u32 	%r1261, %r591;
	mov.u64 	%rd619, %rd357;
	@%p75 bra 	$L__BB0_289;
	setp.lt.s32 	%p76, %r591, %r1258;
	mov.u32 	%r1153, %r1259;
	mov.u64 	%rd513, %rd617;
	mov.u32 	%r1261, %r1258;
	mov.u64 	%rd619, %rd616;
	@%p76 bra 	$L__BB0_289;
	setp.lt.s64 	%p77, %rd616, %rd357;
	selp.b32 	%r1261, %r1258, %r591, %p77;
	min.s64 	%rd619, %rd616, %rd357;
	mov.u32 	%r1153, %r1259;
	mov.u64 	%rd513, %rd617;
$L__BB0_289:
	mov.b32 	%r648, 8;
	mov.b32 	%r649, 31;
	mov.b32 	%r650, -1;
	// begin inline asm
	shfl.sync.down.b32 %r611, %r1153, %r648, %r649, %r650;
	// end inline asm
	// begin inline asm
	shfl.sync.down.b32 %r616, %r617, %r648, %r649, %r650;
	// end inline asm
	mov.b64 	{%r622, %r627}, %rd513;
	// begin inline asm
	shfl.sync.down.b32 %r621, %r622, %r648, %r649, %r650;
	// end inline asm
	// begin inline asm
	shfl.sync.down.b32 %r626, %r627, %r648, %r649, %r650;
	// end inline asm
	mov.b64 	%rd363, {%r621, %r626};
	// begin inline asm
	shfl.sync.down.b32 %r631, %r1261, %r648, %r649, %r650;
	// end inline asm
	// begin inline asm
	shfl.sync.down.b32 %r636, %r637, %r648, %r649, %r650;
	// end inline asm
	mov.b64 	{%r642, %r647}, %rd619;
	// begin inline asm
	shfl.sync.down.b32 %r641, %r642, %r648, %r649, %r650;
	// end inline asm
	// begin inline asm
	shfl.sync.down.b32 %r646, %r647, %r648, %r649, %r650;
	// end inline asm
	mov.b64 	%rd364, {%r641, %r646};
	setp.gt.s32 	%p78, %r490, 23;
	mov.u32 	%r1264, %r1261;
	mov.u64 	%rd622, %rd619;
	@%p78 bra 	$L__BB0_296;
	setp.lt.s32 	%p79, %r1153, %r611;
	mov.u32 	%r1262, %r1153;
	mov.u64 	%rd620, %rd513;
	@%p79 bra 	$L__BB0_293;
	setp.lt.s32 	%p80, %r611, %r1153;
	mov.u32 	%r1262, %r611;
	mov.u64 	%rd620, %rd363;
	@%p80 bra 	$L__BB0_293;
	setp.lt.s64 	%p81, %rd513, %rd363;
	selp.b32 	%r1262, %r1153, %r611, %p81;
	min.s64 	%rd620, %rd513, %rd363;
$L__BB0_293:
	setp.lt.s32 	%p82, %r1261, %r631;
	mov.u32 	%r1153, %r1262;
	mov.u64 	%rd513, %rd620;
	mov.u32 	%r1264, %r631;
	mov.u64 	%rd622, %rd364;
	@%p82 bra 	$L__BB0_296;
	setp.lt.s32 	%p83, %r631, %r1261;
	mov.u32 	%r1153, %r1262;
	mov.u64 	%rd513, %rd620;
	mov.u32 	%r1264, %r1261;
	mov.u64 	%rd622, %rd619;
	@%p83 bra 	$L__BB0_296;
	setp.lt.s64 	%p84, %rd619, %rd364;
	selp.b32 	%r1264, %r1261, %r631, %p84;
	min.s64 	%rd622, %rd619, %rd364;
	mov.u32 	%r1153, %r1262;
	mov.u64 	%rd513, %rd620;
$L__BB0_296:
	mov.b32 	%r688, 16;
	mov.b32 	%r689, 31;
	mov.b32 	%r690, -1;
	// begin inline asm
	shfl.sync.down.b32 %r651, %r1153, %r688, %r689, %r690;
	// end inline asm
	// begin inline asm
	shfl.sync.down.b32 %r656, %r657, %r688, %r689, %r690;
	// end inline asm
	mov.b64 	{%r662, %r667}, %rd513;
	// begin inline asm
	shfl.sync.down.b32 %r661, %r662, %r688, %r689, %r690;
	// end inline asm
	// begin inline asm
	shfl.sync.down.b32 %r666, %r667, %r688, %r689, %r690;
	// end inline asm
	mov.b64 	%rd370, {%r661, %r666};
	// begin inline asm
	shfl.sync.down.b32 %r671, %r1264, %r688, %r689, %r690;
	// end inline asm
	// begin inline asm
	shfl.sync.down.b32 %r676, %r677, %r688, %r689, %r690;
	// end inline asm
	mov.b64 	{%r682, %r687}, %rd622;
	// begin inline asm
	shfl.sync.down.b32 %r681, %r682, %r688, %r689, %r690;
	// end inline asm
	// begin inline asm
	shfl.sync.down.b32 %r686, %r687, %r688, %r689, %r690;
	// end inline asm
	mov.b64 	%rd371, {%r681, %r686};
	setp.gt.s32 	%p85, %r490, 15;
	mov.u32 	%r1282, %r1264;
	mov.u64 	%rd640, %rd622;
	@%p85 bra 	$L__BB0_303;
	setp.lt.s32 	%p86, %r1153, %r651;
	mov.u32 	%r1265, %r1153;
	mov.u64 	%rd623, %rd513;
	@%p86 bra 	$L__BB0_300;
	setp.lt.s32 	%p87, %r651, %r1153;
	mov.u32 	%r1265, %r651;
	mov.u64 	%rd623, %rd370;
	@%p87 bra 	$L__BB0_300;
	setp.lt.s64 	%p88, %rd513, %rd370;
	selp.b32 	%r1265, %r1153, %r651, %p88;
	min.s64 	%rd623, %rd513, %rd370;
$L__BB0_300:
	setp.lt.s32 	%p89, %r1264, %r671;
	mov.u32 	%r1153, %r1265;
	mov.u64 	%rd513, %rd623;
	mov.u32 	%r1282, %r671;
	mov.u64 	%rd640, %rd371;
	@%p89 bra 	$L__BB0_303;
	setp.lt.s32 	%p90, %r671, %r1264;
	mov.u32 	%r1153, %r1265;
	mov.u64 	%rd513, %rd623;
	mov.u32 	%r1282, %r1264;
	mov.u64 	%rd640, %rd622;
	@%p90 bra 	$L__BB0_303;
	setp.lt.s64 	%p91, %rd622, %rd371;
	selp.b32 	%r1282, %r1264, %r671, %p91;
	min.s64 	%rd640, %rd622, %rd371;
	mov.u32 	%r1153, %r1265;
	mov.u64 	%rd513, %rd623;
$L__BB0_303:
	setp.ne.s32 	%p92, %r490, 0;
	@%p92 bra 	$L__BB0_305;
	and.b32  	%r691, %r284, 992;
	mov.u32 	%r692, _ZN6thrust24THRUST_300001_SM_1000_NS8cuda_cub4core6detail5shmemE;
	add.s32 	%r693, %r692, %r691;
	st.shared.u32 	[%r693+8], %r1153;
	st.shared.u64 	[%r693+16], %rd513;
	st.shared.u32 	[%r693+24], %r1282;
	st.shared.u64 	[%r693+32], %rd640;
$L__BB0_305:
	bar.sync 	0;
	setp.ne.s32 	%p93, %r284, 0;
	@%p93 bra 	$L__BB0_349;
	ld.shared.u32 	%r389, [_ZN6thrust24THRUST_300001_SM_1000_NS8cuda_cub4core6detail5shmemE+40];
	ld.shared.u64 	%rd377, [_ZN6thrust24THRUST_300001_SM_1000_NS8cuda_cub4core6detail5shmemE+48];
	ld.shared.u32 	%r390, [_ZN6thrust24THRUST_300001_SM_1000_NS8cuda_cub4core6detail5shmemE+56];
	ld.shared.u64 	%rd378, [_ZN6thrust24THRUST_300001_SM_1000_NS8cuda_cub4core6detail5shmemE+64];
	setp.lt.s32 	%p94, %r1153, %r389;
	mov.u32 	%r1268, %r1153;
	mov.u64 	%rd626, %rd513;
	@%p94 bra 	$L__BB0_309;
	setp.lt.s32 	%p95, %r389, %r1153;
	mov.u32 	%r1268, %r389;
	mov.u64 	%rd626, %rd377;
	@%p95 bra 	$L__BB0_309;
	setp.lt.s64 	%p96, %rd513, %rd377;
	selp.b32 	%r1268, %r1153, %r389, %p96;
	min.s64 	%rd626, %rd513, %rd377;
$L__BB0_309:
	setp.lt.s32 	%p97, %r1282, %r390;
	mov.u32 	%r1269, %r390;
	mov.u64 	%rd627, %rd378;
	@%p97 bra 	$L__BB0_313;
	setp.ge.s32 	%p98, %r390, %r1282;
	mov.u32 	%r1269, %r1282;
	mov.u64 	%rd627, %rd640;
	@%p98 bra 	$L__BB0_311;
	bra.uni 	$L__BB0_313;
$L__BB0_311:
	setp.ge.s64 	%p99, %rd640, %rd378;
	mov.u32 	%r1269, %r390;
	mov.u64 	%rd627, %rd378;
	@%p99 bra 	$L__BB0_313;
	mov.u32 	%r1269, %r1282;
	mov.u64 	%rd627, %rd640;
$L__BB0_313:
	ld.shared.u32 	%r399, [_ZN6thrust24THRUST_300001_SM_1000_NS8cuda_cub4core6detail5shmemE+72];
	ld.shared.u64 	%rd388, [_ZN6thrust24THRUST_300001_SM_1000_NS8cuda_cub4core6detail5shmemE+80];
	ld.shared.u32 	%r401, [_ZN6thrust24THRUST_300001_SM_1000_NS8cuda_cub4core6detail5shmemE+88];
	ld.shared.u64 	%rd390, [_ZN6thrust24THRUST_300001_SM_1000_NS8cuda_cub4core6detail5shmemE+96];
	setp.lt.s32 	%p100, %r1268, %r399;
	mov.u32 	%r1270, %r1268;
	mov.u64 	%rd628, %rd626;
	@%p100 bra 	$L__BB0_316;
	setp.lt.s32 	%p101, %r399, %r1268;
	mov.u32 	%r1270, %r399;
	mov.u64 	%rd628, %rd388;
	@%p101 bra 	$L__BB0_316;
	setp.lt.s64 	%p102, %rd626, %rd388;
	selp.b32 	%r1270, %r1268, %r399, %p102;
	min.s64 	%rd628, %rd626, %rd388;
$L__BB0_316:
	setp.lt.s32 	%p103, %r1269, %r401;
	mov.u32 	%r1271, %r401;
	mov.u64 	%rd629, %rd390;
	@%p103 bra 	$L__BB0_319;
	setp.lt.s32 	%p104, %r401, %r1269;
	mov.u32 	%r1271, %r1269;
	mov.u64 	%rd629, %rd627;
	@%p104 bra 	$L__BB0_319;
	setp.lt.s64 	%p105, %rd627, %rd390;
	selp.b64 	%rd629, %rd627, %rd390, %p105;
	selp.b32 	%r1271, %r1269, %r401, %p105;
$L__BB0_319:
	ld.shared.u32 	%r409, [_ZN6thrust24THRUST_300001_SM_1000_NS8cuda_cub4core6detail5shmemE+104];
	ld.shared.u64 	%rd398, [_ZN6thrust24THRUST_300001_SM_1000_NS8cuda_cub4core6detail5shmemE+112];
	ld.shared.u32 	%r411, [_ZN6thrust24THRUST_300001_SM_1000_NS8cuda_cub4core6detail5shmemE+120];
	ld.shared.u64 	%rd400, [_ZN6thrust24THRUST_300001_SM_1000_NS8cuda_cub4core6detail5shmemE+128];
	setp.lt.s32 	%p106, %r1270, %r409;
	mov.u32 	%r1272, %r1270;
	mov.u64 	%rd630, %rd628;
	@%p106 bra 	$L__BB0_322;
	setp.lt.s32 	%p107, %r409, %r1270;
	mov.u32 	%r1272, %r409;
	mov.u64 	%rd630, %rd398;
	@%p107 bra 	$L__BB0_322;
	setp.lt.s64 	%p108, %rd628, %rd398;
	selp.b32 	%r1272, %r1270, %r409, %p108;
	min.s64 	%rd630, %rd628, %rd398;
$L__BB0_322:
	setp.lt.s32 	%p109, %r1271, %r411;
	mov.u32 	%r1273, %r411;
	mov.u64 	%rd631, %rd400;
	@%p109 bra 	$L__BB0_325;
	setp.lt.s32 	%p110, %r411, %r1271;
	mov.u32 	%r1273, %r1271;
	mov.u64 	%rd631, %rd629;
	@%p110 bra 	$L__BB0_325;
	setp.lt.s64 	%p111, %rd629, %rd400;
	selp.b64 	%rd631, %rd629, %rd400, %p111;
	selp.b32 	%r1273, %r1271, %r411, %p111;
$L__BB0_325:
	ld.shared.u32 	%r419, [_ZN6thrust24THRUST_300001_SM_1000_NS8cuda_cub4core6detail5shmemE+136];
	ld.shared.u64 	%rd408, [_ZN6thrust24THRUST_300001_SM_1000_NS8cuda_cub4core6detail5shmemE+144];
	ld.shared.u32 	%r421, [_ZN6thrust24THRUST_300001_SM_1000_NS8cuda_cub4core6detail5shmemE+152];
	ld.shared.u64 	%rd410, [_ZN6thrust24THRUST_300001_SM_1000_NS8cuda_cub4core6detail5shmemE+160];
	setp.lt.s32 	%p112, %r1272, %r419;
	mov.u32 	%r1274, %r1272;
	mov.u64 	%rd632, %rd630;
	@%p112 bra 	$L__BB0_328;
	setp.lt.s32 	%p113, %r419, %r1272;
	mov.u32 	%r1274, %r419;
	mov.u64 	%rd632, %rd408;
	@%p113 bra 	$L__BB0_328;
	setp.lt.s64 	%p114, %rd630, %rd408;
	selp.b32 	%r1274, %r1272, %r419, %p114;
	min.s64 	%rd632, %rd630, %rd408;
$L__BB0_328:
	setp.lt.s32 	%p115, %r1273, %r421;
	mov.u32 	%r1275, %r421;
	mov.u64 	%rd633, %rd410;
	@%p115 bra 	$L__BB0_331;
	setp.lt.s32 	%p116, %r421, %r1273;
	mov.u32 	%r1275, %r1273;
	mov.u64 	%rd633, %rd631;
	@%p116 bra 	$L__BB0_331;
	setp.lt.s64 	%p117, %rd631, %rd410;
	selp.b64 	%rd633, %rd631, %rd410, %p117;
	selp.b32 	%r1275, %r1273, %r421, %p117;
$L__BB0_331:
	ld.shared.u32 	%r429, [_ZN6thrust24THRUST_300001_SM_1000_NS8cuda_cub4core6detail5shmemE+168];
	ld.shared.u64 	%rd418, [_ZN6thrust24THRUST_300001_SM_1000_NS8cuda_cub4core6detail5shmemE+176];
	ld.shared.u32 	%r431, [_ZN6thrust24THRUST_300001_SM_1000_NS8cuda_cub4core6detail5shmemE+184];
	ld.shared.u64 	%rd420, [_ZN6thrust24THRUST_300001_SM_1000_NS8cuda_cub4core6detail5shmemE+192];
	setp.lt.s32 	%p118, %r1274, %r429;
	mov.u32 	%r1276, %r1274;
	mov.u64 	%rd634, %rd632;
	@%p118 bra 	$L__BB0_334;
	setp.lt.s32 	%p119, %r429, %r1274;
	mov.u32 	%r1276, %r429;
	mov.u64 	%rd634, %rd418;
	@%p119 bra 	$L__BB0_334;
	setp.lt.s64 	%p120, %rd632, %rd418;
	selp.b32 	%r1276, %r1274, %r429, %p120;
	min.s64 	%rd634, %rd632, %rd418;
$L__BB0_334:
	setp.lt.s32 	%p121, %r1275, %r431;
	mov.u32 	%r1277, %r431;
	mov.u64 	%rd635, %rd420;
	@%p121 bra 	$L__BB0_337;
	setp.lt.s32 	%p122, %r431, %r1275;
	mov.u32 	%r1277, %r1275;
	mov.u64 	%rd635, %rd633;
	@%p122 bra 	$L__BB0_337;
	setp.lt.s64 	%p123, %rd633, %rd420;
	selp.b64 	%rd635, %rd633, %rd420, %p123;
	selp.b32 	%r1277, %r1275, %r431, %p123;
$L__BB0_337:
	ld.shared.u32 	%r439, [_ZN6thrust24THRUST_300001_SM_1000_NS8cuda_cub4core6detail5shmemE+200];
	ld.shared.u64 	%rd428, [_ZN6thrust24THRUST_300001_SM_1000_NS8cuda_cub4core6detail5shmemE+208];
	ld.shared.u32 	%r441, [_ZN6thrust24THRUST_300001_SM_1000_NS8cuda_cub4core6detail5shmemE+216];
	ld.shared.u64 	%rd430, [_ZN6thrust24THRUST_300001_SM_1000_NS8cuda_cub4core6detail5shmemE+224];
	setp.lt.s32 	%p124, %r1276, %r439;
	mov.u32 	%r1278, %r1276;
	mov.u64 	%rd636, %rd634;
	@%p124 bra 	$L__BB0_340;
	setp.lt.s32 	%p125, %r439, %r1276;
	mov.u32 	%r1278, %r439;
	mov.u64 	%rd636, %rd428;
	@%p125 bra 	$L__BB0_340;
	setp.lt.s64 	%p126, %rd634, %rd428;
	selp.b32 	%r1278, %r1276, %r439, %p126;
	min.s64 	%rd636, %rd634, %rd428;
$L__BB0_340:
	setp.lt.s32 	%p127, %r1277, %r441;
	mov.u32 	%r1279, %r441;
	mov.u64 	%rd637, %rd430;
	@%p127 bra 	$L__BB0_343;
	setp.lt.s32 	%p128, %r441, %r1277;
	mov.u32 	%r1279, %r1277;
	mov.u64 	%rd637, %rd635;
	@%p128 bra 	$L__BB0_343;
	setp.lt.s64 	%p129, %rd635, %rd430;
	selp.b64 	%rd637, %rd635, %rd430, %p129;
	selp.b32 	%r1279, %r1277, %r441, %p129;
$L__BB0_343:
	ld.shared.u32 	%r449, [_ZN6thrust24THRUST_300001_SM_1000_NS8cuda_cub4core6detail5shmemE+232];
	ld.shared.u64 	%rd438, [_ZN6thrust24THRUST_300001_SM_1000_NS8cuda_cub4core6detail5shmemE+240];
	ld.shared.u32 	%r451, [_ZN6thrust24THRUST_300001_SM_1000_NS8cuda_cub4core6detail5shmemE+248];
	ld.shared.u64 	%rd440, [_ZN6thrust24THRUST_300001_SM_1000_NS8cuda_cub4core6detail5shmemE+256];
	setp.lt.s32 	%p130, %r1278, %r449;
	mov.u32 	%r1153, %r1278;
	mov.u64 	%rd513, %rd636;
	@%p130 bra 	$L__BB0_346;
	setp.lt.s32 	%p131, %r449, %r1278;
	mov.u32 	%r1153, %r449;
	mov.u64 	%rd513, %rd438;
	@%p131 bra 	$L__BB0_346;
	setp.lt.s64 	%p132, %rd636, %rd438;
	selp.b32 	%r1153, %r1278, %r449, %p132;
	min.s64 	%rd513, %rd636, %rd438;
$L__BB0_346:
	setp.lt.s32 	%p133, %r1279, %r451;
	mov.u32 	%r1282, %r451;
	mov.u64 	%rd640, %rd440;
	@%p133 bra 	$L__BB0_349;
	setp.lt.s32 	%p134, %r451, %r1279;
	mov.u32 	%r1282, %r1279;
	mov.u64 	%rd640, %rd637;
	@%p134 bra 	$L__BB0_349;
	setp.lt.s64 	%p135, %rd637, %rd440;
	selp.b64 	%rd640, %rd637, %rd440, %p135;
	selp.b32 	%r1282, %r1279, %r451, %p135;
$L__BB0_349:
	mov.u32 	%r1121, %tid.x;
	setp.ne.s32 	%p339, %r1121, 0;
	@%p339 bra 	$L__BB0_351;
	cvta.to.global.u64 	%rd484, %rd452;
	st.global.u32 	[%rd484], %r1153;
	st.global.u64 	[%rd484+8], %rd513;
	st.global.u32 	[%rd484+16], %r1282;
	st.global.u64 	[%rd484+24], %rd640;
$L__BB0_351:
	ret;

}
	// .globl	_ZN6thrust24THRUST_300001_SM_1000_NS8cuda_cub4core6detail13_kernel_agentINS1_8__reduce11ReduceAgentINS0_18transform_iteratorINS1_9__extrema12arg_minmax_fIilN4cuda3std3__44lessIiEEE15duplicate_tupleENS0_12zip_iteratorINSC_5tupleIJNS0_6detail15normal_iteratorINS0_10device_ptrIiEEEENS0_17counting_iteratorIlNS0_11use_defaultESP_SP_EEEEEEENSI_IJNSI_IJilEEEST_EEESU_EEPSU_SU_iSF_EEJSV_SW_iN3cub18CUB_300001_SM_100013GridEvenShareIiEENSZ_9GridQueueIjEESF_EEEvDpT0_
.visible .entry _ZN6thrust24THRUST_300001_SM_1000_NS8cuda_cub4core6detail13_kernel_agentINS1_8__reduce11ReduceAgentINS0_18transform_iteratorINS1_9__extrema12arg_minmax_fIilN4cuda3std3__44lessIiEEE15duplicate_tupleENS0_12zip_iteratorINSC_5tupleIJNS0_6detail15normal_iteratorINS0_10device_ptrIiEEEENS0_17counting_iteratorIlNS0_11use_defaultESP_SP_EEEEEEENSI_IJNSI_IJilEEEST_EEESU_EEPSU_SU_iSF_EEJSV_SW_iN3cub18CUB_300001_SM_100013GridEvenShareIiEENSZ_9GridQueueIjEESF_EEEvDpT0_(
	.param .align 8 .b8 _ZN6thrust24THRUST_300001_SM_1000_NS8cuda_cub4core6detail13_kernel_agentINS1_8__reduce11ReduceAgentINS0_18transform_iteratorINS1_9__extrema12arg_minmax_fIilN4cuda3std3__44lessIiEEE15duplicate_tupleENS0_12zip_iteratorINSC_5tupleIJNS0_6detail15normal_iteratorINS0_10device_ptrIiEEEENS0_17counting_iteratorIlNS0_11use_defaultESP_SP_EEEEEEENSI_IJNSI_IJilEEEST_EEESU_EEPSU_SU_iSF_EEJSV_SW_iN3cub18CUB_300001_SM_100013GridEvenShareIiEENSZ_9GridQueueIjEESF_EEEvDpT0__param_0[24],
	.param .u64 .ptr .align 1 _ZN6thrust24THRUST_300001_SM_1000_NS8cuda_cub4core6detail13_kernel_agentINS1_8__reduce11ReduceAgentINS0_18transform_iteratorINS1_9__extrema12arg_minmax_fIilN4cuda3std3__44lessIiEEE15duplicate_tupleENS0_12zip_iteratorINSC_5tupleIJNS0_6detail15normal_iteratorINS0_10device_ptrIiEEEENS0_17counting_iteratorIlNS0_11use_defaultESP_SP_EEEEEEENSI_IJNSI_IJilEEEST_EEESU_EEPSU_SU_iSF_EEJSV_SW_iN3cub18CUB_300001_SM_100013GridEvenShareIiEENSZ_9GridQueueIjEESF_EEEvDpT0__param_1,
	.param .u32 _ZN6thrust24THRUST_300001_SM_1000_NS8cuda_cub4core6detail13_kernel_agentINS1_8__reduce11ReduceAgentINS0_18transform_iteratorINS1_9__extrema12arg_minmax_fIilN4cuda3std3__44lessIiEEE15duplicate_tupleENS0_12zip_iteratorINSC_5tupleIJNS0_6detail15normal_iteratorINS0_10device_ptrIiEEEENS0_17counting_iteratorIlNS0_11use_defaultESP_SP_EEEEEEENSI_IJNSI_IJilEEEST_EEESU_EEPSU_SU_iSF_EEJSV_SW_iN3cub18CUB_300001_SM_100013GridEvenShareIiEENSZ_9GridQueueIjEESF_EEEvDpT0__param_2,
	.param .align 4 .b8 _ZN6thrust24THRUST_300001_SM_1000_NS8cuda_cub4core6detail13_kernel_agentINS1_8__reduce11ReduceAgentINS0_18transform_iteratorINS1_9__extrema12arg_minmax_fIilN4cuda3std3__44lessIiEEE15duplicate_tupleENS0_12zip_iteratorINSC_5tupleIJNS0_6detail15normal_iteratorINS0_10device_ptrIiEEEENS0_17counting_iteratorIlNS0_11use_defaultESP_SP_EEEEEEENSI_IJNSI_IJilEEEST_EEESU_EEPSU_SU_iSF_EEJSV_SW_iN3cub18CUB_300001_SM_100013GridEvenShareIiEENSZ_9GridQueueIjEESF_EEEvDpT0__param_3[40],
	.param .align 8 .b8 _ZN6thrust24THRUST_300001_SM_1000_NS8cuda_cub4core6detail13_kernel_agentINS1_8__reduce11ReduceAgentINS0_18transform_iteratorINS1_9__extrema12arg_minmax_fIilN4cuda3std3__44lessIiEEE15duplicate_tupleENS0_12zip_iteratorINSC_5tupleIJNS0_6detail15normal_iteratorINS0_10device_ptrIiEEEENS0_17counting_iteratorIlNS0_11use_defaultESP_SP_EEEEEEENSI_IJNSI_IJilEEEST_EEESU_EEPSU_SU_iSF_EEJSV_SW_iN3cub18CUB_300001_SM_100013GridEvenShareIiEENSZ_9GridQueueIjEESF_EEEvDpT0__param_4[8],
	.param .align 1 .b8 _ZN6thrust24THRUST_300001_SM_1000_NS8cuda_cub4core6detail13_kernel_agentINS1_8__reduce11ReduceAgentINS0_18transform_iteratorINS1_9__extrema12arg_minmax_fIilN4cuda3std3__44lessIiEEE15duplicate_tupleENS0_12zip_iteratorINSC_5tupleIJNS0_6detail15normal_iteratorINS0_10device_ptrIiEEEENS0_17counting_iteratorIlNS0_11use_defaultESP_SP_EEEEEEENSI_IJNSI_IJilEEEST_EEESU_EEPSU_SU_iSF_EEJSV_SW_iN3cub18CUB_300001_SM_100013GridEvenShareIiEENSZ_9GridQueueIjEESF_EEEvDpT0__param_5[1]
)
.maxntid 256
{
	.reg .pred 	%p<342>;
	.reg .b16 	%rs<9>;
	.reg .b32 	%r<1321>;
	.reg .b64 	%rd<626>;

	ld.param.u64 	%rd434, [_ZN6thrust24THRUST_300001_SM_1000_NS8cuda_cub4core6detail13_kernel_agentINS1_8__reduce11ReduceAgentINS0_18transform_iteratorINS1_9__extrema12arg_minmax_fIilN4cuda3std3__44lessIiEEE15duplicate_tupleENS0_12zip_iteratorINSC_5tupleIJNS0_6detail15normal_iteratorINS0_10device_ptrIiEEEENS0_17counting_iteratorIlNS0_11use_defaultESP_SP_EEEEEEENSI_IJNSI_IJilEEEST_EEESU_EEPSU_SU_iSF_EEJSV_SW_iN3cub18CUB_300001_SM_100013GridEvenShareIiEENSZ_9GridQueueIjEESF_EEEvDpT0__param_0+8];
	ld.param.u64 	%rd433, [_ZN6thrust24THRUST_300001_SM_1000_NS8cuda_cub4core6detail13_kernel_agentINS1_8__reduce11ReduceAgentINS0_18transform_iteratorINS1_9__extrema12arg_minmax_fIilN4cuda3std3__44lessIiEEE15duplicate_tupleENS0_12zip_iteratorINSC_5tupleIJNS0_6detail15normal_iteratorINS0_10device_ptrIiEEEENS0_17counting_iteratorIlNS0_11use_defaultESP_SP_EEEEEEENSI_IJNSI_IJilEEEST_EEESU_EEPSU_SU_iSF_EEJSV_SW_iN3cub18CUB_300001_SM_100013GridEvenShareIiEENSZ_9GridQueueIjEESF_EEEvDpT0__param_0];
	ld.param.u64 	%rd436, [_ZN6thrust24THRUST_300001_SM_1000_NS8cuda_cub4core6detail13_kernel_agentINS1_8__reduce11ReduceAgentINS0_18transform_iteratorINS1_9__extrema12arg_minmax_fIilN4cuda3std3__44lessIiEEE15duplicate_tupleENS0_12zip_iteratorINSC_5tupleIJNS0_6detail15normal_iteratorINS0_10device_ptrIiEEEENS0_17counting_iteratorIlNS0_11use_defaultESP_SP_EEEEEEENSI_IJNSI_IJilEEEST_EEESU_EEPSU_SU_iSF_EEJSV_SW_iN3cub18CUB_300001_SM_100013GridEvenShareIiEENSZ_9GridQueueIjEESF_EEEvDpT0__param_4];
	ld.param.u64 	%rd435, [_ZN6thrust24THRUST_300001_SM_1000_NS8cuda_cub4core6detail13_kernel_agentINS1_8__reduce11ReduceAgentINS0_18transform_iteratorINS1_9__extrema12arg_minmax_fIilN4cuda3std3__44lessIiEEE15duplicate_tupleENS0_12zip_iteratorINSC_5tupleIJNS0_6detail15normal_iteratorINS0_10device_ptrIiEEEENS0_17counting_iteratorIlNS0_11use_defaultESP_SP_EEEEEEENSI_IJNSI_IJilEEEST_EEESU_EEPSU_SU_iSF_EEJSV_SW_iN3cub18CUB_300001_SM_100013GridEvenShareIiEENSZ_9GridQueueIjEESF_EEEvDpT0__param_1];
	ld.param.u32 	%r492, [_ZN6thrust24THRUST_300001_SM_1000_NS8cuda_cub4core6detail13_kernel_agentINS1_8__reduce11ReduceAgentINS0_18transform_iteratorINS1_9__extrema12arg_minmax_fIilN4cuda3std3__44lessIiEEE15duplicate_tupleENS0_12zip_iteratorINSC_5tupleIJNS0_6detail15normal_iteratorINS0_10device_ptrIiEEEENS0_17counting_iteratorIlNS0_11use_defaultESP_SP_EEEEEEENSI_IJNSI_IJilEEEST_EEESU_EEPSU_SU_iSF_EEJSV_SW_iN3cub18CUB_300001_SM_100013GridEvenShareIiEENSZ_9GridQueueIjEESF_EEEvDpT0__param_2];
	cvta.to.global.u64 	%rd1, %rd436;
	cvta.to.global.u64 	%rd2, %rd433;
	mov.u32 	%r1, %ctaid.x;
	shl.b32 	%r2, %r1, 9;
	mov.u32 	%r503, %nctaid.x;
	shl.b32 	%r3, %r503, 9;
	add.s32 	%r504, %r2, 512;
	setp.le.s32 	%p1, %r504, %r492;
	@%p1 bra 	$L__BB1_216;
	sub.s32 	%r4, %r492, %r2;
	mov.u32 	%r5, %tid.x;
	setp.ge.s32 	%p138, %r5, %r4;
	mov.b32 	%r1178, 0;
	mov.b64 	%rd494, 0;
	mov.u32 	%r1159, %r5;
	@%p138 bra 	$L__BB1_3;
	add.s32 	%r725, %r2, %r5;
	cvt.s64.s32 	%rd459, %r725;
	mul.wide.s32 	%rd460, %r725, 4;
	add.s64 	%rd461, %rd2, %rd460;
	add.s64 	%rd494, %rd434, %rd459;
	ld.global.u32 	%r1178, [%rd461];
	add.s32 	%r1159, %r5, 256;
$L__BB1_3:
	setp.ge.s32 	%p139, %r1159, %r4;
	mov.u64 	%rd493, %rd494;
	mov.u32 	%r1177, %r1178;
	@%p139 bra 	$L__BB1_40;
	not.b32 	%r727, %r1159;
	add.s32 	%r728, %r492, %r727;
	sub.s32 	%r10, %r728, %r2;
	and.b32  	%r729, %r10, 768;
	setp.eq.s32 	%p140, %r729, 768;
	mov.u32 	%r1177, %r1178;
	mov.u64 	%rd493, %rd494;
	@%p140 bra 	$L__BB1_13;
	add.s32 	%r1153, %r1159, %r2;
	shr.u32 	%r730, %r10, 8;
	add.s32 	%r731, %r730, 1;
	and.b32  	%r732, %r731, 3;
	neg.s32 	%r1152, %r732;
	mov.u32 	%r1177, %r1178;
	mov.u64 	%rd493, %rd494;
$L__BB1_6:
	.pragma "nounroll";
	mov.u64 	%rd7, %rd494;
	mov.u32 	%r17, %r1178;
	mov.u64 	%rd6, %rd493;
	mov.u32 	%r16, %r1177;
	cvt.s64.s32 	%rd463, %r1153;
	add.s64 	%rd8, %rd434, %rd463;
	mul.wide.s32 	%rd464, %r1153, 4;
	add.s64 	%rd465, %rd2, %rd464;
	ld.global.u32 	%r18, [%rd465];
	setp.lt.s32 	%p141, %r16, %r18;
	@%p141 bra 	$L__BB1_9;
	setp.lt.s32 	%p142, %r18, %r16;
	mov.u64 	%rd493, %rd8;
	mov.u32 	%r1177, %r18;
	@%p142 bra 	$L__BB1_9;
	setp.lt.s64 	%p143, %rd6, %rd8;
	min.s64 	%rd493, %rd6, %rd8;
	selp.b32 	%r1177, %r16, %r18, %p143;
$L__BB1_9:
	setp.lt.s32 	%p144, %r17, %r18;
	mov.u32 	%r1178, %r18;
	mov.u64 	%rd494, %rd8;
	@%p144 bra 	$L__BB1_12;
	setp.lt.s32 	%p145, %r18, %r17;
	mov.u32 	%r1178, %r17;
	mov.u64 	%rd494, %rd7;
	@%p145 bra 	$L__BB1_12;
	setp.lt.s64 	%p146, %rd7, %rd8;
	selp.b32 	%r1178, %r17, %r18, %p146;
	min.s64 	%rd494, %rd7, %rd8;
$L__BB1_12:
	add.s32 	%r1159, %r1159, 256;
	add.s32 	%r1153, %r1153, 256;
	add.s32 	%r1152, %r1152, 1;
	setp.ne.s32 	%p147, %r1152, 0;
	@%p147 bra 	$L__BB1_6;
$L__BB1_13:
	setp.lt.u32 	%p148, %r10, 768;
	@%p148 bra 	$L__BB1_40;
	add.s32 	%r1164, %r1159, %r2;
	add.s32 	%r1167, %r1164, 256;
	add.s32 	%r1166, %r1164, 512;
	add.s32 	%r1165, %r1164, 768;
$L__BB1_15:
	cvt.s64.s32 	%rd466, %r1167;
	add.s64 	%rd19, %rd434, %rd466;
	cvt.s64.s32 	%rd467, %r1166;
	add.s64 	%rd20, %rd434, %rd467;
	cvt.s64.s32 	%rd468, %r1165;
	add.s64 	%rd21, %rd434, %rd468;
	cvt.s64.s32 	%rd469, %r1164;
	mul.wide.s32 	%rd470, %r1164, 4;
	cvta.to.global.u64 	%rd471, %rd433;
	add.s64 	%rd472, %rd471, %rd470;
	add.s64 	%rd22, %rd472, 2048;
	add.s64 	%rd23, %rd434, %rd469;
	ld.global.u32 	%r42, [%rd472];
	setp.lt.s32 	%p149, %r1177, %r42;
	mov.u64 	%rd487, %rd493;
	mov.u32 	%r1171, %r1177;
	@%p149 bra 	$L__BB1_18;
	setp.lt.s32 	%p150, %r42, %r1177;
	mov.u64 	%rd487, %rd23;
	mov.u32 	%r1171, %r42;
	@%p150 bra 	$L__BB1_18;
	setp.lt.s64 	%p151, %rd493, %rd23;
	min.s64 	%rd487, %rd493, %rd23;
	selp.b32 	%r1171, %r1177, %r42, %p151;
$L__BB1_18:
	setp.lt.s32 	%p152, %r1178, %r42;
	mov.u32 	%r1172, %r42;
	mov.u64 	%rd488, %rd23;
	@%p152 bra 	$L__BB1_21;
	setp.lt.s32 	%p153, %r42, %r1178;
	mov.u32 	%r1172, %r1178;
	mov.u64 	%rd488, %rd494;
	@%p153 bra 	$L__BB1_21;
	setp.lt.s64 	%p154, %rd494, %rd23;
	selp.b32 	%r1172, %r1178, %r42, %p154;
	min.s64 	%rd488, %rd494, %rd23;
$L__BB1_21:
	ld.global.u32 	%r47, [%rd22+-1024];
	setp.lt.s32 	%p155, %r1171, %r47;
	mov.u64 	%rd489, %rd487;
	mov.u32 	%r1173, %r1171;
	@%p155 bra 	$L__BB1_24;
	setp.lt.s32 	%p156, %r47, %r1171;
	mov.u64 	%rd489, %rd19;
	mov.u32 	%r1173, %r47;
	@%p156 bra 	$L__BB1_24;
	setp.lt.s64 	%p157, %rd487, %rd19;
	min.s64 	%rd489, %rd487, %rd19;
	selp.b32 	%r1173, %r1171, %r47, %p157;
$L__BB1_24:
	setp.lt.s32 	%p158, %r1172, %r47;
	mov.u32 	%r1174, %r47;
	mov.u64 	%rd490, %rd19;
	@%p158 bra 	$L__BB1_27;
	setp.lt.s32 	%p159, %r47, %r1172;
	mov.u32 	%r1174, %r1172;
	mov.u64 	%rd490, %rd488;
	@%p159 bra 	$L__BB1_27;
	setp.lt.s64 	%p160, %rd488, %rd19;
	selp.b32 	%r1174, %r1172, %r47, %p160;
	min.s64 	%rd490, %rd488, %rd19;
$L__BB1_27:
	ld.global.u32 	%r52, [%rd22];
	setp.lt.s32 	%p161, %r1173, %r52;
	mov.u64 	%rd491, %rd489;
	mov.u32 	%r1175, %r1173;
	@%p161 bra 	$L__BB1_30;
	setp.lt.s32 	%p162, %r52, %r1173;
	mov.u64 	%rd491, %rd20;
	mov.u32 	%r1175, %r52;
	@%p162 bra 	$L__BB1_30;
	setp.lt.s64 	%p163, %rd489, %rd20;
	min.s64 	%rd491, %rd489, %rd20;
	selp.b32 	%r1175, %r1173, %r52, %p163;
$L__BB1_30:
	setp.lt.s32 	%p164, %r1174, %r52;
	mov.u32 	%r1176, %r52;
	mov.u64 	%rd492, %rd20;
	@%p164 bra 	$L__BB1_33;
	setp.lt.s32 	%p165, %r52, %r1174;
	mov.u32 	%r1176, %r1174;
	mov.u64 	%rd492, %rd490;
	@%p165 bra 	$L__BB1_33;
	setp.lt.s64 	%p166, %rd490, %rd20;
	selp.b32 	%r1176, %r1174, %r52, %p166;
	min.s64 	%rd492, %rd490, %rd20;
$L__BB1_33:
	ld.global.u32 	%r57, [%rd22+1024];
	setp.lt.s32 	%p167, %r1175, %r57;
	mov.u64 	%rd493, %rd491;
	mov.u32 	%r1177, %r1175;
	@%p167 bra 	$L__BB1_36;
	setp.lt.s32 	%p168, %r57, %r1175;
	mov.u64 	%rd493, %rd21;
	mov.u32 	%r1177, %r57;
	@%p168 bra 	$L__BB1_36;
	setp.lt.s64 	%p169, %rd491, %rd21;
	min.s64 	%rd493, %rd491, %rd21;
	selp.b32 	%r1177, %r1175, %r57, %p169;
$L__BB1_36:
	setp.lt.s32 	%p170, %r1176, %r57;
	mov.u32 	%r1178, %r57;
	mov.u64 	%rd494, %rd21;
	@%p170 bra 	$L__BB1_39;
	setp.lt.s32 	%p171, %r57, %r1176;
	mov.u32 	%r1178, %r1176;
	mov.u64 	%rd494, %rd492;
	@%p171 bra 	$L__BB1_39;
	setp.lt.s64 	%p172, %rd492, %rd21;
	selp.b32 	%r1178, %r1176, %r57, %p172;
	min.s64 	%rd494, %rd492, %rd21;
$L__BB1_39:
	add.s32 	%r1159, %r1159, 1024;
	add.s32 	%r1167, %r1167, 1024;
	add.s32 	%r1166, %r1166, 1024;
	add.s32 	%r1165, %r1165, 1024;
	add.s32 	%r1164, %r1164, 1024;
	setp.lt.s32 	%p173, %r1159, %r4;
	@%p173 bra 	$L__BB1_15;
$L__BB1_40:
	setp.lt.s32 	%p174, %r4, 256;
	@%p174 bra 	$L__BB1_122;
	// begin inline asm
	mov.u32 %r945, %laneid;
	// end inline asm
	mov.b32 	%r983, 1;
	mov.b32 	%r984, 31;
	mov.b32 	%r985, -1;
	// begin inline asm
	shfl.sync.down.b32 %r946, %r1177, %r983, %r984, %r985;
	// end inline asm
	// begin inline asm
	shfl.sync.down.b32 %r951, %r952, %r983, %r984, %r985;
	// end inline asm
	mov.b64 	{%r957, %r962}, %rd493;
	// begin inline asm
	shfl.sync.down.b32 %r956, %r957, %r983, %r984, %r985;
	// end inline asm
	// begin inline asm
	shfl.sync.down.b32 %r961, %r962, %r983, %r984, %r985;
	// end inline asm
	mov.b64 	%rd42, {%r956, %r961};
	// begin inline asm
	shfl.sync.down.b32 %r966, %r1178, %r983, %r984, %r985;
	// end inline asm
	// begin inline asm
	shfl.sync.down.b32 %r971, %r972, %r983, %r984, %r985;
	// end inline asm
	mov.b64 	{%r977, %r982}, %rd494;
	// begin inline asm
	shfl.sync.down.b32 %r976, %r977, %r983, %r984, %r985;
	// end inline asm
	// begin inline asm
	shfl.sync.down.b32 %r981, %r982, %r983, %r984, %r985;
	// end inline asm
	mov.b64 	%rd43, {%r976, %r981};
	setp.gt.s32 	%p262, %r945, 30;
	mov.u64 	%rd498, %rd494;
	mov.u32 	%r1182, %r1178;
	mov.u64 	%rd502, %rd493;
	mov.u32 	%r1186, %r1177;
	@%p262 bra 	$L__BB1_48;
	setp.lt.s32 	%p263, %r1177, %r946;
	mov.u64 	%rd502, %rd493;
	mov.u32 	%r1186, %r1177;
	@%p263 bra 	$L__BB1_45;
	setp.lt.s32 	%p264, %r946, %r1177;
	mov.u64 	%rd502, %rd42;
	mov.u32 	%r1186, %r946;
	@%p264 bra 	$L__BB1_45;
	setp.lt.s64 	%p265, %rd493, %rd42;
	min.s64 	%rd502, %rd493, %rd42;
	selp.b32 	%r1186, %r1177, %r946, %p265;
$L__BB1_45:
	setp.lt.s32 	%p266, %r1178, %r966;
	mov.u64 	%rd498, %rd43;
	mov.u32 	%r1182, %r966;
	@%p266 bra 	$L__BB1_48;
	setp.lt.s32 	%p267, %r966, %r1178;
	mov.u64 	%rd498, %rd494;
	mov.u32 	%r1182, %r1178;
	@%p267 bra 	$L__BB1_48;
	setp.lt.s64 	%p268, %rd494, %rd43;
	selp.b32 	%r1182, %r1178, %r966, %p268;
	min.s64 	%rd498, %rd494, %rd43;
$L__BB1_48:
	mov.b32 	%r1023, 2;
	mov.b32 	%r1024, 31;
	mov.b32 	%r1025, -1;
	// begin inline asm
	shfl.sync.down.b32 %r986, %r1186, %r1023, %r1024, %r1025;
	// end inline asm
	// begin inline asm
	shfl.sync.down.b32 %r991, %r992, %r1023, %r1024, %r1025;
	// end inline asm
	mov.b64 	{%r997, %r1002}, %rd502;
	// begin inline asm
	shfl.sync.down.b32 %r996, %r997, %r1023, %r1024, %r1025;
	// end inline asm
	// begin inline asm
	shfl.sync.down.b32 %r1001, %r1002, %r1023, %r1024, %r1025;
	// end inline asm
	mov.b64 	%rd49, {%r996, %r1001};
	// begin inline asm
	shfl.sync.down.b32 %r1006, %r1182, %r1023, %r1024, %r1025;
	// end inline asm
	// begin inline asm
	shfl.sync.down.b32 %r1011, %r1012, %r1023, %r1024, %r1025;
	// end inline asm
	mov.b64 	{%r1017, %r1022}, %rd498;
	// begin inline asm
	shfl.sync.down.b32 %r1016, %r1017, %r1023, %r1024, %r1025;
	// end inline asm
	// begin inline asm
	shfl.sync.down.b32 %r1021, %r1022, %r1023, %r1024, %r1025;
	// end inline asm
	mov.b64 	%rd50, {%r1016, %r1021};
	setp.gt.s32 	%p269, %r945, 29;
	mov.u64 	%rd501, %rd498;
	mov.u32 	%r1185, %r1182;
	@%p269 bra 	$L__BB1_55;
	setp.lt.s32 	%p270, %r1186, %r986;
	mov.u64 	%rd500, %rd502;
	mov.u32 	%r1184, %r1186;
	@%p270 bra 	$L__BB1_52;
	setp.lt.s32 	%p271, %r986, %r1186;
	mov.u64 	%rd500, %rd49;
	mov.u32 	%r1184, %r986;
	@%p271 bra 	$L__BB1_52;
	setp.lt.s64 	%p272, %rd502, %rd49;
	min.s64 	%rd500, %rd502, %rd49;
	selp.b32 	%r1184, %r1186, %r986, %p272;
$L__BB1_52:
	setp.lt.s32 	%p273, %r1182, %r1006;
	mov.u64 	%rd501, %rd50;
	mov.u32 	%r1185, %r1006;
	mov.u64 	%rd502, %rd500;
	mov.u32 	%r1186, %r1184;
	@%p273 bra 	$L__BB1_55;
	setp.lt.s32 	%p274, %r1006, %r1182;
	mov.u64 	%rd501, %rd498;
	mov.u32 	%r1185, %r1182;
	mov.u64 	%rd502, %rd500;
	mov.u32 	%r1186, %r1184;
	@%p274 bra 	$L__BB1_55;
	setp.lt.s64 	%p275, %rd498, %rd50;
	selp.b32 	%r1185, %r1182, %r1006, %p275;
	min.s64 	%rd501, %rd498, %rd50;
	mov.u64 	%rd502, %rd500;
	mov.u32 	%r1186, %r1184;
$L__BB1_55:
	mov.b32 	%r1063, 4;
	mov.b32 	%r1064, 31;
	mov.b32 	%r1065, -1;
	// begin inline asm
	shfl.sync.down.b32 %r1026, %r1186, %r1063, %r1064, %r1065;
	// end inline asm
	// begin inline asm
	shfl.sync.down.b32 %r1031, %r1032, %r1063, %r1064, %r1065;
	// end inline asm
	mov.b64 	{%r1037, %r1042}, %rd502;
	// begin inline asm
	shfl.sync.down.b32 %r1036, %r1037, %r1063, %r1064, %r1065;
	// end inline asm
	// begin inline asm
	shfl.sync.down.b32 %r1041, %r1042, %r1063, %r1064, %r1065;
	// end inline asm
	mov.b64 	%rd56, {%r1036, %r1041};
	// begin inline asm
	shfl.sync.down.b32 %r1046, %r1185, %r1063, %r1064, %r1065;
	// end inline asm
	// begin inline asm
	shfl.sync.down.b32 %r1051, %r1052, %r1063, %r1064, %r1065;
	// end inline asm
	mov.b64 	{%r1057, %r1062}, %rd501;
	// begin inline asm
	shfl.sync.down.b32 %r1056, %r1057, %r1063, %r1064, %r1065;
	// end inline asm
	// begin inline asm
	shfl.sync.down.b32 %r1061, %r1062, %r1063, %r1064, %r1065;
	// end inline asm
	mov.b64 	%rd57, {%r1056, %r1061};
	setp.gt.s32 	%p276, %r945, 27;
	mov.u64 	%rd504, %rd501;
	mov.u32 	%r1188, %r1185;
	@%p276 bra 	$L__BB1_62;
	setp.lt.s32 	%p277, %r1186, %r1026;
	mov.u64 	%rd503, %rd502;
	mov.u32 	%r1187, %r1186;
	@%p277 bra 	$L__BB1_59;
	setp.lt.s32 	%p278, %r1026, %r1186;
	mov.u64 	%rd503, %rd56;
	mov.u32 	%r1187, %r1026;
	@%p278 bra 	$L__BB1_59;
	setp.lt.s64 	%p279, %rd502, %rd56;
	min.s64 	%rd503, %rd502, %rd56;
	selp.b32 	%r1187, %r1186, %r1026, %p279;
$L__BB1_59:
	setp.lt.s32 	%p280, %r1185, %r1046;
	mov.u64 	%rd504, %rd57;
	mov.u32 	%r1188, %r1046;
	mov.u64 	%rd502, %rd503;
	mov.u32 	%r1186, %r1187;
	@%p280 bra 	$L__BB1_62;
	setp.lt.s32 	%p281, %r1046, %r1185;
	mov.u64 	%rd504, %rd501;
	mov.u32 	%r1188, %r1185;
	mov.u64 	%rd502, %rd503;
	mov.u32 	%r1186, %r1187;
	@%p281 bra 	$L__BB1_62;
	setp.lt.s64 	%p282, %rd501, %rd57;
	selp.b32 	%r1188, %r1185, %r1046, %p282;
	min.s64 	%rd504, %rd501, %rd57;
	mov.u64 	%rd502, %rd503;
	mov.u32 	%r1186, %r1187;
$L__BB1_62:
	mov.b32 	%r1103, 8;
	mov.b32 	%r1104, 31;
	mov.b32 	%r1105, -1;
	// begin inline asm
	shfl.sync.down.b32 %r1066, %r1186, %r1103, %r1104, %r1105;
	// end inline asm
	// begin inline asm
	shfl.sync.down.b32 %r1071, %r1072, %r1103, %r1104, %r1105;
	// end inline asm
	mov.b64 	{%r1077, %r1082}, %rd502;
	// begin inline asm
	shfl.sync.down.b32 %r1076, %r1077, %r1103, %r1104, %r1105;
	// end inline asm
	// begin inline asm
	shfl.sync.down.b32 %r1081, %r1082, %r1103, %r1104, %r1105;
	// end inline asm
	mov.b64 	%rd63, {%r1076, %r1081};
	// begin inline asm
	shfl.sync.down.b32 %r1086, %r1188, %r1103, %r1104, %r1105;
	// end inline asm
	// begin inline asm
	shfl.sync.down.b32 %r1091, %r1092, %r1103, %r1104, %r1105;
	// end inline asm
	mov.b64 	{%r1097, %r1102}, %rd504;
	// begin inline asm
	shfl.sync.down.b32 %r1096, %r1097, %r1103, %r1104, %r1105;
	// end inline asm
	// begin inline asm
	shfl.sync.down.b32 %r1101, %r1102, %r1103, %r1104, %r1105;
	// end inline asm
	mov.b64 	%rd64, {%r1096, %r1101};
	setp.gt.s32 	%p283, %r945, 23;
	mov.u64 	%rd507, %rd504;
	mov.u32 	%r1191, %r1188;
	@%p283 bra 	$L__BB1_69;
	setp.lt.s32 	%p284, %r1186, %r1066;
	mov.u64 	%rd506, %rd502;
	mov.u32 	%r1190, %r1186;
	@%p284 bra 	$L__BB1_66;
	setp.lt.s32 	%p285, %r1066, %r1186;
	mov.u64 	%rd506, %rd63;
	mov.u32 	%r1190, %r1066;
	@%p285 bra 	$L__BB1_66;
	setp.lt.s64 	%p286, %rd502, %rd63;
	min.s64 	%rd506, %rd502, %rd63;
	selp.b32 	%r1190, %r1186, %r1066, %p286;
$L__BB1_66:
	setp.lt.s32 	%p287, %r1188, %r1086;
	mov.u64 	%rd507, %rd64;
	mov.u32 	%r1191, %r1086;
	mov.u64 	%rd502, %rd506;
	mov.u32 	%r1186, %r1190;
	@%p287 bra 	$L__BB1_69;
	setp.lt.s32 	%p288, %r1086, %r1188;
	mov.u64 	%rd507, %rd504;
	mov.u32 	%r1191, %r1188;
	mov.u64 	%rd502, %rd506;
	mov.u32 	%r1186, %r1190;
	@%p288 bra 	$L__BB1_69;
	setp.lt.s64 	%p289, %rd504, %rd64;
	selp.b32 	%r1191, %r1188, %r1086, %p289;
	min.s64 	%rd507, %rd504, %rd64;
	mov.u64 	%rd502, %rd506;
	mov.u32 	%r1186, %r1190;
$L__BB1_69:
	mov.b32 	%r1143, 16;
	mov.b32 	%r1144, 31;
	mov.b32 	%r1145, -1;
	// begin inline asm
	shfl.sync.down.b32 %r1106, %r1186, %r1143, %r1144, %r1145;
	// end inline asm
	// begin inline asm
	shfl.sync.down.b32 %r1111, %r1112, %r1143, %r1144, %r1145;
	// end inline asm
	mov.b64 	{%r1117, %r1122}, %rd502;
	// begin inline asm
	shfl.sync.down.b32 %r1116, %r1117, %r1143, %r1144, %r1145;
	// end inline asm
	// begin inline asm
	shfl.sync.down.b32 %r1121, %r1122, %r1143, %r1144, %r1145;
	// end inline asm
	mov.b64 	%rd70, {%r1116, %r1121};
	// begin inline asm
	shfl.sync.down.b32 %r1126, %r1191, %r1143, %r1144, %r1145;
	// end inline asm
	// begin inline asm
	shfl.sync.down.b32 %r1131, %r1132, %r1143, %r1144, %r1145;
	// end inline asm
	mov.b64 	{%r1137, %r1142}, %rd507;
	// begin inline asm
	shfl.sync.down.b32 %r1136, %r1137, %r1143, %r1144, %r1145;
	// end inline asm
	// begin inline asm
	shfl.sync.down.b32 %r1141, %r1142, %r1143, %r1144, %r1145;
	// end inline asm
	mov.b64 	%rd71, {%r1136, %r1141};
	setp.gt.s32 	%p290, %r945, 15;
	mov.u32 	%r1319, %r1191;
	mov.u64 	%rd624, %rd507;
	@%p290 bra 	$L__BB1_76;
	setp.lt.s32 	%p291, %r1186, %r1106;
	mov.u32 	%r1193, %r1186;
	mov.u64 	%rd509, %rd502;
	@%p291 bra 	$L__BB1_73;
	setp.lt.s32 	%p292, %r1106, %r1186;
	mov.u32 	%r1193, %r1106;
	mov.u64 	%rd509, %rd70;
	@%p292 bra 	$L__BB1_73;
	setp.lt.s64 	%p293, %rd502, %rd70;
	selp.b32 	%r1193, %r1186, %r1106, %p293;
	min.s64 	%rd509, %rd502, %rd70;
$L__BB1_73:
	setp.lt.s32 	%p294, %r1191, %r1126;
	mov.u32 	%r1186, %r1193;
	mov.u64 	%rd502, %rd509;
	mov.u32 	%r1319, %r1126;
	mov.u64 	%rd624, %rd71;
	@%p294 bra 	$L__BB1_76;
	setp.lt.s32 	%p295, %r1126, %r1191;
	mov.u32 	%r1186, %r1193;
	mov.u64 	%rd502, %rd509;
	mov.u32 	%r1319, %r1191;
	mov.u64 	%rd624, %rd507;
	@%p295 bra 	$L__BB1_76;
	setp.lt.s64 	%p296, %rd507, %rd71;
	selp.b32 	%r1319, %r1191, %r1126, %p296;
	min.s64 	%rd624, %rd507, %rd71;
	mov.u32 	%r1186, %r1193;
	mov.u64 	%rd502, %rd509;
$L__BB1_76:
	setp.ne.s32 	%p297, %r945, 0;
	@%p297 bra 	$L__BB1_78;
	and.b32  	%r1146, %r5, 992;
	mov.u32 	%r1147, _ZN6thrust24THRUST_300001_SM_1000_NS8cuda_cub4core6detail5shmemE;
	add.s32 	%r1148, %r1147, %r1146;
	st.shared.u32 	[%r1148+8], %r1186;
	st.shared.u64 	[%r1148+16], %rd502;
	st.shared.u32 	[%r1148+24], %r1319;
	st.shared.u64 	[%r1148+32], %rd624;
$L__BB1_78:
	bar.sync 	0;
	setp.ne.s32 	%p298, %r5, 0;
	@%p298 bra 	$L__BB1_353;
	ld.shared.u32 	%r105, [_ZN6thrust24THRUST_300001_SM_1000_NS8cuda_cub4core6detail5shmemE+40];
	ld.shared.u64 	%rd77, [_ZN6thrust24THRUST_300001_SM_1000_NS8cuda_cub4core6detail5shmemE+48];
	ld.shared.u32 	%r106, [_ZN6thrust24THRUST_300001_SM_1000_NS8cuda_cub4core6detail5shmemE+56];
	ld.shared.u64 	%rd78, [_ZN6thrust24THRUST_300001_SM_1000_NS8cuda_cub4core6detail5shmemE+64];
	setp.lt.s32 	%p299, %r1186, %r105;
	mov.u32 	%r1196, %r1186;
	mov.u64 	%rd512, %rd502;
	@%p299 bra 	$L__BB1_82;
	setp.lt.s32 	%p300, %r105, %r1186;
	mov.u32 	%r1196, %r105;
	mov.u64 	%rd512, %rd77;
	@%p300 bra 	$L__BB1_82;
	setp.lt.s64 	%p301, %rd502, %rd77;
	selp.b32 	%r1196, %r1186, %r105, %p301;
	min.s64 	%rd512, %rd502, %rd77;
$L__BB1_82:
	setp.lt.s32 	%p302, %r1319, %r106;
	mov.u32 	%r1197, %r106;
	mov.u64 	%rd513, %rd78;
	@%p302 bra 	$L__BB1_86;
	setp.ge.s32 	%p303, %r106, %r1319;
	mov.u32 	%r1197, %r1319;
	mov.u64 	%rd513, %rd624;
	@%p303 bra 	$L__BB1_84;
	bra.uni 	$L__BB1_86;
$L__BB1_84:
	setp.ge.s64 	%p304, %rd624, %rd78;
	mov.u32 	%r1197, %r106;
	mov.u64 	%rd513, %rd78;
	@%p304 bra 	$L__BB1_86;
	mov.u32 	%r1197, %r1319;
	mov.u64 	%rd513, %rd624;
$L__BB1_86:
	ld.shared.u32 	%r115, [_ZN6thrust24THRUST_300001_SM_1000_NS8cuda_cub4core6detail5shmemE+72];
	ld.shared.u64 	%rd88, [_ZN6thrust24THRUST_300001_SM_1000_NS8cuda_cub4core6detail5shmemE+80];
	ld.shared.u32 	%r117, [_ZN6thrust24THRUST_300001_SM_1000_NS8cuda_cub4core6detail5shmemE+88];
	ld.shared.u64 	%rd90, [_ZN6thrust24THRUST_300001_SM_1000_NS8cuda_cub4core6detail5shmemE+96];
	setp.lt.s32 	%p305, %r1196, %r115;
	mov.u32 	%r1198, %r1196;
	mov.u64 	%rd514, %rd512;
	@%p305 bra 	$L__BB1_89;
	setp.lt.s32 	%p306, %r115, %r1196;
	mov.u32 	%r1198, %r115;
	mov.u64 	%rd514, %rd88;
	@%p306 bra 	$L__BB1_89;
	setp.lt.s64 	%p307, %rd512, %rd88;
	selp.b32 	%r1198, %r1196, %r115, %p307;
	min.s64 	%rd514, %rd512, %rd88;
$L__BB1_89:
	setp.lt.s32 	%p308, %r1197, %r117;
	mov.u32 	%r1199, %r117;
	mov.u64 	%rd515, %rd90;
	@%p308 bra 	$L__BB1_92;
	setp.lt.s32 	%p309, %r117, %r1197;
	mov.u32 	%r1199, %r1197;
	mov.u64 	%rd515, %rd513;
	@%p309 bra 	$L__BB1_92;
	setp.lt.s64 	%p310, %rd513, %rd90;
	selp.b64 	%rd515, %rd513, %rd90, %p310;
	selp.b32 	%r1199, %r1197, %r117, %p310;
$L__BB1_92:
	ld.shared.u32 	%r125, [_ZN6thrust24THRUST_300001_SM_1000_NS8cuda_cub4core6detail5shmemE+104];
	ld.shared.u64 	%rd98, [_ZN6thrust24THRUST_300001_SM_1000_NS8cuda_cub4core6detail5shmemE+112];
	ld.shared.u32 	%r127, [_ZN6thrust24THRUST_300001_SM_1000_NS8cuda_cub4core6detail5shmemE+120];
	ld.shared.u64 	%rd100, [_ZN6thrust24THRUST_300001_SM_1000_NS8cuda_cub4core6detail5shmemE+128];
	setp.lt.s32 	%p311, %r1198, %r125;
	mov.u32 	%r1200, %r1198;
	mov.u64 	%rd516, %rd514;
	@%p311 bra 	$L__BB1_95;
	setp.lt.s32 	%p312, %r125, %r1198;
	mov.u32 	%r1200, %r125;
	mov.u64 	%rd516, %rd98;
	@%p312 bra 	$L__BB1_95;
	setp.lt.s64 	%p313, %rd514, %rd98;
	selp.b32 	%r1200, %r1198, %r125, %p313;
	min.s64 	%rd516, %rd514, %rd98;
$L__BB1_95:
	setp.lt.s32 	%p314, %r1199, %r127;
	mov.u32 	%r1201, %r127;
	mov.u64 	%rd517, %rd100;
	@%p314 bra 	$L__BB1_98;
	setp.lt.s32 	%p315, %r127, %r1199;
	mov.u32 	%r1201, %r1199;
	mov.u64 	%rd517, %rd515;
	@%p315 bra 	$L__BB1_98;
	setp.lt.s64 	%p316, %rd515, %rd100;
	selp.b64 	%rd517, %rd515, %rd100, %p316;
	selp.b32 	%r1201, %r1199, %r127, %p316;
$L__BB1_98:
	ld.shared.u32 	%r135, [_ZN6thrust24THRUST_300001_SM_1000_NS8cuda_cub4core6detail5shmemE+136];
	ld.shared.u64 	%rd108, [_ZN6thrust24THRUST_300001_SM_1000_NS8cuda_cub4core6detail5shmemE+144];
	ld.shared.u32 	%r137, [_ZN6thrust24THRUST_300001_SM_1000_NS8cuda_cub4core6detail5shmemE+152];
	ld.shared.u64 	%rd110, [_ZN6thrust24THRUST_300001_SM_1000_NS8cuda_cub4core6detail5shmemE+160];
	setp.lt.s32 	%p317, %r1200, %r135;
	mov.u32 	%r1202, %r1200;
	mov.u64 	%rd518, %rd516;
	@%p317 bra 	$L__BB1_101;
	setp.lt.s32 	%p318, %r135, %r1200;
	mov.u32 	%r1202, %r135;
	mov.u64 	%rd518, %rd108;
	@%p318 bra 	$L__BB1_101;
	setp.lt.s64 	%p319, %rd516, %rd108;
	selp.b32 	%r1202, %r1200, %r135, %p319;
	min.s64 	%rd518, %rd516, %rd108;
$L__BB1_101:
	setp.lt.s32 	%p320, %r1201, %r137;
	mov.u32 	%r1203, %r137;
	mov.u64 	%rd519, %rd110;
	@%p320 bra 	$L__BB1_104;
	setp.lt.s32 	%p321, %r137, %r1201;
	mov.u32 	%r1203, %r1201;
	mov.u64 	%rd519, %rd517;
	@%p321 bra 	$L__BB1_104;
	setp.lt.s64 	%p322, %rd517, %rd110;
	selp.b64 	%rd519, %rd517, %rd110, %p322;
	selp.b32 	%r1203, %r1201, %r137, %p322;
$L__BB1_104:
	ld.shared.u32 	%r145, [_ZN6thrust24THRUST_300001_SM_1000_NS8cuda_cub4core6detail5shmemE+168];
	ld.shared.u64 	%rd118, [_ZN6thrust24THRUST_300001_SM_1000_NS8cuda_cub4core6detail5shmemE+176];
	ld.shared.u32 	%r147, [_ZN6thrust24THRUST_300001_SM_1000_NS8cuda_cub4core6detail5shmemE+184];
	ld.shared.u64 	%rd120, [_ZN6thrust24THRUST_300001_SM_1000_NS8cuda_cub4core6detail5shmemE+192];
	setp.lt.s32 	%p323, %r1202, %r145;
	mov.u32 	%r1204, %r1202;
	mov.u64 	%rd520, %rd518;
	@%p323 bra 	$L__BB1_107;
	setp.lt.s32 	%p324, %r145, %r1202;
	mov.u32 	%r1204, %r145;
	mov.u64 	%rd520, %rd118;
	@%p324 bra 	$L__BB1_107;
	setp.lt.s64 	%p325, %rd518, %rd118;
	selp.b32 	%r1204, %r1202, %r145, %p325;
	min.s64 	%rd520, %rd518, %rd118;
$L__BB1_107:
	setp.lt.s32 	%p326, %r1203, %r147;
	mov.u32 	%r1205, %r147;
	mov.u64 	%rd521, %rd120;
	@%p326 bra 	$L__BB1_110;
	setp.lt.s32 	%p327, %r147, %r1203;
	mov.u32 	%r1205, %r1203;
	mov.u64 	%rd521, %rd519;
	@%p327 bra 	$L__BB1_110;
	setp.lt.s64 	%p328, %rd519, %rd120;
	selp.b64 	%rd521, %rd519, %rd120, %p328;
	selp.b32 	%r1205, %r1203, %r147, %p328;
$L__BB1_110:
	ld.shared.u32 	%r155, [_ZN6thrust24THRUST_300001_SM_1000_NS8cuda_cub4core6detail5shmemE+200];
	ld.shared.u64 	%rd128, [_ZN6thrust24THRUST_300001_SM_1000_NS8cuda_cub4core6detail5shmemE+208];
	ld.shared.u32 	%r157, [_ZN6thrust24THRUST_300001_SM_1000_NS8cuda_cub4core6detail5shmemE+216];
	ld.shared.u64 	%rd130, [_ZN6thrust24THRUST_300001_SM_1000_NS8cuda_cub4core6detail5shmemE+224];
	setp.lt.s32 	%p329, %r1204, %r155;
	mov.u32 	%r1206, %r1204;
	mov.u64 	%rd522, %rd520;
	@%p329 bra 	$L__BB1_113;
	setp.lt.s32 	%p330, %r155, %r1204;
	mov.u32 	%r1206, %r155;
	mov.u64 	%rd522, %rd128;
	@%p330 bra 	$L__BB1_113;
	setp.lt.s64 	%p331, %rd520, %rd128;
	selp.b32 	%r1206, %r1204, %r155, %p331;
	min.s64 	%rd522, %rd520, %rd128;
$L__BB1_113:
	setp.lt.s32 	%p332, %r1205, %r157;
	mov.u32 	%r1207, %r157;
	mov.u64 	%rd523, %rd130;
	@%p332 bra 	$L__BB1_116;
	setp.lt.s32 	%p333, %r157, %r1205;
	mov.u32 	%r1207, %r1205;
	mov.u64 	%rd523, %rd521;
	@%p333 bra 	$L__BB1_116;
	setp.lt.s64 	%p334, %rd521, %rd130;
	selp.b64 	%rd523, %rd521, %rd130, %p334;
	selp.b32 	%r1207, %r1205, %r157, %p334;
$L__BB1_116:
	ld.shared.u32 	%r165, [_ZN6thrust24THRUST_300001_SM_1000_NS8cuda_cub4core6detail5shmemE+232];
	ld.shared.u64 	%rd138, [_ZN6thrust24THRUST_300001_SM_1000_NS8cuda_cub4core6detail5shmemE+240];
	ld.shared.u32 	%r167, [_ZN6thrust24THRUST_300001_SM_1000_NS8cuda_cub4core6detail5shmemE+248];
	ld.shared.u64 	%rd140, [_ZN6thrust24THRUST_300001_SM_1000_NS8cuda_cub4core6detail5shmemE+256];
	setp.lt.s32 	%p335, %r1206, %r165;
	mov.u32 	%r1186, %r1206;
	mov.u64 	%rd502, %rd522;
	@%p335 bra 	$L__BB1_119;
	setp.lt.s32 	%p336, %r165, %r1206;
	mov.u32 	%r1186, %r165;
	mov.u64 	%rd502, %rd138;
	@%p336 bra 	$L__BB1_119;
	setp.lt.s64 	%p337, %rd522, %rd138;
	selp.b32 	%r1186, %r1206, %r165, %p337;
	min.s64 	%rd502, %rd522, %rd138;
$L__BB1_119:
	setp.lt.s32 	%p338, %r1207, %r167;
	mov.u32 	%r1319, %r167;
	mov.u64 	%rd624, %rd140;
	@%p338 bra 	$L__BB1_353;
	setp.lt.s32 	%p339, %r167, %r1207;
	mov.u32 	%r1319, %r1207;
	mov.u64 	%rd624, %rd523;
	@%p339 bra 	$L__BB1_353;
	setp.lt.s64 	%p340, %rd523, %rd140;
	selp.b64 	%rd624, %rd523, %rd140, %p340;
	selp.b32 	%r1319, %r1207, %r167, %p340;
	bra.uni 	$L__BB1_353;
$L__BB1_122:
	// begin inline asm
	mov.u32 %r733, %laneid;
	// end inline asm
	and.b32  	%r774, %r5, 992;
	add.s32 	%r775, %r774, 32;
	setp.gt.s32 	%p175, %r775, %r4;
	not.b32 	%r776, %r774;
	add.s32 	%r777, %r4, %r776;
	selp.b32 	%r772, %r777, 31, %p175;
	mov.b32 	%r771, 1;
	mov.b32 	%r773, -1;
	// begin inline asm
	shfl.sync.down.b32 %r734, %r1177, %r771, %r772, %r773;
	// end inline asm
	// begin inline asm
	shfl.sync.down.b32 %r739, %r740, %r771, %r772, %r773;
	// end inline asm
	mov.b64 	{%r745, %r750}, %rd493;
	// begin inline asm
	shfl.sync.down.b32 %r744, %r745, %r771, %r772, %r773;
	// end inline asm
	// begin inline asm
	shfl.sync.down.b32 %r749, %r750, %r771, %r772, %r773;
	// end inline asm
	mov.b64 	%rd148, {%r744, %r749};
	// begin inline asm
	shfl.sync.down.b32 %r754, %r1178, %r771, %r772, %r773;
	// end inline asm
	// begin inline asm
	shfl.sync.down.b32 %r759, %r760, %r771, %r772, %r773;
	// end inline asm
	mov.b64 	{%r765, %r770}, %rd494;
	// begin inline asm
	shfl.sync.down.b32 %r764, %r765, %r771, %r772, %r773;
	// end inline asm
	// begin inline asm
	shfl.sync.down.b32 %r769, %r770, %r771, %r772, %r773;
	// end inline asm
	mov.b64 	%rd149, {%r764, %r769};
	setp.ge.s32 	%p176, %r733, %r772;
	mov.u32 	%r1186, %r1177;
	mov.u64 	%rd502, %rd493;
	mov.u32 	%r1212, %r1178;
	mov.u64 	%rd528, %rd494;
	@%p176 bra 	$L__BB1_129;
	setp.lt.s32 	%p177, %r1177, %r734;
	mov.u32 	%r1186, %r1177;
	mov.u64 	%rd502, %rd493;
	@%p177 bra 	$L__BB1_126;
	setp.lt.s32 	%p178, %r734, %r1177;
	mov.u32 	%r1186, %r734;
	mov.u64 	%rd502, %rd148;
	@%p178 bra 	$L__BB1_126;
	setp.lt.s64 	%p179, %rd493, %rd148;
	selp.b32 	%r1186, %r1177, %r734, %p179;
	min.s64 	%rd502, %rd493, %rd148;
$L__BB1_126:
	setp.lt.s32 	%p180, %r1178, %r754;
	mov.u32 	%r1212, %r754;
	mov.u64 	%rd528, %rd149;
	@%p180 bra 	$L__BB1_129;
	setp.lt.s32 	%p181, %r754, %r1178;
	mov.u32 	%r1212, %r1178;
	mov.u64 	%rd528, %rd494;
	@%p181 bra 	$L__BB1_129;
	setp.lt.s64 	%p182, %rd494, %rd149;
	selp.b32 	%r1212, %r1178, %r754, %p182;
	min.s64 	%rd528, %rd494, %rd149;
$L__BB1_129:
	mov.b32 	%r815, 2;
	mov.b32 	%r817, -1;
	// begin inline asm
	shfl.sync.down.b32 %r778, %r1186, %r815, %r772, %r817;
	// end inline asm
	// begin inline asm
	shfl.sync.down.b32 %r783, %r784, %r815, %r772, %r817;
	// end inline asm
	mov.b64 	{%r789, %r794}, %rd502;
	// begin inline asm
	shfl.sync.down.b32 %r788, %r789, %r815, %r772, %r817;
	// end inline asm
	// begin inline asm
	shfl.sync.down.b32 %r793, %r794, %r815, %r772, %r817;
	// end inline asm
	mov.b64 	%rd155, {%r788, %r793};
	// begin inline asm
	shfl.sync.down.b32 %r798, %r1212, %r815, %r772, %r817;
	// end inline asm
	// begin inline asm
	shfl.sync.down.b32 %r803, %r804, %r815, %r772, %r817;
	// end inline asm
	mov.b64 	{%r809, %r814}, %rd528;
	// begin inline asm
	shfl.sync.down.b32 %r808, %r809, %r815, %r772, %r817;
	// end inline asm
	// begin inline asm
	shfl.sync.down.b32 %r813, %r814, %r815, %r772, %r817;
	// end inline asm
	mov.b64 	%rd156, {%r808, %r813};
	add.s32 	%r818, %r733, 2;
	setp.gt.s32 	%p183, %r818, %r772;
	mov.u32 	%r1215, %r1212;
	mov.u64 	%rd531, %rd528;
	@%p183 bra 	$L__BB1_136;
	setp.lt.s32 	%p184, %r1186, %r778;
	mov.u32 	%r1213, %r1186;
	mov.u64 	%rd529, %rd502;
	@%p184 bra 	$L__BB1_133;
	setp.lt.s32 	%p185, %r778, %r1186;
	mov.u32 	%r1213, %r778;
	mov.u64 	%rd529, %rd155;
	@%p185 bra 	$L__BB1_133;
	setp.lt.s64 	%p186, %rd502, %rd155;
	selp.b32 	%r1213, %r1186, %r778, %p186;
	min.s64 	%rd529, %rd502, %rd155;
$L__BB1_133:
	setp.lt.s32 	%p187, %r1212, %r798;
	mov.u32 	%r1186, %r1213;
	mov.u64 	%rd502, %rd529;
	mov.u32 	%r1215, %r798;
	mov.u64 	%rd531, %rd156;
	@%p187 bra 	$L__BB1_136;
	setp.lt.s32 	%p188, %r798, %r1212;
	mov.u32 	%r1186, %r1213;
	mov.u64 	%rd502, %rd529;
	mov.u32 	%r1215, %r1212;
	mov.u64 	%rd531, %rd528;
	@%p188 bra 	$L__BB1_136;
	setp.lt.s64 	%p189, %rd528, %rd156;
	selp.b32 	%r1215, %r1212, %r798, %p189;
	min.s64 	%rd531, %rd528, %rd156;
	mov.u32 	%r1186, %r1213;
	mov.u64 	%rd502, %rd529;
$L__BB1_136:
	mov.b32 	%r856, 4;
	mov.b32 	%r858, -1;
	// begin inline asm
	shfl.sync.down.b32 %r819, %r1186, %r856, %r772, %r858;
	// end inline asm
	// begin inline asm
	shfl.sync.down.b32 %r824, %r825, %r856, %r772, %r858;
	// end inline asm
	mov.b64 	{%r830, %r835}, %rd502;
	// begin inline asm
	shfl.sync.down.b32 %r829, %r830, %r856, %r772, %r858;
	// end inline asm
	// begin inline asm
	shfl.sync.down.b32 %r834, %r835, %r856, %r772, %r858;
	// end inline asm
	mov.b64 	%rd162, {%r829, %r834};
	// begin inline asm
	shfl.sync.down.b32 %r839, %r1215, %r856, %r772, %r858;
	// end inline asm
	// begin inline asm
	shfl.sync.down.b32 %r844, %r845, %r856, %r772, %r858;
	// end inline asm
	mov.b64 	{%r850, %r855}, %rd531;
	// begin inline asm
	shfl.sync.down.b32 %r849, %r850, %r856, %r772, %r858;
	// end inline asm
	// begin inline asm
	shfl.sync.down.b32 %r854, %r855, %r856, %r772, %r858;
	// end inline asm
	mov.b64 	%rd163, {%r849, %r854};
	add.s32 	%r859, %r733, 4;
	setp.gt.s32 	%p190, %r859, %r772;
	mov.u32 	%r1218, %r1215;
	mov.u64 	%rd534, %rd531;
	@%p190 bra 	$L__BB1_143;
	setp.lt.s32 	%p191, %r1186, %r819;
	mov.u32 	%r1216, %r1186;
	mov.u64 	%rd532, %rd502;
	@%p191 bra 	$L__BB1_140;
	setp.lt.s32 	%p192, %r819, %r1186;
	mov.u32 	%r1216, %r819;
	mov.u64 	%rd532, %rd162;
	@%p192 bra 	$L__BB1_140;
	setp.lt.s64 	%p193, %rd502, %rd162;
	selp.b32 	%r1216, %r1186, %r819, %p193;
	min.s64 	%rd532, %rd502, %rd162;
$L__BB1_140:
	setp.lt.s32 	%p194, %r1215, %r839;
	mov.u32 	%r1186, %r1216;
	mov.u64 	%rd502, %rd532;
	mov.u32 	%r1218, %r839;
	mov.u64 	%rd534, %rd163;
	@%p194 bra 	$L__BB1_143;
	setp.lt.s32 	%p195, %r839, %r1215;
	mov.u32 	%r1186, %r1216;
	mov.u64 	%rd502, %rd532;
	mov.u32 	%r1218, %r1215;
	mov.u64 	%rd534, %rd531;
	@%p195 bra 	$L__BB1_143;
	setp.lt.s64 	%p196, %rd531, %rd163;
	selp.b32 	%r1218, %r1215, %r839, %p196;
	min.s64 	%rd534, %rd531, %rd163;
	mov.u32 	%r1186, %r1216;
	mov.u64 	%rd502, %rd532;
$L__BB1_143:
	mov.b32 	%r897, 8;
	mov.b32 	%r899, -1;
	// begin inline asm
	shfl.sync.down.b32 %r860, %r1186, %r897, %r772, %r899;
	// end inline asm
	// begin inline asm
	shfl.sync.down.b32 %r865, %r866, %r897, %r772, %r899;
	// end inline asm
	mov.b64 	{%r871, %r876}, %rd502;
	// begin inline asm
	shfl.sync.down.b32 %r870, %r871, %r897, %r772, %r899;
	// end inline asm
	// begin inline asm
	shfl.sync.down.b32 %r875, %r876, %r897, %r772, %r899;
	// end inline asm
	mov.b64 	%rd169, {%r870, %r875};
	// begin inline asm
	shfl.sync.down.b32 %r880, %r1218, %r897, %r772, %r899;
	// end inline asm
	// begin inline asm
	shfl.sync.down.b32 %r885, %r886, %r897, %r772, %r899;
	// end inline asm
	mov.b64 	{%r891, %r896}, %rd534;
	// begin inline asm
	shfl.sync.down.b32 %r890, %r891, %r897, %r772, %r899;
	// end inline asm
	// begin inline asm
	shfl.sync.down.b32 %r895, %r896, %r897, %r772, %r899;
	// end inline asm
	mov.b64 	%rd170, {%r890, %r895};
	add.s32 	%r900, %r733, 8;
	setp.gt.s32 	%p197, %r900, %r772;
	mov.u32 	%r1221, %r1218;
	mov.u64 	%rd537, %rd534;
	@%p197 bra 	$L__BB1_150;
	setp.lt.s32 	%p198, %r1186, %r860;
	mov.u32 	%r1219, %r1186;
	mov.u64 	%rd535, %rd502;
	@%p198 bra 	$L__BB1_147;
	setp.lt.s32 	%p199, %r860, %r1186;
	mov.u32 	%r1219, %r860;
	mov.u64 	%rd535, %rd169;
	@%p199 bra 	$L__BB1_147;
	setp.lt.s64 	%p200, %rd502, %rd169;
	selp.b32 	%r1219, %r1186, %r860, %p200;
	min.s64 	%rd535, %rd502, %rd169;
$L__BB1_147:
	setp.lt.s32 	%p201, %r1218, %r880;
	mov.u32 	%r1186, %r1219;
	mov.u64 	%rd502, %rd535;
	mov.u32 	%r1221, %r880;
	mov.u64 	%rd537, %rd170;
	@%p201 bra 	$L__BB1_150;
	setp.lt.s32 	%p202, %r880, %r1218;
	mov.u32 	%r1186, %r1219;
	mov.u64 	%rd502, %rd535;
	mov.u32 	%r1221, %r1218;
	mov.u64 	%rd537, %rd534;
	@%p202 bra 	$L__BB1_150;
	setp.lt.s64 	%p203, %rd534, %rd170;
	selp.b32 	%r1221, %r1218, %r880, %p203;
	min.s64 	%rd537, %rd534, %rd170;
	mov.u32 	%r1186, %r1219;
	mov.u64 	%rd502, %rd535;
$L__BB1_150:
	mov.b32 	%r938, 16;
	mov.b32 	%r940, -1;
	// begin inline asm
	shfl.sync.down.b32 %r901, %r1186, %r938, %r772, %r940;
	// end inline asm
	// begin inline asm
	shfl.sync.down.b32 %r906, %r907, %r938, %r772, %r940;
	// end inline asm
	mov.b64 	{%r912, %r917}, %rd502;
	// begin inline asm
	shfl.sync.down.b32 %r911, %r912, %r938, %r772, %r940;
	// end inline asm
	// begin inline asm
	shfl.sync.down.b32 %r916, %r917, %r938, %r772, %r940;
	// end inline asm
	mov.b64 	%rd176, {%r911, %r916};
	// begin inline asm
	shfl.sync.down.b32 %r921, %r1221, %r938, %r772, %r940;
	// end inline asm
	// begin inline asm
	shfl.sync.down.b32 %r926, %r927, %r938, %r772, %r940;
	// end inline asm
	mov.b64 	{%r932, %r937}, %rd537;
	// begin inline asm
	shfl.sync.down.b32 %r931, %r932, %r938, %r772, %r940;
	// end inline asm
	// begin inline asm
	shfl.sync.down.b32 %r936, %r937, %r938, %r772, %r940;
	// end inline asm
	mov.b64 	%rd177, {%r931, %r936};
	add.s32 	%r941, %r733, 16;
	setp.gt.s32 	%p204, %r941, %r772;
	mov.u32 	%r1319, %r1221;
	mov.u64 	%rd624, %rd537;
	@%p204 bra 	$L__BB1_157;
	setp.lt.s32 	%p205, %r1186, %r901;
	mov.u32 	%r1222, %r1186;
	mov.u64 	%rd538, %rd502;
	@%p205 bra 	$L__BB1_154;
	setp.lt.s32 	%p206, %r901, %r1186;
	mov.u32 	%r1222, %r901;
	mov.u64 	%rd538, %rd176;
	@%p206 bra 	$L__BB1_154;
	setp.lt.s64 	%p207, %rd502, %rd176;
	selp.b32 	%r1222, %r1186, %r901, %p207;
	min.s64 	%rd538, %rd502, %rd176;
$L__BB1_154:
	setp.lt.s32 	%p208, %r1221, %r921;
	mov.u32 	%r1186, %r1222;
	mov.u64 	%rd502, %rd538;
	mov.u32 	%r1319, %r921;
	mov.u64 	%rd624, %rd177;
	@%p208 bra 	$L__BB1_157;
	setp.lt.s32 	%p209, %r921, %r1221;
	mov.u32 	%r1186, %r1222;
	mov.u64 	%rd502, %rd538;
	mov.u32 	%r1319, %r1221;
	mov.u64 	%rd624, %rd537;
	@%p209 bra 	$L__BB1_157;
	setp.lt.s64 	%p210, %rd537, %rd177;
	selp.b32 	%r1319, %r1221, %r921, %p210;
	min.s64 	%rd624, %rd537, %rd177;
	mov.u32 	%r1186, %r1222;
	mov.u64 	%rd502, %rd538;
$L__BB1_157:
	setp.ne.s32 	%p211, %r733, 0;
	@%p211 bra 	$L__BB1_159;
	mov.u32 	%r943, _ZN6thrust24THRUST_300001_SM_1000_NS8cuda_cub4core6detail5shmemE;
	add.s32 	%r944, %r943, %r774;
	st.shared.u32 	[%r944+8], %r1186;
	st.shared.u64 	[%r944+16], %rd502;
	st.shared.u32 	[%r944+24], %r1319;
	st.shared.u64 	[%r944+32], %rd624;
$L__BB1_159:
	bar.sync 	0;
	setp.ne.s32 	%p212, %r5, 0;
	@%p212 bra 	$L__BB1_353;
	setp.lt.s32 	%p213, %r4, 33;
	mov.u32 	%r1225, %r1186;
	mov.u64 	%rd541, %rd502;
	mov.u32 	%r1226, %r1319;
	mov.u64 	%rd542, %rd624;
	@%p213 bra 	$L__BB1_168;
	ld.shared.u32 	%r213, [_ZN6thrust24THRUST_300001_SM_1000_NS8cuda_cub4core6detail5shmemE+40];
	ld.shared.u64 	%rd183, [_ZN6thrust24THRUST_300001_SM_1000_NS8cuda_cub4core6detail5shmemE+48];
	ld.shared.u32 	%r214, [_ZN6thrust24THRUST_300001_SM_1000_NS8cuda_cub4core6detail5shmemE+56];
	ld.shared.u64 	%rd184, [_ZN6thrust24THRUST_300001_SM_1000_NS8cuda_cub4core6detail5shmemE+64];
	setp.lt.s32 	%p214, %r1186, %r213;
	mov.u32 	%r1225, %r1186;
	mov.u64 	%rd541, %rd502;
	@%p214 bra 	$L__BB1_164;
	setp.lt.s32 	%p215, %r213, %r1186;
	mov.u32 	%r1225, %r213;
	mov.u64 	%rd541, %rd183;
	@%p215 bra 	$L__BB1_164;
	setp.lt.s64 	%p216, %rd502, %rd183;
	selp.b32 	%r1225, %r1186, %r213, %p216;
	min.s64 	%rd541, %rd502, %rd183;
$L__BB1_164:
	setp.lt.s32 	%p217, %r1319, %r214;
	mov.u32 	%r1226, %r214;
	mov.u64 	%rd542, %rd184;
	@%p217 bra 	$L__BB1_168;
	setp.ge.s32 	%p218, %r214, %r1319;
	mov.u32 	%r1226, %r1319;
	mov.u64 	%rd542, %rd624;
	@%p218 bra 	$L__BB1_166;
	bra.uni 	$L__BB1_168;
$L__BB1_166:
	setp.ge.s64 	%p219, %rd624, %rd184;
	mov.u32 	%r1226, %r214;
	mov.u64 	%rd542, %rd184;
	@%p219 bra 	$L__BB1_168;
	mov.u32 	%r1226, %r1319;
	mov.u64 	%rd542, %rd624;
$L__BB1_168:
	setp.lt.s32 	%p220, %r4, 65;
	mov.u32 	%r1229, %r1225;
	mov.u64 	%rd545, %rd541;
	mov.u32 	%r1230, %r1226;
	mov.u64 	%rd546, %rd542;
	@%p220 bra 	$L__BB1_176;
	ld.shared.u32 	%r226, [_ZN6thrust24THRUST_300001_SM_1000_NS8cuda_cub4core6detail5shmemE+72];
	ld.shared.u64 	%rd196, [_ZN6thrust24THRUST_300001_SM_1000_NS8cuda_cub4core6detail5shmemE+80];
	ld.shared.u32 	%r227, [_ZN6thrust24THRUST_300001_SM_1000_NS8cuda_cub4core6detail5shmemE+88];
	ld.shared.u64 	%rd197, [_ZN6thrust24THRUST_300001_SM_1000_NS8cuda_cub4core6detail5shmemE+96];
	setp.lt.s32 	%p221, %r1225, %r226;
	mov.u32 	%r1229, %r1225;
	mov.u64 	%rd545, %rd541;
	@%p221 bra 	$L__BB1_172;
	setp.lt.s32 	%p222, %r226, %r1225;
	mov.u32 	%r1229, %r226;
	mov.u64 	%rd545, %rd196;
	@%p222 bra 	$L__BB1_172;
	setp.lt.s64 	%p223, %rd541, %rd196;
	selp.b32 	%r1229, %r1225, %r226, %p223;
	min.s64 	%rd545, %rd541, %rd196;
$L__BB1_172:
	setp.lt.s32 	%p224, %r1226, %r227;
	mov.u32 	%r1230, %r227;
	mov.u64 	%rd546, %rd197;
	@%p224 bra 	$L__BB1_176;
	setp.ge.s32 	%p225, %r227, %r1226;
	mov.u32 	%r1230, %r1226;
	mov.u64 	%rd546, %rd542;
	@%p225 bra 	$L__BB1_174;
	bra.uni 	$L__BB1_176;
$L__BB1_174:
	setp.ge.s64 	%p226, %rd542, %rd197;
	mov.u32 	%r1230, %r227;
	mov.u64 	%rd546, %rd197;
	@%p226 bra 	$L__BB1_176;
	mov.u32 	%r1230, %r1226;
	mov.u64 	%rd546, %rd542;
$L__BB1_176:
	setp.lt.s32 	%p227, %r4, 97;
	mov.u32 	%r1233, %r1229;
	mov.u64 	%rd549, %rd545;
	mov.u32 	%r1234, %r1230;
	mov.u64 	%rd550, %rd546;
	@%p227 bra 	$L__BB1_184;
	ld.shared.u32 	%r239, [_ZN6thrust24THRUST_300001_SM_1000_NS8cuda_cub4core6detail5shmemE+104];
	ld.shared.u64 	%rd209, [_ZN6thrust24THRUST_300001_SM_1000_NS8cuda_cub4core6detail5shmemE+112];
	ld.shared.u32 	%r240, [_ZN6thrust24THRUST_300001_SM_1000_NS8cuda_cub4core6detail5shmemE+120];
	ld.shared.u64 	%rd210, [_ZN6thrust24THRUST_300001_SM_1000_NS8cuda_cub4core6detail5shmemE+128];
	setp.lt.s32 	%p228, %r1229, %r239;
	mov.u32 	%r1233, %r1229;
	mov.u64 	%rd549, %rd545;
	@%p228 bra 	$L__BB1_180;
	setp.lt.s32 	%p229, %r239, %r1229;
	mov.u32 	%r1233, %r239;
	mov.u64 	%rd549, %rd209;
	@%p229 bra 	$L__BB1_180;
	setp.lt.s64 	%p230, %rd545, %rd209;
	selp.b32 	%r1233, %r1229, %r239, %p230;
	min.s64 	%rd549, %rd545, %rd209;
$L__BB1_180:
	setp.lt.s32 	%p231, %r1230, %r240;
	mov.u32 	%r1234, %r240;
	mov.u64 	%rd550, %rd210;
	@%p231 bra 	$L__BB1_184;
	setp.ge.s32 	%p232, %r240, %r1230;
	mov.u32 	%r1234, %r1230;
	mov.u64 	%rd550, %rd546;
	@%p232 bra 	$L__BB1_182;
	bra.uni 	$L__BB1_184;
$L__BB1_182:
	setp.ge.s64 	%p233, %rd546, %rd210;
	mov.u32 	%r1234, %r240;
	mov.u64 	%rd550, %rd210;
	@%p233 bra 	$L__BB1_184;
	mov.u32 	%r1234, %r1230;
	mov.u64 	%rd550, %rd546;
$L__BB1_184:
	setp.lt.s32 	%p234, %r4, 129;
	mov.u32 	%r1237, %r1233;
	mov.u64 	%rd553, %rd549;
	mov.u32 	%r1238, %r1234;
	mov.u64 	%rd554, %rd550;
	@%p234 bra 	$L__BB1_192;
	ld.shared.u32 	%r252, [_ZN6thrust24THRUST_300001_SM_1000_NS8cuda_cub4core6detail5shmemE+136];
	ld.shared.u64 	%rd222, [_ZN6thrust24THRUST_300001_SM_1000_NS8cuda_cub4core6detail5shmemE+144];
	ld.shared.u32 	%r253, [_ZN6thrust24THRUST_300001_SM_1000_NS8cuda_cub4core6detail5shmemE+152];
	ld.shared.u64 	%rd223, [_ZN6thrust24THRUST_300001_SM_1000_NS8cuda_cub4core6detail5shmemE+160];
	setp.lt.s32 	%p235, %r1233, %r252;
	mov.u32 	%r1237, %r1233;
	mov.u64 	%rd553, %rd549;
	@%p235 bra 	$L__BB1_188;
	setp.lt.s32 	%p236, %r252, %r1233;
	mov.u32 	%r1237, %r252;
	mov.u64 	%rd553, %rd222;
	@%p236 bra 	$L__BB1_188;
	setp.lt.s64 	%p237, %rd549, %rd222;
	selp.b32 	%r1237, %r1233, %r252, %p237;
	min.s64 	%rd553, %rd549, %rd222;
$L__BB1_188:
	setp.lt.s32 	%p238, %r1234, %r253;
	mov.u32 	%r1238, %r253;
	mov.u64 	%rd554, %rd223;
	@%p238 bra 	$L__BB1_192;
	setp.ge.s32 	%p239, %r253, %r1234;
	mov.u32 	%r1238, %r1234;
	mov.u64 	%rd554, %rd550;
	@%p239 bra 	$L__BB1_190;
	bra.uni 	$L__BB1_192;
$L__BB1_190:
	setp.ge.s64 	%p240, %rd550, %rd223;
	mov.u32 	%r1238, %r253;
	mov.u64 	%rd554, %rd223;
	@%p240 bra 	$L__BB1_192;
	mov.u32 	%r1238, %r1234;
	mov.u64 	%rd554, %rd550;
$L__BB1_192:
	setp.lt.s32 	%p241, %r4, 161;
	mov.u32 	%r1241, %r1237;
	mov.u64 	%rd557, %rd553;
	mov.u32 	%r1242, %r1238;
	mov.u64 	%rd558, %rd554;
	@%p241 bra 	$L__BB1_200;
	ld.shared.u32 	%r265, [_ZN6thrust24THRUST_300001_SM_1000_NS8cuda_cub4core6detail5shmemE+168];
	ld.shared.u64 	%rd235, [_ZN6thrust24THRUST_300001_SM_1000_NS8cuda_cub4core6detail5shmemE+176];
	ld.shared.u32 	%r266, [_ZN6thrust24THRUST_300001_SM_1000_NS8cuda_cub4core6detail5shmemE+184];
	ld.shared.u64 	%rd236, [_ZN6thrust24THRUST_300001_SM_1000_NS8cuda_cub4core6detail5shmemE+192];
	setp.lt.s32 	%p242, %r1237, %r265;
	mov.u32 	%r1241, %r1237;
	mov.u64 	%rd557, %rd553;
	@%p242 bra 	$L__BB1_196;
	setp.lt.s32 	%p243, %r265, %r1237;
	mov.u32 	%r1241, %r265;
	mov.u64 	%rd557, %rd235;
	@%p243 bra 	$L__BB1_196;
	setp.lt.s64 	%p244, %rd553, %rd235;
	selp.b32 	%r1241, %r1237, %r265, %p244;
	min.s64 	%rd557, %rd553, %rd235;
$L__BB1_196:
	setp.lt.s32 	%p245, %r1238, %r266;
	mov.u32 	%r1242, %r266;
	mov.u64 	%rd558, %rd236;
	@%p245 bra 	$L__BB1_200;
	setp.ge.s32 	%p246, %r266, %r1238;
	mov.u32 	%r1242, %r1238;
	mov.u64 	%rd558, %rd554;
	@%p246 bra 	$L__BB1_198;
	bra.uni 	$L__BB1_200;
$L__BB1_198:
	setp.ge.s64 	%p247, %rd554, %rd236;
	mov.u32 	%r1242, %r266;
	mov.u64 	%rd558, %rd236;
	@%p247 bra 	$L__BB1_200;
	mov.u32 	%r1242, %r1238;
	mov.u64 	%rd558, %rd554;
$L__BB1_200:
	setp.lt.s32 	%p248, %r4, 193;
	mov.u32 	%r1245, %r1241;
	mov.u64 	%rd561, %rd557;
	mov.u32 	%r1246, %r1242;
	mov.u64 	%rd562, %rd558;
	@%p248 bra 	$L__BB1_208;
	ld.shared.u32 	%r278, [_ZN6thrust24THRUST_300001_SM_1000_NS8cuda_cub4core6detail5shmemE+200];
	ld.shared.u64 	%rd248, [_ZN6thrust24THRUST_300001_SM_1000_NS8cuda_cub4core6detail5shmemE+208];
	ld.shared.u32 	%r279, [_ZN6thrust24THRUST_300001_SM_1000_NS8cuda_cub4core6detail5shmemE+216];
	ld.shared.u64 	%rd249, [_ZN6thrust24THRUST_300001_SM_1000_NS8cuda_cub4core6detail5shmemE+224];
	setp.lt.s32 	%p249, %r1241, %r278;
	mov.u32 	%r1245, %r1241;
	mov.u64 	%rd561, %rd557;
	@%p249 bra 	$L__BB1_204;
	setp.lt.s32 	%p250, %r278, %r1241;
	mov.u32 	%r1245, %r278;
	mov.u64 	%rd561, %rd248;
	@%p250 bra 	$L__BB1_204;
	setp.lt.s64 	%p251, %rd557, %rd248;
	selp.b32 	%r1245, %r1241, %r278, %p251;
	min.s64 	%rd561, %rd557, %rd248;
$L__BB1_204:
	setp.lt.s32 	%p252, %r1242, %r279;
	mov.u32 	%r1246, %r279;
	mov.u64 	%rd562, %rd249;
	@%p252 bra 	$L__BB1_208;
	setp.ge.s32 	%p253, %r279, %r1242;
	mov.u32 	%r1246, %r1242;
	mov.u64 	%rd562, %rd558;
	@%p253 bra 	$L__BB1_206;
	bra.uni 	$L__BB1_208;
$L__BB1_206:
	setp.ge.s64 	%p254, %rd558, %rd249;
	mov.u32 	%r1246, %r279;
	mov.u64 	%rd562, %rd249;
	@%p254 bra 	$L__BB1_208;
	mov.u32 	%r1246, %r1242;
	mov.u64 	%rd562, %rd558;
$L__BB1_208:
	setp.lt.s32 	%p255, %r4, 225;
	mov.u64 	%rd624, %rd562;
	mov.u32 	%r1319, %r1246;
	mov.u64 	%rd502, %rd561;
	mov.u32 	%r1186, %r1245;
	@%p255 bra 	$L__BB1_353;
	ld.shared.u32 	%r291, [_ZN6thrust24THRUST_300001_SM_1000_NS8cuda_cub4core6detail5shmemE+232];
	ld.shared.u64 	%rd261, [_ZN6thrust24THRUST_300001_SM_1000_NS8cuda_cub4core6detail5shmemE+240];
	ld.shared.u32 	%r292, [_ZN6thrust24THRUST_300001_SM_1000_NS8cuda_cub4core6detail5shmemE+248];
	ld.shared.u64 	%rd262, [_ZN6thrust24THRUST_300001_SM_1000_NS8cuda_cub4core6detail5shmemE+256];
	setp.lt.s32 	%p256, %r1245, %r291;
	mov.u32 	%r1186, %r1245;
	mov.u64 	%rd502, %rd561;
	@%p256 bra 	$L__BB1_212;
	setp.lt.s32 	%p257, %r291, %r1245;
	mov.u32 	%r1186, %r291;
	mov.u64 	%rd502, %rd261;
	@%p257 bra 	$L__BB1_212;
	setp.lt.s64 	%p258, %rd561, %rd261;
	selp.b32 	%r1186, %r1245, %r291, %p258;
	min.s64 	%rd502, %rd561, %rd261;
$L__BB1_212:
	setp.lt.s32 	%p259, %r1246, %r292;
	mov.u32 	%r1319, %r292;
	mov.u64 	%rd624, %rd262;
	@%p259 bra 	$L__BB1_353;
	setp.ge.s32 	%p260, %r292, %r1246;
	mov.u32 	%r1319, %r1246;
	mov.u64 	%rd624, %rd562;
	@%p260 bra 	$L__BB1_214;
	bra.uni 	$L__BB1_353;
$L__BB1_214:
	setp.ge.s64 	%p261, %rd562, %rd262;
	mov.u32 	%r1319, %r292;
	mov.u64 	%rd624, %rd262;
	@%p261 bra 	$L__BB1_353;
	mov.u32 	%r1319, %r1246;
	mov.u64 	%rd624, %rd562;
	bra.uni 	$L__BB1_353;
$L__BB1_216:
	mov.u32 	%r302, %tid.x;
	cvt.s64.s32 	%rd437, %r2;
	cvt.u64.u32 	%rd272, %r302;
	add.s64 	%rd438, %rd272, %rd437;
	shl.b64 	%rd439, %rd438, 2;
	add.s64 	%rd440, %rd2, %rd439;
	add.s64 	%rd441, %rd438, %rd434;
	ld.global.u32 	%r505, [%rd440];
	add.s64 	%rd442, %rd441, 256;
	ld.global.u32 	%r506, [%rd440+1024];
	setp.lt.s32 	%p2, %r505, %r506;
	setp.lt.s32 	%p3, %r506, %r505;
	min.s32 	%r1186, %r506, %r505;
	selp.b64 	%rd502, %rd442, %rd441, %p3;
	max.s32 	%r1288, %r505, %r506;
	selp.b64 	%rd593, %rd442, %rd441, %p2;
	setp.le.s32 	%p4, %r492, %r3;
	@%p4 bra 	$L__BB1_272;
	setp.ne.s32 	%p5, %r302, 0;
	@%p5 bra 	$L__BB1_219;
	atom.global.add.u32 	%r507, [%rd1+4], 512;
	add.s32 	%r508, %r507, %r3;
	st.shared.u32 	[_ZN6thrust24THRUST_300001_SM_1000_NS8cuda_cub4core6detail5shmemE+296], %r508;
$L__BB1_219:
	bar.sync 	0;
	ld.shared.u32 	%r1260, [_ZN6thrust24THRUST_300001_SM_1000_NS8cuda_cub4core6detail5shmemE+296];
	add.s32 	%r509, %r1260, 512;
	setp.gt.s32 	%p6, %r509, %r492;
	@%p6 bra 	$L__BB1_234;
	mov.u32 	%r1253, %r1288;
	mov.u64 	%rd568, %rd593;
$L__BB1_221:
	cvt.s64.s32 	%rd443, %r1260;
	add.s64 	%rd444, %rd272, %rd443;
	shl.b64 	%rd445, %rd444, 2;
	add.s64 	%rd446, %rd2, %rd445;
	add.s64 	%rd570, %rd444, %rd434;
	ld.global.u32 	%r1255, [%rd446];
	add.s64 	%rd593, %rd570, 256;
	ld.global.u32 	%r1288, [%rd446+1024];
	setp.lt.s32 	%p7, %r1186, %r1255;
	mov.u32 	%r1254, %r1186;
	mov.u64 	%rd569, %rd502;
	@%p7 bra 	$L__BB1_224;
	setp.lt.s32 	%p8, %r1255, %r1186;
	mov.u32 	%r1254, %r1255;
	mov.u64 	%rd569, %rd570;
	@%p8 bra 	$L__BB1_224;
	setp.lt.s64 	%p9, %rd502, %rd570;
	selp.b32 	%r1254, %r1186, %r1255, %p9;
	min.s64 	%rd569, %rd502, %rd570;
$L__BB1_224:
	setp.lt.s32 	%p10, %r1253, %r1255;
	@%p10 bra 	$L__BB1_226;
	setp.lt.s32 	%p11, %r1255, %r1253;
	setp.lt.s64 	%p12, %rd568, %rd570;
	or.pred  	%p13, %p11, %p12;
	selp.b32 	%r1255, %r1253, %r1255, %p13;
	selp.b64 	%rd570, %rd568, %rd570, %p13;
$L__BB1_226:
	setp.lt.s32 	%p14, %r1254, %r1288;
	mov.u32 	%r1186, %r1254;
	mov.u64 	%rd502, %rd569;
	@%p14 bra 	$L__BB1_229;
	setp.lt.s32 	%p15, %r1288, %r1254;
	mov.u32 	%r1186, %r1288;
	mov.u64 	%rd502, %rd593;
	@%p15 bra 	$L__BB1_229;
	setp.lt.s64 	%p16, %rd569, %rd593;
	selp.b32 	%r1186, %r1254, %r1288, %p16;
	min.s64 	%rd502, %rd569, %rd593;
$L__BB1_229:
	setp.lt.s32 	%p17, %r1255, %r1288;
	@%p17 bra 	$L__BB1_231;
	setp.lt.s32 	%p18, %r1288, %r1255;
	setp.lt.s64 	%p19, %rd570, %rd593;
	or.pred  	%p20, %p18, %p19;
	selp.b32 	%r1288, %r1255, %r1288, %p20;
	selp.b64 	%rd593, %rd570, %rd593, %p20;
$L__BB1_231:
	setp.ne.s32 	%p21, %r302, 0;
	bar.sync 	0;
	@%p21 bra 	$L__BB1_233;
	atom.global.add.u32 	%r510, [%rd1+4], 512;
	add.s32 	%r511, %r510, %r3;
	st.shared.u32 	[_ZN6thrust24THRUST_300001_SM_1000_NS8cuda_cub4core6detail5shmemE+296], %r511;
$L__BB1_233:
	bar.sync 	0;
	ld.shared.u32 	%r1260, [_ZN6thrust24THRUST_300001_SM_1000_NS8cuda_cub4core6detail5shmemE+296];
	add.s32 	%r512, %r1260, 512;
	setp.le.s32 	%p22, %r512, %r492;
	mov.u32 	%r1253, %r1288;
	mov.u64 	%rd568, %rd593;
	@%p22 bra 	$L__BB1_221;
$L__BB1_234:
	setp.le.s32 	%p23, %r492, %r1260;
	@%p23 bra 	$L__BB1_272;
	sub.s32 	%r323, %r492, %r1260;
	setp.ge.s32 	%p24, %r302, %r323;
	@%p24 bra 	$L__BB1_272;
	not.b32 	%r514, %r302;
	add.s32 	%r515, %r492, %r514;
	sub.s32 	%r324, %r515, %r1260;
	and.b32  	%r516, %r324, 768;
	setp.eq.s32 	%p25, %r516, 768;
	mov.u32 	%r1268, %r302;
	@%p25 bra 	$L__BB1_245;
	add.s32 	%r1262, %r302, %r1260;
	shr.u32 	%r517, %r324, 8;
	add.s32 	%r518, %r517, 1;
	and.b32  	%r519, %r518, 3;
	neg.s32 	%r1261, %r519;
	mov.u32 	%r1268, %r302;
$L__BB1_238:
	.pragma "nounroll";
	mov.u64 	%rd290, %rd593;
	mov.u32 	%r331, %r1288;
	mov.u64 	%rd289, %rd502;
	mov.u32 	%r330, %r1186;
	cvt.s64.s32 	%rd448, %r1262;
	add.s64 	%rd291, %rd434, %rd448;
	mul.wide.s32 	%rd449, %r1262, 4;
	add.s64 	%rd450, %rd2, %rd449;
	ld.global.u32 	%r332, [%rd450];
	setp.lt.s32 	%p26, %r330, %r332;
	@%p26 bra 	$L__BB1_241;
	setp.lt.s32 	%p27, %r332, %r330;
	mov.u32 	%r1186, %r332;
	mov.u64 	%rd502, %rd291;
	@%p27 bra 	$L__BB1_241;
	setp.lt.s64 	%p28, %rd289, %rd291;
	selp.b32 	%r1186, %r330, %r332, %p28;
	min.s64 	%rd502, %rd289, %rd291;
$L__BB1_241:
	setp.lt.s32 	%p29, %r331, %r332;
	mov.u32 	%r1288, %r332;
	mov.u64 	%rd593, %rd291;
	@%p29 bra 	$L__BB1_244;
	setp.lt.s32 	%p30, %r332, %r331;
	mov.u32 	%r1288, %r331;
	mov.u64 	%rd593, %rd290;
	@%p30 bra 	$L__BB1_244;
	setp.lt.s64 	%p31, %rd290, %rd291;
	selp.b32 	%r1288, %r331, %r332, %p31;
	min.s64 	%rd593, %rd290, %rd291;
$L__BB1_244:
	add.s32 	%r1268, %r1268, 256;
	add.s32 	%r1262, %r1262, 256;
	add.s32 	%r1261, %r1261, 1;
	setp.ne.s32 	%p32, %r1261, 0;
	@%p32 bra 	$L__BB1_238;
$L__BB1_245:
	setp.lt.u32 	%p33, %r324, 768;
	@%p33 bra 	$L__BB1_272;
	add.s32 	%r1273, %r1268, %r1260;
	add.s32 	%r1276, %r1273, 256;
	add.s32 	%r1275, %r1273, 512;
	add.s32 	%r1274, %r1273, 768;
$L__BB1_247:
	cvt.s64.s32 	%rd451, %r1276;
	add.s64 	%rd302, %rd434, %rd451;
	cvt.s64.s32 	%rd452, %r1275;
	add.s64 	%rd303, %rd434, %rd452;
	cvt.s64.s32 	%rd453, %r1274;
	add.s64 	%rd304, %rd434, %rd453;
	cvt.s64.s32 	%rd454, %r1273;
	mul.wide.s32 	%rd455, %r1273, 4;
	cvta.to.global.u64 	%rd456, %rd433;
	add.s64 	%rd457, %rd456, %rd455;
	add.s64 	%rd305, %rd457, 2048;
	add.s64 	%rd306, %rd434, %rd454;
	ld.global.u32 	%r356, [%rd457];
	setp.lt.s32 	%p34, %r1186, %r356;
	mov.u32 	%r1280, %r1186;
	mov.u64 	%rd585, %rd502;
	@%p34 bra 	$L__BB1_250;
	setp.lt.s32 	%p35, %r356, %r1186;
	mov.u32 	%r1280, %r356;
	mov.u64 	%rd585, %rd306;
	@%p35 bra 	$L__BB1_250;
	setp.lt.s64 	%p36, %rd502, %rd306;
	selp.b32 	%r1280, %r1186, %r356, %p36;
	min.s64 	%rd585, %rd502, %rd306;
$L__BB1_250:
	setp.lt.s32 	%p37, %r1288, %r356;
	mov.u32 	%r1281, %r356;
	mov.u64 	%rd586, %rd306;
	@%p37 bra 	$L__BB1_253;
	setp.lt.s32 	%p38, %r356, %r1288;
	mov.u32 	%r1281, %r1288;
	mov.u64 	%rd586, %rd593;
	@%p38 bra 	$L__BB1_253;
	setp.lt.s64 	%p39, %rd593, %rd306;
	selp.b32 	%r1281, %r1288, %r356, %p39;
	min.s64 	%rd586, %rd593, %rd306;
$L__BB1_253:
	ld.global.u32 	%r361, [%rd305+-1024];
	setp.lt.s32 	%p40, %r1280, %r361;
	mov.u32 	%r1282, %r1280;
	mov.u64 	%rd587, %rd585;
	@%p40 bra 	$L__BB1_256;
	setp.lt.s32 	%p41, %r361, %r1280;
	mov.u32 	%r1282, %r361;
	mov.u64 	%rd587, %rd302;
	@%p41 bra 	$L__BB1_256;
	setp.lt.s64 	%p42, %rd585, %rd302;
	selp.b32 	%r1282, %r1280, %r361, %p42;
	min.s64 	%rd587, %rd585, %rd302;
$L__BB1_256:
	setp.lt.s32 	%p43, %r1281, %r361;
	mov.u32 	%r1283, %r361;
	mov.u64 	%rd588, %rd302;
	@%p43 bra 	$L__BB1_259;
	setp.lt.s32 	%p44, %r361, %r1281;
	mov.u32 	%r1283, %r1281;
	mov.u64 	%rd588, %rd586;
	@%p44 bra 	$L__BB1_259;
	setp.lt.s64 	%p45, %rd586, %rd302;
	selp.b32 	%r1283, %r1281, %r361, %p45;
	min.s64 	%rd588, %rd586, %rd302;
$L__BB1_259:
	ld.global.u32 	%r366, [%rd305];
	setp.lt.s32 	%p46, %r1282, %r366;
	mov.u32 	%r1284, %r1282;
	mov.u64 	%rd589, %rd587;
	@%p46 bra 	$L__BB1_262;
	setp.lt.s32 	%p47, %r366, %r1282;
	mov.u32 	%r1284, %r366;
	mov.u64 	%rd589, %rd303;
	@%p47 bra 	$L__BB1_262;
	setp.lt.s64 	%p48, %rd587, %rd303;
	selp.b32 	%r1284, %r1282, %r366, %p48;
	min.s64 	%rd589, %rd587, %rd303;
$L__BB1_262:
	setp.lt.s32 	%p49, %r1283, %r366;
	mov.u32 	%r1285, %r366;
	mov.u64 	%rd590, %rd303;
	@%p49 bra 	$L__BB1_265;
	setp.lt.s32 	%p50, %r366, %r1283;
	mov.u32 	%r1285, %r1283;
	mov.u64 	%rd590, %rd588;
	@%p50 bra 	$L__BB1_265;
	setp.lt.s64 	%p51, %rd588, %rd303;
	selp.b32 	%r1285, %r1283, %r366, %p51;
	min.s64 	%rd590, %rd588, %rd303;
$L__BB1_265:
	ld.global.u32 	%r371, [%rd305+1024];
	setp.lt.s32 	%p52, %r1284, %r371;
	mov.u32 	%r1186, %r1284;
	mov.u64 	%rd502, %rd589;
	@%p52 bra 	$L__BB1_268;
	setp.lt.s32 	%p53, %r371, %r1284;
	mov.u32 	%r1186, %r371;
	mov.u64 	%rd502, %rd304;
	@%p53 bra 	$L__BB1_268;
	setp.lt.s64 	%p54, %rd589, %rd304;
	selp.b32 	%r1186, %r1284, %r371, %p54;
	min.s64 	%rd502, %rd589, %rd304;
$L__BB1_268:
	setp.lt.s32 	%p55, %r1285, %r371;
	mov.u32 	%r1288, %r371;
	mov.u64 	%rd593, %rd304;
	@%p55 bra 	$L__BB1_271;
	setp.lt.s32 	%p56, %r371, %r1285;
	mov.u32 	%r1288, %r1285;
	mov.u64 	%rd593, %rd590;
	@%p56 bra 	$L__BB1_271;
	setp.lt.s64 	%p57, %rd590, %rd304;
	selp.b32 	%r1288, %r1285, %r371, %p57;
	min.s64 	%rd593, %rd590, %rd304;
$L__BB1_271:
	add.s32 	%r1268, %r1268, 1024;
	add.s32 	%r1276, %r1276, 1024;
	add.s32 	%r1275, %r1275, 1024;
	add.s32 	%r1274, %r1274, 1024;
	add.s32 	%r1273, %r1273, 1024;
	setp.lt.s32 	%p58, %r1268, %r323;
	@%p58 bra 	$L__BB1_247;
$L__BB1_272:
	// begin inline asm
	mov.u32 %r520, %laneid;
	// end inline asm
	mov.b32 	%r558, 1;
	mov.b32 	%r559, 31;
	mov.b32 	%r560, -1;
	// begin inline asm
	shfl.sync.down.b32 %r521, %r1186, %r558, %r559, %r560;
	// end inline asm
	// begin inline asm
	shfl.sync.down.b32 %r526, %r527, %r558, %r559, %r560;
	// end inline asm
	mov.b64 	{%r532, %r537}, %rd502;
	// begin inline asm
	shfl.sync.down.b32 %r531, %r532, %r558, %r559, %r560;
	// end inline asm
	// begin inline asm
	shfl.sync.down.b32 %r536, %r537, %r558, %r559, %r560;
	// end inline asm
	mov.b64 	%rd325, {%r531, %r536};
	// begin inline asm
	shfl.sync.down.b32 %r541, %r1288, %r558, %r559, %r560;
	// end inline asm
	// begin inline asm
	shfl.sync.down.b32 %r546, %r547, %r558, %r559, %r560;
	// end inline asm
	mov.b64 	{%r552, %r557}, %rd593;
	// begin inline asm
	shfl.sync.down.b32 %r551, %r552, %r558, %r559, %r560;
	// end inline asm
	// begin inline asm
	shfl.sync.down.b32 %r556, %r557, %r558, %r559, %r560;
	// end inline asm
	mov.b64 	%rd326, {%r551, %r556};
	setp.gt.s32 	%p59, %r520, 30;
	mov.u32 	%r1292, %r1288;
	mov.u64 	%rd597, %rd593;
	@%p59 bra 	$L__BB1_279;
	setp.lt.s32 	%p60, %r1186, %r521;
	mov.u32 	%r1290, %r1186;
	mov.u64 	%rd595, %rd502;
	@%p60 bra 	$L__BB1_276;
	setp.lt.s32 	%p61, %r521, %r1186;
	mov.u32 	%r1290, %r521;
	mov.u64 	%rd595, %rd325;
	@%p61 bra 	$L__BB1_276;
	setp.lt.s64 	%p62, %rd502, %rd325;
	selp.b32 	%r1290, %r1186, %r521, %p62;
	min.s64 	%rd595, %rd502, %rd325;
$L__BB1_276:
	setp.lt.s32 	%p63, %r1288, %r541;
	mov.u32 	%r1186, %r1290;
	mov.u64 	%rd502, %rd595;
	mov.u32 	%r1292, %r541;
	mov.u64 	%rd597, %rd326;
	@%p63 bra 	$L__BB1_279;
	setp.lt.s32 	%p64, %r541, %r1288;
	mov.u32 	%r1186, %r1290;
	mov.u64 	%rd502, %rd595;
	mov.u32 	%r1292, %r1288;
	mov.u64 	%rd597, %rd593;
	@%p64 bra 	$L__BB1_279;
	setp.lt.s64 	%p65, %rd593, %rd326;
	selp.b32 	%r1292, %r1288, %r541, %p65;
	min.s64 	%rd597, %rd593, %rd326;
	mov.u32 	%r1186, %r1290;
	mov.u64 	%rd502, %rd595;
$L__BB1_279:
	mov.b32 	%r598, 2;
	mov.b32 	%r599, 31;
	mov.b32 	%r600, -1;
	// begin inline asm
	shfl.sync.down.b32 %r561, %r1186, %r598, %r599, %r600;
	// end inline asm
	// begin inline asm
	shfl.sync.down.b32 %r566, %r567, %r598, %r599, %r600;
	// end inline asm
	mov.b64 	{%r572, %r577}, %rd502;
	// begin inline asm
	shfl.sync.down.b32 %r571, %r572, %r598, %r599, %r600;
	// end inline asm
	// begin inline asm
	shfl.sync.down.b32 %r576, %r577, %r598, %r599, %r600;
	// end inline asm
	mov.b64 	%rd332, {%r571, %r576};
	// begin inline asm
	shfl.sync.down.b32 %r581, %r1292, %r598, %r599, %r600;
	// end inline asm
	// begin inline asm
	shfl.sync.down.b32 %r586, %r587, %r598, %r599, %r600;
	// end inline asm
	mov.b64 	{%r592, %r597}, %rd597;
	// begin inline asm
	shfl.sync.down.b32 %r591, %r592, %r598, %r599, %r600;
	// end inline asm
	// begin inline asm
	shfl.sync.down.b32 %r596, %r597, %r598, %r599, %r600;
	// end inline asm
	mov.b64 	%rd333, {%r591, %r596};
	setp.gt.s32 	%p66, %r520, 29;
	mov.u32 	%r1295, %r1292;
	mov.u64 	%rd600, %rd597;
	@%p66 bra 	$L__BB1_286;
	setp.lt.s32 	%p67, %r1186, %r561;
	mov.u32 	%r1293, %r1186;
	mov.u64 	%rd598, %rd502;
	@%p67 bra 	$L__BB1_283;
	setp.lt.s32 	%p68, %r561, %r1186;
	mov.u32 	%r1293, %r561;
	mov.u64 	%rd598, %rd332;
	@%p68 bra 	$L__BB1_283;
	setp.lt.s64 	%p69, %rd502, %rd332;
	selp.b32 	%r1293, %r1186, %r561, %p69;
	min.s64 	%rd598, %rd502, %rd332;
$L__BB1_283:
	setp.lt.s32 	%p70, %r1292, %r581;
	mov.u32 	%r1186, %r1293;
	mov.u64 	%rd502, %rd598;
	mov.u32 	%r1295, %r581;
	mov.u64 	%rd600, %rd333;
	@%p70 bra 	$L__BB1_286;
	setp.lt.s32 	%p71, %r581, %r1292;
	mov.u32 	%r1186, %r1293;
	mov.u64 	%rd502, %rd598;
	mov.u32 	%r1295, %r1292;
	mov.u64 	%rd600, %rd597;
	@%p71 bra 	$L__BB1_286;
	setp.lt.s64 	%p72, %rd597, %rd333;
	selp.b32 	%r1295, %r1292, %r581, %p72;
	min.s64 	%rd600, %rd597, %rd333;
	mov.u32 	%r1186, %r1293;
	mov.u64 	%rd502, %rd598;
$L__BB1_286:
	mov.b32 	%r638, 4;
	mov.b32 	%r639, 31;
	mov.b32 	%r640, -1;
	// begin inline asm
	shfl.sync.down.b32 %r601, %r1186, %r638, %r639, %r640;
	// end inline asm
	// begin inline asm
	shfl.sync.down.b32 %r606, %r607, %r638, %r639, %r640;
	// end inline asm
	mov.b64 	{%r612, %r617}, %rd502;
	// begin inline asm
	shfl.sync.down.b32 %r611, %r612, %r638, %r639, %r640;
	// end inline asm
	// begin inline asm
	shfl.sync.down.b32 %r616, %r617, %r638, %r639, %r640;
	// end inline asm
	mov.b64 	%rd339, {%r611, %r616};
	// begin inline asm
	shfl.sync.down.b32 %r621, %r1295, %r638, %r639, %r640;
	// end inline asm
	// begin inline asm
	shfl.sync.down.b32 %r626, %r627, %r638, %r639, %r640;
	// end inline asm
	mov.b64 	{%r632, %r637}, %rd600;
	// begin inline asm
	shfl.sync.down.b32 %r631, %r632, %r638, %r639, %r640;
	// end inline asm
	// begin inline asm
	shfl.sync.down.b32 %r636, %r637, %r638, %r639, %r640;
	// end inline asm
	mov.b64 	%rd340, {%r631, %r636};
	setp.gt.s32 	%p73, %r520, 27;
	mov.u32 	%r1298, %r1295;
	mov.u64 	%rd603, %rd600;
	@%p73 bra 	$L__BB1_293;
	setp.lt.s32 	%p74, %r1186, %r601;
	mov.u32 	%r1296, %r1186;
	mov.u64 	%rd601, %rd502;
	@%p74 bra 	$L__BB1_290;
	setp.lt.s32 	%p75, %r601, %r1186;
	mov.u32 	%r1296, %r601;
	mov.u64 	%rd601, %rd339;
	@%p75 bra 	$L__BB1_290;
	setp.lt.s64 	%p76, %rd502, %rd339;
	selp.b32 	%r1296, %r1186, %r601, %p76;
	min.s64 	%rd601, %rd502, %rd339;
$L__BB1_290:
	setp.lt.s32 	%p77, %r1295, %r621;
	mov.u32 	%r1186, %r1296;
	mov.u64 	%rd502, %rd601;
	mov.u32 	%r1298, %r621;
	mov.u64 	%rd603, %rd340;
	@%p77 bra 	$L__BB1_293;
	setp.lt.s32 	%p78, %r621, %r1295;
	mov.u32 	%r1186, %r1296;
	mov.u64 	%rd502, %rd601;
	mov.u32 	%r1298, %r1295;
	mov.u64 	%rd603, %rd600;
	@%p78 bra 	$L__BB1_293;
	setp.lt.s64 	%p79, %rd600, %rd340;
	selp.b32 	%r1298, %r1295, %r621, %p79;
	min.s64 	%rd603, %rd600, %rd340;
	mov.u32 	%r1186, %r1296;
	mov.u64 	%rd502, %rd601;
$L__BB1_293:
	mov.b32 	%r678, 8;
	mov.b32 	%r679, 31;
	mov.b32 	%r680, -1;
	// begin inline asm
	shfl.sync.down.b32 %r641, %r1186, %r678, %r679, %r680;
	// end inline asm
	// begin inline asm
	shfl.sync.down.b32 %r646, %r647, %r678, %r679, %r680;
	// end inline asm
	mov.b64 	{%r652, %r657}, %rd502;
	// begin inline asm
	shfl.sync.down.b32 %r651, %r652, %r678, %r679, %r680;
	// end inline asm
	// begin inline asm
	shfl.sync.down.b32 %r656, %r657, %r678, %r679, %r680;
	// end inline asm
	mov.b64 	%rd346, {%r651, %r656};
	// begin inline asm
	shfl.sync.down.b32 %r661, %r1298, %r678, %r679, %r680;
	// end inline asm
	// begin inline asm
	shfl.sync.down.b32 %r666, %r667, %r678, %r679, %r680;
	// end inline asm
	mov.b64 	{%r672, %r677}, %rd603;
	// begin inline asm
	shfl.sync.down.b32 %r671, %r672, %r678, %r679, %r680;
	// end inline asm
	// begin inline asm
	shfl.sync.down.b32 %r676, %r677, %r678, %r679, %r680;
	// end inline asm
	mov.b64 	%rd347, {%r671, %r676};
	setp.gt.s32 	%p80, %r520, 23;
	mov.u32 	%r1301, %r1298;
	mov.u64 	%rd606, %rd603;
	@%p80 bra 	$L__BB1_300;
	setp.lt.s32 	%p81, %r1186, %r641;
	mov.u32 	%r1299, %r1186;
	mov.u64 	%rd604, %rd502;
	@%p81 bra 	$L__BB1_297;
	setp.lt.s32 	%p82, %r641, %r1186;
	mov.u32 	%r1299, %r641;
	mov.u64 	%rd604, %rd346;
	@%p82 bra 	$L__BB1_297;
	setp.lt.s64 	%p83, %rd502, %rd346;
	selp.b32 	%r1299, %r1186, %r641, %p83;
	min.s64 	%rd604, %rd502, %rd346;
$L__BB1_297:
	setp.lt.s32 	%p84, %r1298, %r661;
	mov.u32 	%r1186, %r1299;
	mov.u64 	%rd502, %rd604;
	mov.u32 	%r1301, %r661;
	mov.u64 	%rd606, %rd347;
	@%p84 bra 	$L__BB1_300;
	setp.lt.s32 	%p85, %r661, %r1298;
	mov.u32 	%r1186, %r1299;
	mov.u64 	%rd502, %rd604;
	mov.u32 	%r1301, %r1298;
	mov.u64 	%rd606, %rd603;
	@%p85 bra 	$L__BB1_300;
	setp.lt.s64 	%p86, %rd603, %rd347;
	selp.b32 	%r1301, %r1298, %r661, %p86;
	min.s64 	%rd606, %rd603, %rd347;
	mov.u32 	%r1186, %r1299;
	mov.u64 	%rd502, %rd604;
$L__BB1_300:
	mov.b32 	%r718, 16;
	mov.b32 	%r719, 31;
	mov.b32 	%r720, -1;
	// begin inline asm
	shfl.sync.down.b32 %r681, %r1186, %r718, %r719, %r720;
	// end inline asm
	// begin inline asm
	shfl.sync.down.b32 %r686, %r687, %r718, %r719, %r720;
	// end inline asm
	mov.b64 	{%r692, %r697}, %rd502;
	// begin inline asm
	shfl.sync.down.b32 %r691, %r692, %r718, %r719, %r720;
	// end inline asm
	// begin inline asm
	shfl.sync.down.b32 %r696, %r697, %r718, %r719, %r720;
	// end inline asm
	mov.b64 	%rd353, {%r691, %r696};
	// begin inline asm
	shfl.sync.down.b32 %r701, %r1301, %r718, %r719, %r720;
	// end inline asm
	// begin inline asm
	shfl.sync.down.b32 %r706, %r707, %r718, %r719, %r720;
	// end inline asm
	mov.b64 	{%r712, %r717}, %rd606;
	// begin inline asm
	shfl.sync.down.b32 %r711, %r712, %r718, %r719, %r720;
	// end inline asm
	// begin inline asm
	shfl.sync.down.b32 %r716, %r717, %r718, %r719, %r720;
	// end inline asm
	mov.b64 	%rd354, {%r711, %r716};
	setp.gt.s32 	%p87, %r520, 15;
	mov.u32 	%r1319, %r1301;
	mov.u64 	%rd624, %rd606;
	@%p87 bra 	$L__BB1_307;
	setp.lt.s32 	%p88, %r1186, %r681;
	mov.u32 	%r1302, %r1186;
	mov.u64 	%rd607, %rd502;
	@%p88 bra 	$L__BB1_304;
	setp.lt.s32 	%p89, %r681, %r1186;
	mov.u32 	%r1302, %r681;
	mov.u64 	%rd607, %rd353;
	@%p89 bra 	$L__BB1_304;
	setp.lt.s64 	%p90, %rd502, %rd353;
	selp.b32 	%r1302, %r1186, %r681, %p90;
	min.s64 	%rd607, %rd502, %rd353;
$L__BB1_304:
	setp.lt.s32 	%p91, %r1301, %r701;
	mov.u32 	%r1186, %r1302;
	mov.u64 	%rd502, %rd607;
	mov.u32 	%r1319, %r701;
	mov.u64 	%rd624, %rd354;
	@%p91 bra 	$L__BB1_307;
	setp.lt.s32 	%p92, %r701, %r1301;
	mov.u32 	%r1186, %r1302;
	mov.u64 	%rd502, %rd607;
	mov.u32 	%r1319, %r1301;
	mov.u64 	%rd624, %rd606;
	@%p92 bra 	$L__BB1_307;
	setp.lt.s64 	%p93, %rd606, %rd354;
	selp.b32 	%r1319, %r1301, %r701, %p93;
	min.s64 	%rd624, %rd606, %rd354;
	mov.u32 	%r1186, %r1302;
	mov.u64 	%rd502, %rd607;
$L__BB1_307:
	setp.ne.s32 	%p94, %r520, 0;
	@%p94 bra 	$L__BB1_309;
	and.b32  	%r721, %r302, 992;
	mov.u32 	%r722, _ZN6thrust24THRUST_300001_SM_1000_NS8cuda_cub4core6detail5shmemE;
	add.s32 	%r723, %r722, %r721;
	st.shared.u32 	[%r723+8], %r1186;
	st.shared.u64 	[%r723+16], %rd502;
	st.shared.u32 	[%r723+24], %r1319;
	st.shared.u64 	[%r723+32], %rd624;
$L__BB1_309:
	bar.sync 	0;
	setp.ne.s32 	%p95, %r302, 0;
	@%p95 bra 	$L__BB1_353;
	ld.shared.u32 	%r419, [_ZN6thrust24THRUST_300001_SM_1000_NS8cuda_cub4core6detail5shmemE+40];
	ld.shared.u64 	%rd360, [_ZN6thrust24THRUST_300001_SM_1000_NS8cuda_cub4core6detail5shmemE+48];
	ld.shared.u32 	%r420, [_ZN6thrust24THRUST_300001_SM_1000_NS8cuda_cub4core6detail5shmemE+56];
	ld.shared.u64 	%rd361, [_ZN6thrust24THRUST_300001_SM_1000_NS8cuda_cub4core6detail5shmemE+64];
	setp.lt.s32 	%p96, %r1186, %r419;
	mov.u32 	%r1305, %r1186;
	mov.u64 	%rd610, %rd502;
	@%p96 bra 	$L__BB1_313;
	setp.lt.s32 	%p97, %r419, %r1186;
	mov.u32 	%r1305, %r419;
	mov.u64 	%rd610, %rd360;
	@%p97 bra 	$L__BB1_313;
	setp.lt.s64 	%p98, %rd502, %rd360;
	selp.b32 	%r1305, %r1186, %r419, %p98;
	min.s64 	%rd610, %rd502, %rd360;
$L__BB1_313:
	setp.lt.s32 	%p99, %r1319, %r420;
	mov.u32 	%r1306, %r420;
	mov.u64 	%rd611, %rd361;
	@%p99 bra 	$L__BB1_317;
	setp.ge.s32 	%p100, %r420, %r1319;
	mov.u32 	%r1306, %r1319;
	mov.u64 	%rd611, %rd624;
	@%p100 bra 	$L__BB1_315;
	bra.uni 	$L__BB1_317;
$L__BB1_315:
	setp.ge.s64 	%p101, %rd624, %rd361;
	mov.u32 	%r1306, %r420;
	mov.u64 	%rd611, %rd361;
	@%p101 bra 	$L__BB1_317;
	mov.u32 	%r1306, %r1319;
	mov.u64 	%rd611, %rd624;
$L__BB1_317:
	ld.shared.u32 	%r429, [_ZN6thrust24THRUST_300001_SM_1000_NS8cuda_cub4core6detail5shmemE+72];
	ld.shared.u64 	%rd371, [_ZN6thrust24THRUST_300001_SM_1000_NS8cuda_cub4core6detail5shmemE+80];
	ld.shared.u32 	%r431, [_ZN6thrust24THRUST_300001_SM_1000_NS8cuda_cub4core6detail5shmemE+88];
	ld.shared.u64 	%rd373, [_ZN6thrust24THRUST_300001_SM_1000_NS8cuda_cub4core6detail5shmemE+96];
	setp.lt.s32 	%p102, %r1305, %r429;
	mov.u32 	%r1307, %r1305;
	mov.u64 	%rd612, %rd610;
	@%p102 bra 	$L__BB1_320;
	setp.lt.s32 	%p103, %r429, %r1305;
	mov.u32 	%r1307, %r429;
	mov.u64 	%rd612, %rd371;
	@%p103 bra 	$L__BB1_320;
	setp.lt.s64 	%p104, %rd610, %rd371;
	selp.b32 	%r1307, %r1305, %r429, %p104;
	min.s64 	%rd612, %rd610, %rd371;
$L__BB1_320:
	setp.lt.s32 	%p105, %r1306, %r431;
	mov.u32 	%r1308, %r431;
	mov.u64 	%rd613, %rd373;
	@%p105 bra 	$L__BB1_323;
	setp.lt.s32 	%p106, %r431, %r1306;
	mov.u32 	%r1308, %r1306;
	mov.u64 	%rd613, %rd611;
	@%p106 bra 	$L__BB1_323;
	setp.lt.s64 	%p107, %rd611, %rd373;
	selp.b64 	%rd613, %rd611, %rd373, %p107;
	selp.b32 	%r1308, %r1306, %r431, %p107;
$L__BB1_323:
	ld.shared.u32 	%r439, [_ZN6thrust24THRUST_300001_SM_1000_NS8cuda_cub4core6detail5shmemE+104];
	ld.shared.u64 	%rd381, [_ZN6thrust24THRUST_300001_SM_1000_NS8cuda_cub4core6detail5shmemE+112];
	ld.shared.u32 	%r441, [_ZN6thrust24THRUST_300001_SM_1000_NS8cuda_cub4core6detail5shmemE+120];
	ld.shared.u64 	%rd383, [_ZN6thrust24THRUST_300001_SM_1000_NS8cuda_cub4core6detail5shmemE+128];
	setp.lt.s32 	%p108, %r1307, %r439;
	mov.u32 	%r1309, %r1307;
	mov.u64 	%rd614, %rd612;
	@%p108 bra 	$L__BB1_326;
	setp.lt.s32 	%p109, %r439, %r1307;
	mov.u32 	%r1309, %r439;
	mov.u64 	%rd614, %rd381;
	@%p109 bra 	$L__BB1_326;
	setp.lt.s64 	%p110, %rd612, %rd381;
	selp.b32 	%r1309, %r1307, %r439, %p110;
	min.s64 	%rd614, %rd612, %rd381;
$L__BB1_326:
	setp.lt.s32 	%p111, %r1308, %r441;
	mov.u32 	%r1310, %r441;
	mov.u64 	%rd615, %rd383;
	@%p111 bra 	$L__BB1_329;
	setp.lt.s32 	%p112, %r441, %r1308;
	mov.u32 	%r1310, %r1308;
	mov.u64 	%rd615, %rd613;
	@%p112 bra 	$L__BB1_329;
	setp.lt.s64 	%p113, %rd613, %rd383;
	selp.b64 	%rd615, %rd613, %rd383, %p113;
	selp.b32 	%r1310, %r1308, %r441, %p113;
$L__BB1_329:
	ld.shared.u32 	%r449, [_ZN6thrust24THRUST_300001_SM_1000_NS8cuda_cub4core6detail5shmemE+136];
	ld.shared.u64 	%rd391, [_ZN6thrust24THRUST_300001_SM_1000_NS8cuda_cub4core6detail5shmemE+144];
	ld.shared.u32 	%r451, [_ZN6thrust24THRUST_300001_SM_1000_NS8cuda_cub4core6detail5shmemE+152];
	ld.shared.u64 	%rd393, [_ZN6thrust24THRUST_300001_SM_1000_NS8cuda_cub4core6detail5shmemE+160];
	setp.lt.s32 	%p114, %r1309, %r449;
	mov.u32 	%r1311, %r1309;
	mov.u64 	%rd616, %rd614;
	@%p114 bra 	$L__BB1_332;
	setp.lt.s32 	%p115, %r449, %r1309;
	mov.u32 	%r1311, %r449;
	mov.u64 	%rd616, %rd391;
	@%p115 bra 	$L__BB1_332;
	setp.lt.s64 	%p116, %rd614, %rd391;
	selp.b32 	%r1311, %r1309, %r449, %p116;
	min.s64 	%rd616, %rd614, %rd391;
$L__BB1_332:
	setp.lt.s32 	%p117, %r1310, %r451;
	mov.u32 	%r1312, %r451;
	mov.u64 	%rd617, %rd393;
	@%p117 bra 	$L__BB1_335;
	setp.lt.s32 	%p118, %r451, %r1310;
	mov.u32 	%r1312, %r1310;
	mov.u64 	%rd617, %rd615;
	@%p118 bra 	$L__BB1_335;
	setp.lt.s64 	%p119, %rd615, %rd393;
	selp.b64 	%rd617, %rd615, %rd393, %p119;
	selp.b32 	%r1312, %r1310, %r451, %p119;
$L__BB1_335:
	ld.shared.u32 	%r459, [_ZN6thrust24THRUST_300001_SM_1000_NS8cuda_cub4core6detail5shmemE+168];
	ld.shared.u64 	%rd401, [_ZN6thrust24THRUST_300001_SM_1000_NS8cuda_cub4core6detail5shmemE+176];
	ld.shared.u32 	%r461, [_ZN6thrust24THRUST_300001_SM_1000_NS8cuda_cub4core6detail5shmemE+184];
	ld.shared.u64 	%rd403, [_ZN6thrust24THRUST_300001_SM_1000_NS8cuda_cub4core6detail5shmemE+192];
	setp.lt.s32 	%p120, %r1311, %r459;
	mov.u32 	%r1313, %r1311;
	mov.u64 	%rd618, %rd616;
	@%p120 bra 	$L__BB1_338;
	setp.lt.s32 	%p121, %r459, %r1311;
	mov.u32 	%r1313, %r459;
	mov.u64 	%rd618, %rd401;
	@%p121 bra 	$L__BB1_338;
	setp.lt.s64 	%p122, %rd616, %rd401;
	selp.b32 	%r1313, %r1311, %r459, %p122;
	min.s64 	%rd618, %rd616, %rd401;
$L__BB1_338:
	setp.lt.s32 	%p123, %r1312, %r461;
	mov.u32 	%r1314, %r461;
	mov.u64 	%rd619, %rd403;
	@%p123 bra 	$L__BB1_341;
	setp.lt.s32 	%p124, %r461, %r1312;
	mov.u32 	%r1314, %r1312;
	mov.u64 	%rd619, %rd617;
	@%p124 bra 	$L__BB1_341;
	setp.lt.s64 	%p125, %rd617, %rd403;
	selp.b64 	%rd619, %rd617, %rd403, %p125;
	selp.b32 	%r1314, %r1312, %r461, %p125;
$L__BB1_341:
	ld.shared.u32 	%r469, [_ZN6thrust24THRUST_300001_SM_1000_NS8cuda_cub4core6detail5shmemE+200];
	ld.shared.u64 	%rd411, [_ZN6thrust24THRUST_300001_SM_1000_NS8cuda_cub4core6detail5shmemE+208];
	ld.shared.u32 	%r471, [_ZN6thrust24THRUST_300001_SM_1000_NS8cuda_cub4core6detail5shmemE+216];
	ld.shared.u64 	%rd413, [_ZN6thrust24THRUST_300001_SM_1000_NS8cuda_cub4core6detail5shmemE+224];
	setp.lt.s32 	%p126, %r1313, %r469;
	mov.u32 	%r1315, %r1313;
	mov.u64 	%rd620, %rd618;
	@%p126 bra 	$L__BB1_344;
	setp.lt.s32 	%p127, %r469, %r1313;
	mov.u32 	%r1315, %r469;
	mov.u64 	%rd620, %rd411;
	@%p127 bra 	$L__BB1_344;
	setp.lt.s64 	%p128, %rd618, %rd411;
	selp.b32 	%r1315, %r1313, %r469, %p128;
	min.s64 	%rd620, %rd618, %rd411;
$L__BB1_344:
	setp.lt.s32 	%p129, %r1314, %r471;
	mov.u32 	%r1316, %r471;
	mov.u64 	%rd621, %rd413;
	@%p129 bra 	$L__BB1_347;
	setp.lt.s32 	%p130, %r471, %r1314;
	mov.u32 	%r1316, %r1314;
	mov.u64 	%rd621, %rd619;
	@%p130 bra 	$L__BB1_347;
	setp.lt.s64 	%p131, %rd619, %rd413;
	selp.b64 	%rd621, %rd619, %rd413, %p131;
	selp.b32 	%r1316, %r1314, %r471, %p131;
$L__BB1_347:
	ld.shared.u32 	%r479, [_ZN6thrust24THRUST_300001_SM_1000_NS8cuda_cub4core6detail5shmemE+232];
	ld.shared.u64 	%rd421, [_ZN6thrust24THRUST_300001_SM_1000_NS8cuda_cub4core6detail5shmemE+240];
	ld.shared.u32 	%r481, [_ZN6thrust24THRUST_300001_SM_1000_NS8cuda_cub4core6detail5shmemE+248];
	ld.shared.u64 	%rd423, [_ZN6thrust24THRUST_300001_SM_1000_NS8cuda_cub4core6detail5shmemE+256];
	setp.lt.s32 	%p132, %r1315, %r479;
	mov.u32 	%r1186, %r1315;
	mov.u64 	%rd502, %rd620;
	@%p132 bra 	$L__BB1_350;
	setp.lt.s32 	%p133, %r479, %r1315;
	mov.u32 	%r1186, %r479;
	mov.u64 	%rd502, %rd421;
	@%p133 bra 	$L__BB1_350;
	setp.lt.s64 	%p134, %rd620, %rd421;
	selp.b32 	%r1186, %r1315, %r479, %p134;
	min.s64 	%rd502, %rd620, %rd421;
$L__BB1_350:
	setp.lt.s32 	%p135, %r1316, %r481;
	mov.u32 	%r1319, %r481;
	mov.u64 	%rd624, %rd423;
	@%p135 bra 	$L__BB1_353;
	setp.lt.s32 	%p136, %r481, %r1316;
	mov.u32 	%r1319, %r1316;
	mov.u64 	%rd624, %rd621;
	@%p136 bra 	$L__BB1_353;
	setp.lt.s64 	%p137, %rd621, %rd423;
	selp.b64 	%rd624, %rd621, %rd423, %p137;
	selp.b32 	%r1319, %r1316, %r481, %p137;
$L__BB1_353:
	mov.u32 	%r1149, %tid.x;
	setp.ne.s32 	%p341, %r1149, 0;
	@%p341 bra 	$L__BB1_355;
	cvta.to.global.u64 	%rd473, %rd435;
	mul.wide.u32 	%rd474, %r1, 32;
	add.s64 	%rd475, %rd473, %rd474;
	st.global.u32 	[%rd475], %r1186;
	st.global.u64 	[%rd475+8], %rd502;
	st.global.u32 	[%rd475+16], %r1319;
	st.global.u64 	[%rd475+24], %rd624;
$L__BB1_355:
	ret;

}
	// .globl	_ZN6thrust24THRUST_300001_SM_1000_NS8cuda_cub4core6detail13_kernel_agentINS1_8__reduce10DrainAgentIiEEJN3cub18CUB_300001_SM_10009GridQueueIjEEiEEEvDpT0_
.visible .entry _ZN6thrust24THRUST_300001_SM_1000_NS8cuda_cub4core6detail13_kernel_agentINS1_8__reduce10DrainAgentIiEEJN3cub18CUB_300001_SM_10009GridQueueIjEEiEEEvDpT0_(
	.param .align 8 .b8 _ZN6thrust24THRUST_300001_SM_1000_NS8cuda_cub4core6detail13_kernel_agentINS1_8__reduce10DrainAgentIiEEJN3cub18CUB_300001_SM_10009GridQueueIjEEiEEEvDpT0__param_0[8],
	.param .u32 _ZN6thrust24THRUST_300001_SM_1000_NS8cuda_cub4core6detail13_kernel_agentINS1_8__reduce10DrainAgentIiEEJN3cub18CUB_300001_SM_10009GridQueueIjEEiEEEvDpT0__param_1
)
.maxntid 1
{
	.reg .b32 	%r<3>;
	.reg .b64 	%rd<3>;

	ld.param.u64 	%rd1, [_ZN6thrust24THRUST_300001_SM_1000_NS8cuda_cub4core6detail13_kernel_agentINS1_8__reduce10DrainAgentIiEEJN3cub18CUB_300001_SM_10009GridQueueIjEEiEEEvDpT0__param_0];
	ld.param.u32 	%r1, [_ZN6thrust24THRUST_300001_SM_1000_NS8cuda_cub4core6detail13_kernel_agentINS1_8__reduce10DrainAgentIiEEJN3cub18CUB_300001_SM_10009GridQueueIjEEiEEEvDpT0__param_1];
	cvta.to.global.u64 	%rd2, %rd1;
	st.global.u32 	[%rd2], %r1;
	mov.b32 	%r2, 0;
	st.global.u32 	[%rd2+4], %r2;
	ret;

}
	// .globl	_ZN6thrust24THRUST_300001_SM_1000_NS8cuda_cub4core6detail13_kernel_agentINS1_8__reduce11ReduceAgentIPN4cuda3std3__45tupleIJNSA_IJilEEESB_EEESD_SC_iNS1_9__extrema12arg_minmax_fIilNS9_4lessIiEEEEEEJSD_SD_iSI_EEEvDpT0_
.visible .entry _ZN6thrust24THRUST_300001_SM_1000_NS8cuda_cub4core6detail13_kernel_agentINS1_8__reduce11ReduceAgentIPN4cuda3std3__45tupleIJNSA_IJilEEESB_EEESD_SC_iNS1_9__extrema12arg_minmax_fIilNS9_4lessIiEEEEEEJSD_SD_iSI_EEEvDpT0_(
	.param .u64 .ptr .align 1 _ZN6thrust24THRUST_300001_SM_1000_NS8cuda_cub4core6detail13_kernel_agentINS1_8__reduce11ReduceAgentIPN4cuda3std3__45tupleIJNSA_IJilEEESB_EEESD_SC_iNS1_9__extrema12arg_minmax_fIilNS9_4lessIiEEEEEEJSD_SD_iSI_EEEvDpT0__param_0,
	.param .u64 .ptr .align 1 _ZN6thrust24THRUST_300001_SM_1000_NS8cuda_cub4core6detail13_kernel_agentINS1_8__reduce11ReduceAgentIPN4cuda3std3__45tupleIJNSA_IJilEEESB_EEESD_SC_iNS1_9__extrema12arg_minmax_fIilNS9_4lessIiEEEEEEJSD_SD_iSI_EEEvDpT0__param_1,
	.param .u32 _ZN6thrust24THRUST_300001_SM_1000_NS8cuda_cub4core6detail13_kernel_agentINS1_8__reduce11ReduceAgentIPN4cuda3std3__45tupleIJNSA_IJilEEESB_EEESD_SC_iNS1_9__extrema12arg_minmax_fIilNS9_4lessIiEEEEEEJSD_SD_iSI_EEEvDpT0__param_2,
	.param .align 1 .b8 _ZN6thrust24THRUST_300001_SM_1000_NS8cuda_cub4core6detail13_kernel_agentINS1_8__reduce11ReduceAgentIPN4cuda3std3__45tupleIJNSA_IJilEEESB_EEESD_SC_iNS1_9__extrema12arg_minmax_fIilNS9_4lessIiEEEEEEJSD_SD_iSI_EEEvDpT0__param_3[1]
)
.maxntid 256
{
	.reg .pred 	%p<345>;
	.reg .b32 	%r<1289>;
	.reg .b64 	%rd<747>;

	ld.param.u64 	%rd454, [_ZN6thrust24THRUST_300001_SM_1000_NS8cuda_cub4core6detail13_kernel_agentINS1_8__reduce11ReduceAgentIPN4cuda3std3__45tupleIJNSA_IJilEEESB_EEESD_SC_iNS1_9__extrema12arg_minmax_fIilNS9_4lessIiEEEEEEJSD_SD_iSI_EEEvDpT0__param_0];
	ld.param.u64 	%rd455, [_ZN6thrust24THRUST_300001_SM_1000_NS8cuda_cub4core6detail13_kernel_agentINS1_8__reduce11ReduceAgentIPN4cuda3std3__45tupleIJNSA_IJilEEESB_EEESD_SC_iNS1_9__extrema12arg_minmax_fIilNS9_4lessIiEEEEEEJSD_SD_iSI_EEEvDpT0__param_1];
	ld.param.u32 	%r483, [_ZN6thrust24THRUST_300001_SM_1000_NS8cuda_cub4core6detail13_kernel_agentINS1_8__reduce11ReduceAgentIPN4cuda3std3__45tupleIJNSA_IJilEEESB_EEESD_SC_iNS1_9__extrema12arg_minmax_fIilNS9_4lessIiEEEEEEJSD_SD_iSI_EEEvDpT0__param_2];
	setp.eq.s32 	%p1, %r483, 0;
	@%p1 bra 	$L__BB3_355;
	setp.gt.s32 	%p2, %r483, 511;
	@%p2 bra 	$L__BB3_216;
	mov.u32 	%r1, %tid.x;
	setp.ge.s32 	%p141, %r1, %r483;
	mov.b32 	%r1147, 0;
	mov.b64 	%rd612, 0;
	mov.u64 	%rd611, %rd612;
	mov.u32 	%r1146, %r1147;
	mov.u32 	%r1132, %r1;
	@%p141 bra 	$L__BB3_4;
	mul.wide.u32 	%rd547, %r1, 32;
	add.s64 	%rd540, %rd454, %rd547;
	// begin inline asm
	ld.global.nc.u64 %rd539, [%rd540];
	// end inline asm
	add.s64 	%rd542, %rd540, 8;
	// begin inline asm
	ld.global.nc.u64 %rd611, [%rd542];
	// end inline asm
	add.s64 	%rd544, %rd540, 16;
	// begin inline asm
	ld.global.nc.u64 %rd543, [%rd544];
	// end inline asm
	add.s64 	%rd546, %rd540, 24;
	// begin inline asm
	ld.global.nc.u64 %rd612, [%rd546];
	// end inline asm
	cvt.u32.u64 	%r1146, %rd539;
	cvt.u32.u64 	%r1147, %rd543;
	add.s32 	%r1132, %r1, 256;
$L__BB3_4:
	setp.ge.s32 	%p142, %r1132, %r483;
	@%p142 bra 	$L__BB3_40;
	not.b32 	%r701, %r1132;
	add.s32 	%r8, %r483, %r701;
	and.b32  	%r702, %r8, 768;
	setp.eq.s32 	%p143, %r702, 768;
	@%p143 bra 	$L__BB3_14;
	mul.wide.u32 	%rd549, %r1132, 32;
	add.s64 	%rd594, %rd454, %rd549;
	shr.u32 	%r703, %r8, 8;
	add.s32 	%r704, %r703, 1;
	and.b32  	%r705, %r704, 3;
	neg.s32 	%r1126, %r705;
$L__BB3_7:
	.pragma "nounroll";
	mov.u64 	%rd8, %rd612;
	mov.u32 	%r13, %r1147;
	mov.u64 	%rd7, %rd611;
	mov.u32 	%r12, %r1146;
	// begin inline asm
	ld.global.nc.u64 %rd550, [%rd594];
	// end inline asm
	add.s64 	%rd553, %rd594, 8;
	// begin inline asm
	ld.global.nc.u64 %rd552, [%rd553];
	// end inline asm
	add.s64 	%rd555, %rd594, 16;
	// begin inline asm
	ld.global.nc.u64 %rd554, [%rd555];
	// end inline asm
	add.s64 	%rd557, %rd594, 24;
	// begin inline asm
	ld.global.nc.u64 %rd556, [%rd557];
	// end inline asm
	cvt.u32.u64 	%r14, %rd550;
	cvt.u32.u64 	%r15, %rd554;
	setp.lt.s32 	%p144, %r12, %r14;
	@%p144 bra 	$L__BB3_10;
	setp.lt.s32 	%p145, %r14, %r12;
	mov.u64 	%rd611, %rd552;
	mov.u32 	%r1146, %r14;
	@%p145 bra 	$L__BB3_10;
	setp.lt.s64 	%p146, %rd7, %rd552;
	min.s64 	%rd611, %rd7, %rd552;
	selp.b32 	%r1146, %r12, %r14, %p146;
$L__BB3_10:
	setp.lt.s32 	%p147, %r13, %r15;
	mov.u32 	%r1147, %r15;
	mov.u64 	%rd612, %rd556;
	@%p147 bra 	$L__BB3_13;
	setp.lt.s32 	%p148, %r15, %r13;
	mov.u32 	%r1147, %r13;
	mov.u64 	%rd612, %rd8;
	@%p148 bra 	$L__BB3_13;
	setp.lt.s64 	%p149, %rd8, %rd556;
	selp.b32 	%r1147, %r13, %r15, %p149;
	min.s64 	%rd612, %rd8, %rd556;
$L__BB3_13:
	add.s32 	%r1132, %r1132, 256;
	add.s64 	%rd594, %rd594, 8192;
	add.s32 	%r1126, %r1126, 1;
	setp.ne.s32 	%p150, %r1126, 0;
	@%p150 bra 	$L__BB3_7;
$L__BB3_14:
	setp.lt.u32 	%p151, %r8, 768;
	@%p151 bra 	$L__BB3_40;
$L__BB3_15:
	mul.wide.s32 	%rd566, %r1132, 32;
	add.s64 	%rd559, %rd454, %rd566;
	// begin inline asm
	ld.global.nc.u64 %rd558, [%rd559];
	// end inline asm
	add.s64 	%rd561, %rd559, 8;
	// begin inline asm
	ld.global.nc.u64 %rd560, [%rd561];
	// end inline asm
	add.s64 	%rd563, %rd559, 16;
	// begin inline asm
	ld.global.nc.u64 %rd562, [%rd563];
	// end inline asm
	add.s64 	%rd565, %rd559, 24;
	// begin inline asm
	ld.global.nc.u64 %rd564, [%rd565];
	// end inline asm
	cvt.u32.u64 	%r30, %rd558;
	cvt.u32.u64 	%r31, %rd562;
	setp.lt.s32 	%p152, %r1146, %r30;
	mov.u64 	%rd605, %rd611;
	mov.u32 	%r1140, %r1146;
	@%p152 bra 	$L__BB3_18;
	setp.lt.s32 	%p153, %r30, %r1146;
	mov.u64 	%rd605, %rd560;
	mov.u32 	%r1140, %r30;
	@%p153 bra 	$L__BB3_18;
	setp.lt.s64 	%p154, %rd611, %rd560;
	min.s64 	%rd605, %rd611, %rd560;
	selp.b32 	%r1140, %r1146, %r30, %p154;
$L__BB3_18:
	setp.lt.s32 	%p155, %r1147, %r31;
	mov.u32 	%r1141, %r31;
	mov.u64 	%rd606, %rd564;
	@%p155 bra 	$L__BB3_21;
	setp.lt.s32 	%p156, %r31, %r1147;
	mov.u32 	%r1141, %r1147;
	mov.u64 	%rd606, %rd612;
	@%p156 bra 	$L__BB3_21;
	setp.lt.s64 	%p157, %rd612, %rd564;
	selp.b32 	%r1141, %r1147, %r31, %p157;
	min.s64 	%rd606, %rd612, %rd564;
$L__BB3_21:
	add.s64 	%rd568, %rd559, 8192;
	// begin inline asm
	ld.global.nc.u64 %rd567, [%rd568];
	// end inline asm
	add.s64 	%rd570, %rd559, 8200;
	// begin inline asm
	ld.global.nc.u64 %rd569, [%rd570];
	// end inline asm
	add.s64 	%rd572, %rd559, 8208;
	// begin inline asm
	ld.global.nc.u64 %rd571, [%rd572];
	// end inline asm
	add.s64 	%rd574, %rd559, 8216;
	// begin inline asm
	ld.global.nc.u64 %rd573, [%rd574];
	// end inline asm
	cvt.u32.u64 	%r36, %rd567;
	cvt.u32.u64 	%r37, %rd571;
	setp.lt.s32 	%p158, %r1140, %r36;
	mov.u64 	%rd607, %rd605;
	mov.u32 	%r1142, %r1140;
	@%p158 bra 	$L__BB3_24;
	setp.lt.s32 	%p159, %r36, %r1140;
	mov.u64 	%rd607, %rd569;
	mov.u32 	%r1142, %r36;
	@%p159 bra 	$L__BB3_24;
	setp.lt.s64 	%p160, %rd605, %rd569;
	min.s64 	%rd607, %rd605, %rd569;
	selp.b32 	%r1142, %r1140, %r36, %p160;
$L__BB3_24:
	setp.lt.s32 	%p161, %r1141, %r37;
	mov.u32 	%r1143, %r37;
	mov.u64 	%rd608, %rd573;
	@%p161 bra 	$L__BB3_27;
	setp.lt.s32 	%p162, %r37, %r1141;
	mov.u32 	%r1143, %r1141;
	mov.u64 	%rd608, %rd606;
	@%p162 bra 	$L__BB3_27;
	setp.lt.s64 	%p163, %rd606, %rd573;
	selp.b32 	%r1143, %r1141, %r37, %p163;
	min.s64 	%rd608, %rd606, %rd573;
$L__BB3_27:
	add.s64 	%rd576, %rd559, 16384;
	// begin inline asm
	ld.global.nc.u64 %rd575, [%rd576];
	// end inline asm
	add.s64 	%rd578, %rd559, 16392;
	// begin inline asm
	ld.global.nc.u64 %rd577, [%rd578];
	// end inline asm
	add.s64 	%rd580, %rd559, 16400;
	// begin inline asm
	ld.global.nc.u64 %rd579, [%rd580];
	// end inline asm
	add.s64 	%rd582, %rd559, 16408;
	// begin inline asm
	ld.global.nc.u64 %rd581, [%rd582];
	// end inline asm
	cvt.u32.u64 	%r42, %rd575;
	cvt.u32.u64 	%r43, %rd579;
	setp.lt.s32 	%p164, %r1142, %r42;
	mov.u64 	%rd609, %rd607;
	mov.u32 	%r1144, %r1142;
	@%p164 bra 	$L__BB3_30;
	setp.lt.s32 	%p165, %r42, %r1142;
	mov.u64 	%rd609, %rd577;
	mov.u32 	%r1144, %r42;
	@%p165 bra 	$L__BB3_30;
	setp.lt.s64 	%p166, %rd607, %rd577;
	min.s64 	%rd609, %rd607, %rd577;
	selp.b32 	%r1144, %r1142, %r42, %p166;
$L__BB3_30:
	setp.lt.s32 	%p167, %r1143, %r43;
	mov.u32 	%r1145, %r43;
	mov.u64 	%rd610, %rd581;
	@%p167 bra 	$L__BB3_33;
	setp.lt.s32 	%p168, %r43, %r1143;
	mov.u32 	%r1145, %r1143;
	mov.u64 	%rd610, %rd608;
	@%p168 bra 	$L__BB3_33;
	setp.lt.s64 	%p169, %rd608, %rd581;
	selp.b32 	%r1145, %r1143, %r43, %p169;
	min.s64 	%rd610, %rd608, %rd581;
$L__BB3_33:
	add.s64 	%rd584, %rd559, 24576;
	// begin inline asm
	ld.global.nc.u64 %rd583, [%rd584];
	// end inline asm
	add.s64 	%rd586, %rd559, 24584;
	// begin inline asm
	ld.global.nc.u64 %rd585, [%rd586];
	// end inline asm
	add.s64 	%rd588, %rd559, 24592;
	// begin inline asm
	ld.global.nc.u64 %rd587, [%rd588];
	// end inline asm
	add.s64 	%rd590, %rd559, 24600;
	// begin inline asm
	ld.global.nc.u64 %rd589, [%rd590];
	// end inline asm
	cvt.u32.u64 	%r48, %rd583;
	cvt.u32.u64 	%r49, %rd587;
	setp.lt.s32 	%p170, %r1144, %r48;
	mov.u64 	%rd611, %rd609;
	mov.u32 	%r1146, %r1144;
	@%p170 bra 	$L__BB3_36;
	setp.lt.s32 	%p171, %r48, %r1144;
	mov.u64 	%rd611, %rd585;
	mov.u32 	%r1146, %r48;
	@%p171 bra 	$L__BB3_36;
	setp.lt.s64 	%p172, %rd609, %rd585;
	min.s64 	%rd611, %rd609, %rd585;
	selp.b32 	%r1146, %r1144, %r48, %p172;
$L__BB3_36:
	setp.lt.s32 	%p173, %r1145, %r49;
	mov.u32 	%r1147, %r49;
	mov.u64 	%rd612, %rd589;
	@%p173 bra 	$L__BB3_39;
	setp.lt.s32 	%p174, %r49, %r1145;
	mov.u32 	%r1147, %r1145;
	mov.u64 	%rd612, %rd610;
	@%p174 bra 	$L__BB3_39;
	setp.lt.s64 	%p175, %rd610, %rd589;
	selp.b32 	%r1147, %r1145, %r49, %p175;
	min.s64 	%rd612, %rd610, %rd589;
$L__BB3_39:
	add.s32 	%r1132, %r1132, 1024;
	setp.lt.s32 	%p176, %r1132, %r483;
	@%p176 bra 	$L__BB3_15;
$L__BB3_40:
	setp.lt.s32 	%p177, %r483, 256;
	@%p177 bra 	$L__BB3_122;
	// begin inline asm
	mov.u32 %r918, %laneid;
	// end inline asm
	mov.b32 	%r956, 1;
	mov.b32 	%r957, 31;
	mov.b32 	%r958, -1;
	// begin inline asm
	shfl.sync.down.b32 %r919, %r1146, %r956, %r957, %r958;
	// end inline asm
	// begin inline asm
	shfl.sync.down.b32 %r924, %r925, %r956, %r957, %r958;
	// end inline asm
	mov.b64 	{%r930, %r935}, %rd611;
	// begin inline asm
	shfl.sync.down.b32 %r929, %r930, %r956, %r957, %r958;
	// end inline asm
	// begin inline asm
	shfl.sync.down.b32 %r934, %r935, %r956, %r957, %r958;
	// end inline asm
	mov.b64 	%rd49, {%r929, %r934};
	// begin inline asm
	shfl.sync.down.b32 %r939, %r1147, %r956, %r957, %r958;
	// end inline asm
	// begin inline asm
	shfl.sync.down.b32 %r944, %r945, %r956, %r957, %r958;
	// end inline asm
	mov.b64 	{%r950, %r955}, %rd612;
	// begin inline asm
	shfl.sync.down.b32 %r949, %r950, %r956, %r957, %r958;
	// end inline asm
	// begin inline asm
	shfl.sync.down.b32 %r954, %r955, %r956, %r957, %r958;
	// end inline asm
	mov.b64 	%rd50, {%r949, %r954};
	setp.gt.s32 	%p265, %r918, 30;
	mov.u64 	%rd616, %rd612;
	mov.u32 	%r1151, %r1147;
	mov.u64 	%rd620, %rd611;
	mov.u32 	%r1155, %r1146;
	@%p265 bra 	$L__BB3_48;
	setp.lt.s32 	%p266, %r1146, %r919;
	mov.u64 	%rd620, %rd611;
	mov.u32 	%r1155, %r1146;
	@%p266 bra 	$L__BB3_45;
	setp.lt.s32 	%p267, %r919, %r1146;
	mov.u64 	%rd620, %rd49;
	mov.u32 	%r1155, %r919;
	@%p267 bra 	$L__BB3_45;
	setp.lt.s64 	%p268, %rd611, %rd49;
	min.s64 	%rd620, %rd611, %rd49;
	selp.b32 	%r1155, %r1146, %r919, %p268;
$L__BB3_45:
	setp.lt.s32 	%p269, %r1147, %r939;
	mov.u64 	%rd616, %rd50;
	mov.u32 	%r1151, %r939;
	@%p269 bra 	$L__BB3_48;
	setp.lt.s32 	%p270, %r939, %r1147;
	mov.u64 	%rd616, %rd612;
	mov.u32 	%r1151, %r1147;
	@%p270 bra 	$L__BB3_48;
	setp.lt.s64 	%p271, %rd612, %rd50;
	selp.b32 	%r1151, %r1147, %r939, %p271;
	min.s64 	%rd616, %rd612, %rd50;
$L__BB3_48:
	mov.b32 	%r996, 2;
	mov.b32 	%r997, 31;
	mov.b32 	%r998, -1;
	// begin inline asm
	shfl.sync.down.b32 %r959, %r1155, %r996, %r997, %r998;
	// end inline asm
	// begin inline asm
	shfl.sync.down.b32 %r964, %r965, %r996, %r997, %r998;
	// end inline asm
	mov.b64 	{%r970, %r975}, %rd620;
	// begin inline asm
	shfl.sync.down.b32 %r969, %r970, %r996, %r997, %r998;
	// end inline asm
	// begin inline asm
	shfl.sync.down.b32 %r974, %r975, %r996, %r997, %r998;
	// end inline asm
	mov.b64 	%rd56, {%r969, %r974};
	// begin inline asm
	shfl.sync.down.b32 %r979, %r1151, %r996, %r997, %r998;
	// end inline asm
	// begin inline asm
	shfl.sync.down.b32 %r984, %r985, %r996, %r997, %r998;
	// end inline asm
	mov.b64 	{%r990, %r995}, %rd616;
	// begin inline asm
	shfl.sync.down.b32 %r989, %r990, %r996, %r997, %r998;
	// end inline asm
	// begin inline asm
	shfl.sync.down.b32 %r994, %r995, %r996, %r997, %r998;
	// end inline asm
	mov.b64 	%rd57, {%r989, %r994};
	setp.gt.s32 	%p272, %r918, 29;
	mov.u64 	%rd619, %rd616;
	mov.u32 	%r1154, %r1151;
	@%p272 bra 	$L__BB3_55;
	setp.lt.s32 	%p273, %r1155, %r959;
	mov.u64 	%rd618, %rd620;
	mov.u32 	%r1153, %r1155;
	@%p273 bra 	$L__BB3_52;
	setp.lt.s32 	%p274, %r959, %r1155;
	mov.u64 	%rd618, %rd56;
	mov.u32 	%r1153, %r959;
	@%p274 bra 	$L__BB3_52;
	setp.lt.s64 	%p275, %rd620, %rd56;
	min.s64 	%rd618, %rd620, %rd56;
	selp.b32 	%r1153, %r1155, %r959, %p275;
$L__BB3_52:
	setp.lt.s32 	%p276, %r1151, %r979;
	mov.u64 	%rd619, %rd57;
	mov.u32 	%r1154, %r979;
	mov.u64 	%rd620, %rd618;
	mov.u32 	%r1155, %r1153;
	@%p276 bra 	$L__BB3_55;
	setp.lt.s32 	%p277, %r979, %r1151;
	mov.u64 	%rd619, %rd616;
	mov.u32 	%r1154, %r1151;
	mov.u64 	%rd620, %rd618;
	mov.u32 	%r1155, %r1153;
	@%p277 bra 	$L__BB3_55;
	setp.lt.s64 	%p278, %rd616, %rd57;
	selp.b32 	%r1154, %r1151, %r979, %p278;
	min.s64 	%rd619, %rd616, %rd57;
	mov.u64 	%rd620, %rd618;
	mov.u32 	%r1155, %r1153;
$L__BB3_55:
	mov.b32 	%r1036, 4;
	mov.b32 	%r1037, 31;
	mov.b32 	%r1038, -1;
	// begin inline asm
	shfl.sync.down.b32 %r999, %r1155, %r1036, %r1037, %r1038;
	// end inline asm
	// begin inline asm
	shfl.sync.down.b32 %r1004, %r1005, %r1036, %r1037, %r1038;
	// end inline asm
	mov.b64 	{%r1010, %r1015}, %rd620;
	// begin inline asm
	shfl.sync.down.b32 %r1009, %r1010, %r1036, %r1037, %r1038;
	// end inline asm
	// begin inline asm
	shfl.sync.down.b32 %r1014, %r1015, %r1036, %r1037, %r1038;
	// end inline asm
	mov.b64 	%rd63, {%r1009, %r1014};
	// begin inline asm
	shfl.sync.down.b32 %r1019, %r1154, %r1036, %r1037, %r1038;
	// end inline asm
	// begin inline asm
	shfl.sync.down.b32 %r1024, %r1025, %r1036, %r1037, %r1038;
	// end inline asm
	mov.b64 	{%r1030, %r1035}, %rd619;
	// begin inline asm
	shfl.sync.down.b32 %r1029, %r1030, %r1036, %r1037, %r1038;
	// end inline asm
	// begin inline asm
	shfl.sync.down.b32 %r1034, %r1035, %r1036, %r1037, %r1038;
	// end inline asm
	mov.b64 	%rd64, {%r1029, %r1034};
	setp.gt.s32 	%p279, %r918, 27;
	mov.u64 	%rd622, %rd619;
	mov.u32 	%r1157, %r1154;
	@%p279 bra 	$L__BB3_62;
	setp.lt.s32 	%p280, %r1155, %r999;
	mov.u64 	%rd621, %rd620;
	mov.u32 	%r1156, %r1155;
	@%p280 bra 	$L__BB3_59;
	setp.lt.s32 	%p281, %r999, %r1155;
	mov.u64 	%rd621, %rd63;
	mov.u32 	%r1156, %r999;
	@%p281 bra 	$L__BB3_59;
	setp.lt.s64 	%p282, %rd620, %rd63;
	min.s64 	%rd621, %rd620, %rd63;
	selp.b32 	%r1156, %r1155, %r999, %p282;
$L__BB3_59:
	setp.lt.s32 	%p283, %r1154, %r1019;
	mov.u64 	%rd622, %rd64;
	mov.u32 	%r1157, %r1019;
	mov.u64 	%rd620, %rd621;
	mov.u32 	%r1155, %r1156;
	@%p283 bra 	$L__BB3_62;
	setp.lt.s32 	%p284, %r1019, %r1154;
	mov.u64 	%rd622, %rd619;
	mov.u32 	%r1157, %r1154;
	mov.u64 	%rd620, %rd621;
	mov.u32 	%r1155, %r1156;
	@%p284 bra 	$L__BB3_62;
	setp.lt.s64 	%p285, %rd619, %rd64;
	selp.b32 	%r1157, %r1154, %r1019, %p285;
	min.s64 	%rd622, %rd619, %rd64;
	mov.u64 	%rd620, %rd621;
	mov.u32 	%r1155, %r1156;
$L__BB3_62:
	mov.b32 	%r1076, 8;
	mov.b32 	%r1077, 31;
	mov.b32 	%r1078, -1;
	// begin inline asm
	shfl.sync.down.b32 %r1039, %r1155, %r1076, %r1077, %r1078;
	// end inline asm
	// begin inline asm
	shfl.sync.down.b32 %r1044, %r1045, %r1076, %r1077, %r1078;
	// end inline asm
	mov.b64 	{%r1050, %r1055}, %rd620;
	// begin inline asm
	shfl.sync.down.b32 %r1049, %r1050, %r1076, %r1077, %r1078;
	// end inline asm
	// begin inline asm
	shfl.sync.down.b32 %r1054, %r1055, %r1076, %r1077, %r1078;
	// end inline asm
	mov.b64 	%rd70, {%r1049, %r1054};
	// begin inline asm
	shfl.sync.down.b32 %r1059, %r1157, %r1076, %r1077, %r1078;
	// end inline asm
	// begin inline asm
	shfl.sync.down.b32 %r1064, %r1065, %r1076, %r1077, %r1078;
	// end inline asm
	mov.b64 	{%r1070, %r1075}, %rd622;
	// begin inline asm
	shfl.sync.down.b32 %r1069, %r1070, %r1076, %r1077, %r1078;
	// end inline asm
	// begin inline asm
	shfl.sync.down.b32 %r1074, %r1075, %r1076, %r1077, %r1078;
	// end inline asm
	mov.b64 	%rd71, {%r1069, %r1074};
	setp.gt.s32 	%p286, %r918, 23;
	mov.u64 	%rd625, %rd622;
	mov.u32 	%r1160, %r1157;
	@%p286 bra 	$L__BB3_69;
	setp.lt.s32 	%p287, %r1155, %r1039;
	mov.u64 	%rd624, %rd620;
	mov.u32 	%r1159, %r1155;
	@%p287 bra 	$L__BB3_66;
	setp.lt.s32 	%p288, %r1039, %r1155;
	mov.u64 	%rd624, %rd70;
	mov.u32 	%r1159, %r1039;
	@%p288 bra 	$L__BB3_66;
	setp.lt.s64 	%p289, %rd620, %rd70;
	min.s64 	%rd624, %rd620, %rd70;
	selp.b32 	%r1159, %r1155, %r1039, %p289;
$L__BB3_66:
	setp.lt.s32 	%p290, %r1157, %r1059;
	mov.u64 	%rd625, %rd71;
	mov.u32 	%r1160, %r1059;
	mov.u64 	%rd620, %rd624;
	mov.u32 	%r1155, %r1159;
	@%p290 bra 	$L__BB3_69;
	setp.lt.s32 	%p291, %r1059, %r1157;
	mov.u64 	%rd625, %rd622;
	mov.u32 	%r1160, %r1157;
	mov.u64 	%rd620, %rd624;
	mov.u32 	%r1155, %r1159;
	@%p291 bra 	$L__BB3_69;
	setp.lt.s64 	%p292, %rd622, %rd71;
	selp.b32 	%r1160, %r1157, %r1059, %p292;
	min.s64 	%rd625, %rd622, %rd71;
	mov.u64 	%rd620, %rd624;
	mov.u32 	%r1155, %r1159;
$L__BB3_69:
	mov.b32 	%r1116, 16;
	mov.b32 	%r1117, 31;
	mov.b32 	%r1118, -1;
	// begin inline asm
	shfl.sync.down.b32 %r1079, %r1155, %r1116, %r1117, %r1118;
	// end inline asm
	// begin inline asm
	shfl.sync.down.b32 %r1084, %r1085, %r1116, %r1117, %r1118;
	// end inline asm
	mov.b64 	{%r1090, %r1095}, %rd620;
	// begin inline asm
	shfl.sync.down.b32 %r1089, %r1090, %r1116, %r1117, %r1118;
	// end inline asm
	// begin inline asm
	shfl.sync.down.b32 %r1094, %r1095, %r1116, %r1117, %r1118;
	// end inline asm
	mov.b64 	%rd77, {%r1089, %r1094};
	// begin inline asm
	shfl.sync.down.b32 %r1099, %r1160, %r1116, %r1117, %r1118;
	// end inline asm
	// begin inline asm
	shfl.sync.down.b32 %r1104, %r1105, %r1116, %r1117, %r1118;
	// end inline asm
	mov.b64 	{%r1110, %r1115}, %rd625;
	// begin inline asm
	shfl.sync.down.b32 %r1109, %r1110, %r1116, %r1117, %r1118;
	// end inline asm
	// begin inline asm
	shfl.sync.down.b32 %r1114, %r1115, %r1116, %r1117, %r1118;
	// end inline asm
	mov.b64 	%rd78, {%r1109, %r1114};
	setp.gt.s32 	%p293, %r918, 15;
	mov.u64 	%rd745, %rd625;
	mov.u32 	%r1287, %r1160;
	@%p293 bra 	$L__BB3_76;
	setp.lt.s32 	%p294, %r1155, %r1079;
	mov.u64 	%rd627, %rd620;
	mov.u32 	%r1162, %r1155;
	@%p294 bra 	$L__BB3_73;
	setp.lt.s32 	%p295, %r1079, %r1155;
	mov.u64 	%rd627, %rd77;
	mov.u32 	%r1162, %r1079;
	@%p295 bra 	$L__BB3_73;
	setp.lt.s64 	%p296, %rd620, %rd77;
	min.s64 	%rd627, %rd620, %rd77;
	selp.b32 	%r1162, %r1155, %r1079, %p296;
$L__BB3_73:
	setp.lt.s32 	%p297, %r1160, %r1099;
	mov.u64 	%rd745, %rd78;
	mov.u32 	%r1287, %r1099;
	mov.u64 	%rd620, %rd627;
	mov.u32 	%r1155, %r1162;
	@%p297 bra 	$L__BB3_76;
	setp.lt.s32 	%p298, %r1099, %r1160;
	mov.u64 	%rd745, %rd625;
	mov.u32 	%r1287, %r1160;
	mov.u64 	%rd620, %rd627;
	mov.u32 	%r1155, %r1162;
	@%p298 bra 	$L__BB3_76;
	setp.lt.s64 	%p299, %rd625, %rd78;
	selp.b32 	%r1287, %r1160, %r1099, %p299;
	min.s64 	%rd745, %rd625, %rd78;
	mov.u64 	%rd620, %rd627;
	mov.u32 	%r1155, %r1162;
$L__BB3_76:
	setp.ne.s32 	%p300, %r918, 0;
	@%p300 bra 	$L__BB3_78;
	and.b32  	%r1119, %r1, 992;
	mov.u32 	%r1120, _ZN6thrust24THRUST_300001_SM_1000_NS8cuda_cub4core6detail5shmemE;
	add.s32 	%r1121, %r1120, %r1119;
	st.shared.u32 	[%r1121+8], %r1155;
	st.shared.u64 	[%r1121+16], %rd620;
	st.shared.u32 	[%r1121+24], %r1287;
	st.shared.u64 	[%r1121+32], %rd745;
$L__BB3_78:
	bar.sync 	0;
	setp.ne.s32 	%p301, %r1, 0;
	@%p301 bra 	$L__BB3_353;
	ld.shared.u32 	%r93, [_ZN6thrust24THRUST_300001_SM_1000_NS8cuda_cub4core6detail5shmemE+40];
	ld.shared.u64 	%rd84, [_ZN6thrust24THRUST_300001_SM_1000_NS8cuda_cub4core6detail5shmemE+48];
	ld.shared.u32 	%r94, [_ZN6thrust24THRUST_300001_SM_1000_NS8cuda_cub4core6detail5shmemE+56];
	ld.shared.u64 	%rd85, [_ZN6thrust24THRUST_300001_SM_1000_NS8cuda_cub4core6detail5shmemE+64];
	setp.lt.s32 	%p302, %r1155, %r93;
	mov.u64 	%rd630, %rd620;
	mov.u32 	%r1165, %r1155;
	@%p302 bra 	$L__BB3_82;
	setp.lt.s32 	%p303, %r93, %r1155;
	mov.u64 	%rd630, %rd84;
	mov.u32 	%r1165, %r93;
	@%p303 bra 	$L__BB3_82;
	setp.lt.s64 	%p304, %rd620, %rd84;
	min.s64 	%rd630, %rd620, %rd84;
	selp.b32 	%r1165, %r1155, %r93, %p304;
$L__BB3_82:
	setp.lt.s32 	%p305, %r1287, %r94;
	mov.u32 	%r1166, %r94;
	mov.u64 	%rd631, %rd85;
	@%p305 bra 	$L__BB3_86;
	setp.ge.s32 	%p306, %r94, %r1287;
	mov.u32 	%r1166, %r1287;
	mov.u64 	%rd631, %rd745;
	@%p306 bra 	$L__BB3_84;
	bra.uni 	$L__BB3_86;
$L__BB3_84:
	setp.ge.s64 	%p307, %rd745, %rd85;
	mov.u32 	%r1166, %r94;
	mov.u64 	%rd631, %rd85;
	@%p307 bra 	$L__BB3_86;
	mov.u32 	%r1166, %r1287;
	mov.u64 	%rd631, %rd745;
$L__BB3_86:
	ld.shared.u32 	%r103, [_ZN6thrust24THRUST_300001_SM_1000_NS8cuda_cub4core6detail5shmemE+72];
	ld.shared.u64 	%rd95, [_ZN6thrust24THRUST_300001_SM_1000_NS8cuda_cub4core6detail5shmemE+80];
	ld.shared.u32 	%r105, [_ZN6thrust24THRUST_300001_SM_1000_NS8cuda_cub4core6detail5shmemE+88];
	ld.shared.u64 	%rd97, [_ZN6thrust24THRUST_300001_SM_1000_NS8cuda_cub4core6detail5shmemE+96];
	setp.lt.s32 	%p308, %r1165, %r103;
	mov.u64 	%rd632, %rd630;
	mov.u32 	%r1167, %r1165;
	@%p308 bra 	$L__BB3_89;
	setp.lt.s32 	%p309, %r103, %r1165;
	mov.u64 	%rd632, %rd95;
	mov.u32 	%r1167, %r103;
	@%p309 bra 	$L__BB3_89;
	setp.lt.s64 	%p310, %rd630, %rd95;
	min.s64 	%rd632, %rd630, %rd95;
	selp.b32 	%r1167, %r1165, %r103, %p310;
$L__BB3_89:
	setp.lt.s32 	%p311, %r1166, %r105;
	mov.u32 	%r1168, %r105;
	mov.u64 	%rd633, %rd97;
	@%p311 bra 	$L__BB3_92;
	setp.lt.s32 	%p312, %r105, %r1166;
	mov.u32 	%r1168, %r1166;
	mov.u64 	%rd633, %rd631;
	@%p312 bra 	$L__BB3_92;
	setp.lt.s64 	%p313, %rd631, %rd97;
	selp.b64 	%rd633, %rd631, %rd97, %p313;
	selp.b32 	%r1168, %r1166, %r105, %p313;
$L__BB3_92:
	ld.shared.u32 	%r113, [_ZN6thrust24THRUST_300001_SM_1000_NS8cuda_cub4core6detail5shmemE+104];
	ld.shared.u64 	%rd105, [_ZN6thrust24THRUST_300001_SM_1000_NS8cuda_cub4core6detail5shmemE+112];
	ld.shared.u32 	%r115, [_ZN6thrust24THRUST_300001_SM_1000_NS8cuda_cub4core6detail5shmemE+120];
	ld.shared.u64 	%rd107, [_ZN6thrust24THRUST_300001_SM_1000_NS8cuda_cub4core6detail5shmemE+128];
	setp.lt.s32 	%p314, %r1167, %r113;
	mov.u32 	%r1169, %r1167;
	mov.u64 	%rd634, %rd632;
	@%p314 bra 	$L__BB3_95;
	setp.lt.s32 	%p315, %r113, %r1167;
	mov.u32 	%r1169, %r113;
	mov.u64 	%rd634, %rd105;
	@%p315 bra 	$L__BB3_95;
	setp.lt.s64 	%p316, %rd632, %rd105;
	selp.b32 	%r1169, %r1167, %r113, %p316;
	min.s64 	%rd634, %rd632, %rd105;
$L__BB3_95:
	setp.lt.s32 	%p317, %r1168, %r115;
	mov.u32 	%r1170, %r115;
	mov.u64 	%rd635, %rd107;
	@%p317 bra 	$L__BB3_98;
	setp.lt.s32 	%p318, %r115, %r1168;
	mov.u32 	%r1170, %r1168;
	mov.u64 	%rd635, %rd633;
	@%p318 bra 	$L__BB3_98;
	setp.lt.s64 	%p319, %rd633, %rd107;
	selp.b64 	%rd635, %rd633, %rd107, %p319;
	selp.b32 	%r1170, %r1168, %r115, %p319;
$L__BB3_98:
	ld.shared.u32 	%r123, [_ZN6thrust24THRUST_300001_SM_1000_NS8cuda_cub4core6detail5shmemE+136];
	ld.shared.u64 	%rd115, [_ZN6thrust24THRUST_300001_SM_1000_NS8cuda_cub4core6detail5shmemE+144];
	ld.shared.u32 	%r125, [_ZN6thrust24THRUST_300001_SM_1000_NS8cuda_cub4core6detail5shmemE+152];
	ld.shared.u64 	%rd117, [_ZN6thrust24THRUST_300001_SM_1000_NS8cuda_cub4core6detail5shmemE+160];
	setp.lt.s32 	%p320, %r1169, %r123;
	mov.u32 	%r1171, %r1169;
	mov.u64 	%rd636, %rd634;
	@%p320 bra 	$L__BB3_101;
	setp.lt.s32 	%p321, %r123, %r1169;
	mov.u32 	%r1171, %r123;
	mov.u64 	%rd636, %rd115;
	@%p321 bra 	$L__BB3_101;
	setp.lt.s64 	%p322, %rd634, %rd115;
	selp.b32 	%r1171, %r1169, %r123, %p322;
	min.s64 	%rd636, %rd634, %rd115;
$L__BB3_101:
	setp.lt.s32 	%p323, %r1170, %r125;
	mov.u32 	%r1172, %r125;
	mov.u64 	%rd637, %rd117;
	@%p323 bra 	$L__BB3_104;
	setp.lt.s32 	%p324, %r125, %r1170;
	mov.u32 	%r1172, %r1170;
	mov.u64 	%rd637, %rd635;
	@%p324 bra 	$L__BB3_104;
	setp.lt.s64 	%p325, %rd635, %rd117;
	selp.b64 	%rd637, %rd635, %rd117, %p325;
	selp.b32 	%r1172, %r1170, %r125, %p325;
$L__BB3_104:
	ld.shared.u32 	%r133, [_ZN6thrust24THRUST_300001_SM_1000_NS8cuda_cub4core6detail5shmemE+168];
	ld.shared.u64 	%rd125, [_ZN6thrust24THRUST_300001_SM_1000_NS8cuda_cub4core6detail5shmemE+176];
	ld.shared.u32 	%r135, [_ZN6thrust24THRUST_300001_SM_1000_NS8cuda_cub4core6detail5shmemE+184];
	ld.shared.u64 	%rd127, [_ZN6thrust24THRUST_300001_SM_1000_NS8cuda_cub4core6detail5shmemE+192];
	setp.lt.s32 	%p326, %r1171, %r133;
	mov.u32 	%r1173, %r1171;
	mov.u64 	%rd638, %rd636;
	@%p326 bra 	$L__BB3_107;
	setp.lt.s32 	%p327, %r133, %r1171;
	mov.u32 	%r1173, %r133;
	mov.u64 	%rd638, %rd125;
	@%p327 bra 	$L__BB3_107;
	setp.lt.s64 	%p328, %rd636, %rd125;
	selp.b32 	%r1173, %r1171, %r133, %p328;
	min.s64 	%rd638, %rd636, %rd125;
$L__BB3_107:
	setp.lt.s32 	%p329, %r1172, %r135;
	mov.u32 	%r1174, %r135;
	mov.u64 	%rd639, %rd127;
	@%p329 bra 	$L__BB3_110;
	setp.lt.s32 	%p330, %r135, %r1172;
	mov.u32 	%r1174, %r1172;
	mov.u64 	%rd639, %rd637;
	@%p330 bra 	$L__BB3_110;
	setp.lt.s64 	%p331, %rd637, %rd127;
	selp.b64 	%rd639, %rd637, %rd127, %p331;
	selp.b32 	%r1174, %r1172, %r135, %p331;
$L__BB3_110:
	ld.shared.u32 	%r143, [_ZN6thrust24THRUST_300001_SM_1000_NS8cuda_cub4core6detail5shmemE+200];
	ld.shared.u64 	%rd135, [_ZN6thrust24THRUST_300001_SM_1000_NS8cuda_cub4core6detail5shmemE+208];
	ld.shared.u32 	%r145, [_ZN6thrust24THRUST_300001_SM_1000_NS8cuda_cub4core6detail5shmemE+216];
	ld.shared.u64 	%rd137, [_ZN6thrust24THRUST_300001_SM_1000_NS8cuda_cub4core6detail5shmemE+224];
	setp.lt.s32 	%p332, %r1173, %r143;
	mov.u32 	%r1175, %r1173;
	mov.u64 	%rd640, %rd638;
	@%p332 bra 	$L__BB3_113;
	setp.lt.s32 	%p333, %r143, %r1173;
	mov.u32 	%r1175, %r143;
	mov.u64 	%rd640, %rd135;
	@%p333 bra 	$L__BB3_113;
	setp.lt.s64 	%p334, %rd638, %rd135;
	selp.b32 	%r1175, %r1173, %r143, %p334;
	min.s64 	%rd640, %rd638, %rd135;
$L__BB3_113:
	setp.lt.s32 	%p335, %r1174, %r145;
	mov.u32 	%r1176, %r145;
	mov.u64 	%rd641, %rd137;
	@%p335 bra 	$L__BB3_116;
	setp.lt.s32 	%p336, %r145, %r1174;
	mov.u32 	%r1176, %r1174;
	mov.u64 	%rd641, %rd639;
	@%p336 bra 	$L__BB3_116;
	setp.lt.s64 	%p337, %rd639, %rd137;
	selp.b64 	%rd641, %rd639, %rd137, %p337;
	selp.b32 	%r1176, %r1174, %r145, %p337;
$L__BB3_116:
	ld.shared.u32 	%r153, [_ZN6thrust24THRUST_300001_SM_1000_NS8cuda_cub4core6detail5shmemE+232];
	ld.shared.u64 	%rd145, [_ZN6thrust24THRUST_300001_SM_1000_NS8cuda_cub4core6detail5shmemE+240];
	ld.shared.u32 	%r155, [_ZN6thrust24THRUST_300001_SM_1000_NS8cuda_cub4core6detail5shmemE+248];
	ld.shared.u64 	%rd147, [_ZN6thrust24THRUST_300001_SM_1000_NS8cuda_cub4core6detail5shmemE+256];
	setp.lt.s32 	%p338, %r1175, %r153;
	mov.u32 	%r1155, %r1175;
	mov.u64 	%rd620, %rd640;
	@%p338 bra 	$L__BB3_119;
	setp.lt.s32 	%p339, %r153, %r1175;
	mov.u32 	%r1155, %r153;
	mov.u64 	%rd620, %rd145;
	@%p339 bra 	$L__BB3_119;
	setp.lt.s64 	%p340, %rd640, %rd145;
	selp.b32 	%r1155, %r1175, %r153, %p340;
	min.s64 	%rd620, %rd640, %rd145;
$L__BB3_119:
	setp.lt.s32 	%p341, %r1176, %r155;
	mov.u32 	%r1287, %r155;
	mov.u64 	%rd745, %rd147;
	@%p341 bra 	$L__BB3_353;
	setp.lt.s32 	%p342, %r155, %r1176;
	mov.u32 	%r1287, %r1176;
	mov.u64 	%rd745, %rd641;
	@%p342 bra 	$L__BB3_353;
	setp.lt.s64 	%p343, %rd641, %rd147;
	selp.b64 	%rd745, %rd641, %rd147, %p343;
	selp.b32 	%r1287, %r1176, %r155, %p343;
	bra.uni 	$L__BB3_353;
$L__BB3_122:
	// begin inline asm
	mov.u32 %r706, %laneid;
	// end inline asm
	and.b32  	%r747, %r1, 992;
	add.s32 	%r748, %r747, 32;
	setp.gt.s32 	%p178, %r748, %r483;
	not.b32 	%r749, %r747;
	add.s32 	%r750, %r483, %r749;
	selp.b32 	%r745, %r750, 31, %p178;
	mov.b32 	%r744, 1;
	mov.b32 	%r746, -1;
	// begin inline asm
	shfl.sync.down.b32 %r707, %r1146, %r744, %r745, %r746;
	// end inline asm
	// begin inline asm
	shfl.sync.down.b32 %r712, %r713, %r744, %r745, %r746;
	// end inline asm
	mov.b64 	{%r718, %r723}, %rd611;
	// begin inline asm
	shfl.sync.down.b32 %r717, %r718, %r744, %r745, %r746;
	// end inline asm
	// begin inline asm
	shfl.sync.down.b32 %r722, %r723, %r744, %r745, %r746;
	// end inline asm
	mov.b64 	%rd155, {%r717, %r722};
	// begin inline asm
	shfl.sync.down.b32 %r727, %r1147, %r744, %r745, %r746;
	// end inline asm
	// begin inline asm
	shfl.sync.down.b32 %r732, %r733, %r744, %r745, %r746;
	// end inline asm
	mov.b64 	{%r738, %r743}, %rd612;
	// begin inline asm
	shfl.sync.down.b32 %r737, %r738, %r744, %r745, %r746;
	// end inline asm
	// begin inline asm
	shfl.sync.down.b32 %r742, %r743, %r744, %r745, %r746;
	// end inline asm
	mov.b64 	%rd156, {%r737, %r742};
	setp.ge.s32 	%p179, %r706, %r745;
	mov.u32 	%r1155, %r1146;
	mov.u64 	%rd620, %rd611;
	mov.u32 	%r1181, %r1147;
	mov.u64 	%rd646, %rd612;
	@%p179 bra 	$L__BB3_129;
	setp.lt.s32 	%p180, %r1146, %r707;
	mov.u32 	%r1155, %r1146;
	mov.u64 	%rd620, %rd611;
	@%p180 bra 	$L__BB3_126;
	setp.lt.s32 	%p181, %r707, %r1146;
	mov.u32 	%r1155, %r707;
	mov.u64 	%rd620, %rd155;
	@%p181 bra 	$L__BB3_126;
	setp.lt.s64 	%p182, %rd611, %rd155;
	selp.b32 	%r1155, %r1146, %r707, %p182;
	min.s64 	%rd620, %rd611, %rd155;
$L__BB3_126:
	setp.lt.s32 	%p183, %r1147, %r727;
	mov.u32 	%r1181, %r727;
	mov.u64 	%rd646, %rd156;
	@%p183 bra 	$L__BB3_129;
	setp.lt.s32 	%p184, %r727, %r1147;
	mov.u32 	%r1181, %r1147;
	mov.u64 	%rd646, %rd612;
	@%p184 bra 	$L__BB3_129;
	setp.lt.s64 	%p185, %rd612, %rd156;
	selp.b32 	%r1181, %r1147, %r727, %p185;
	min.s64 	%rd646, %rd612, %rd156;
$L__BB3_129:
	mov.b32 	%r788, 2;
	mov.b32 	%r790, -1;
	// begin inline asm
	shfl.sync.down.b32 %r751, %r1155, %r788, %r745, %r790;
	// end inline asm
	// begin inline asm
	shfl.sync.down.b32 %r756, %r757, %r788, %r745, %r790;
	// end inline asm
	mov.b64 	{%r762, %r767}, %rd620;
	// begin inline asm
	shfl.sync.down.b32 %r761, %r762, %r788, %r745, %r790;
	// end inline asm
	// begin inline asm
	shfl.sync.down.b32 %r766, %r767, %r788, %r745, %r790;
	// end inline asm
	mov.b64 	%rd162, {%r761, %r766};
	// begin inline asm
	shfl.sync.down.b32 %r771, %r1181, %r788, %r745, %r790;
	// end inline asm
	// begin inline asm
	shfl.sync.down.b32 %r776, %r777, %r788, %r745, %r790;
	// end inline asm
	mov.b64 	{%r782, %r787}, %rd646;
	// begin inline asm
	shfl.sync.down.b32 %r781, %r782, %r788, %r745, %r790;
	// end inline asm
	// begin inline asm
	shfl.sync.down.b32 %r786, %r787, %r788, %r745, %r790;
	// end inline asm
	mov.b64 	%rd163, {%r781, %r786};
	add.s32 	%r791, %r706, 2;
	setp.gt.s32 	%p186, %r791, %r745;
	mov.u32 	%r1184, %r1181;
	mov.u64 	%rd649, %rd646;
	@%p186 bra 	$L__BB3_136;
	setp.lt.s32 	%p187, %r1155, %r751;
	mov.u32 	%r1182, %r1155;
	mov.u64 	%rd647, %rd620;
	@%p187 bra 	$L__BB3_133;
	setp.lt.s32 	%p188, %r751, %r1155;
	mov.u32 	%r1182, %r751;
	mov.u64 	%rd647, %rd162;
	@%p188 bra 	$L__BB3_133;
	setp.lt.s64 	%p189, %rd620, %rd162;
	selp.b32 	%r1182, %r1155, %r751, %p189;
	min.s64 	%rd647, %rd620, %rd162;
$L__BB3_133:
	setp.lt.s32 	%p190, %r1181, %r771;
	mov.u32 	%r1155, %r1182;
	mov.u64 	%rd620, %rd647;
	mov.u32 	%r1184, %r771;
	mov.u64 	%rd649, %rd163;
	@%p190 bra 	$L__BB3_136;
	setp.lt.s32 	%p191, %r771, %r1181;
	mov.u32 	%r1155, %r1182;
	mov.u64 	%rd620, %rd647;
	mov.u32 	%r1184, %r1181;
	mov.u64 	%rd649, %rd646;
	@%p191 bra 	$L__BB3_136;
	setp.lt.s64 	%p192, %rd646, %rd163;
	selp.b32 	%r1184, %r1181, %r771, %p192;
	min.s64 	%rd649, %rd646, %rd163;
	mov.u32 	%r1155, %r1182;
	mov.u64 	%rd620, %rd647;
$L__BB3_136:
	mov.b32 	%r829, 4;
	mov.b32 	%r831, -1;
	// begin inline asm
	shfl.sync.down.b32 %r792, %r1155, %r829, %r745, %r831;
	// end inline asm
	// begin inline asm
	shfl.sync.down.b32 %r797, %r798, %r829, %r745, %r831;
	// end inline asm
	mov.b64 	{%r803, %r808}, %rd620;
	// begin inline asm
	shfl.sync.down.b32 %r802, %r803, %r829, %r745, %r831;
	// end inline asm
	// begin inline asm
	shfl.sync.down.b32 %r807, %r808, %r829, %r745, %r831;
	// end inline asm
	mov.b64 	%rd169, {%r802, %r807};
	// begin inline asm
	shfl.sync.down.b32 %r812, %r1184, %r829, %r745, %r831;
	// end inline asm
	// begin inline asm
	shfl.sync.down.b32 %r817, %r818, %r829, %r745, %r831;
	// end inline asm
	mov.b64 	{%r823, %r828}, %rd649;
	// begin inline asm
	shfl.sync.down.b32 %r822, %r823, %r829, %r745, %r831;
	// end inline asm
	// begin inline asm
	shfl.sync.down.b32 %r827, %r828, %r829, %r745, %r831;
	// end inline asm
	mov.b64 	%rd170, {%r822, %r827};
	add.s32 	%r832, %r706, 4;
	setp.gt.s32 	%p193, %r832, %r745;
	mov.u32 	%r1187, %r1184;
	mov.u64 	%rd652, %rd649;
	@%p193 bra 	$L__BB3_143;
	setp.lt.s32 	%p194, %r1155, %r792;
	mov.u32 	%r1185, %r1155;
	mov.u64 	%rd650, %rd620;
	@%p194 bra 	$L__BB3_140;
	setp.lt.s32 	%p195, %r792, %r1155;
	mov.u32 	%r1185, %r792;
	mov.u64 	%rd650, %rd169;
	@%p195 bra 	$L__BB3_140;
	setp.lt.s64 	%p196, %rd620, %rd169;
	selp.b32 	%r1185, %r1155, %r792, %p196;
	min.s64 	%rd650, %rd620, %rd169;
$L__BB3_140:
	setp.lt.s32 	%p197, %r1184, %r812;
	mov.u32 	%r1155, %r1185;
	mov.u64 	%rd620, %rd650;
	mov.u32 	%r1187, %r812;
	mov.u64 	%rd652, %rd170;
	@%p197 bra 	$L__BB3_143;
	setp.lt.s32 	%p198, %r812, %r1184;
	mov.u32 	%r1155, %r1185;
	mov.u64 	%rd620, %rd650;
	mov.u32 	%r1187, %r1184;
	mov.u64 	%rd652, %rd649;
	@%p198 bra 	$L__BB3_143;
	setp.lt.s64 	%p199, %rd649, %rd170;
	selp.b32 	%r1187, %r1184, %r812, %p199;
	min.s64 	%rd652, %rd649, %rd170;
	mov.u32 	%r1155, %r1185;
	mov.u64 	%rd620, %rd650;
$L__BB3_143:
	mov.b32 	%r870, 8;
	mov.b32 	%r872, -1;
	// begin inline asm
	shfl.sync.down.b32 %r833, %r1155, %r870, %r745, %r872;
	// end inline asm
	// begin inline asm
	shfl.sync.down.b32 %r838, %r839, %r870, %r745, %r872;
	// end inline asm
	mov.b64 	{%r844, %r849}, %rd620;
	// begin inline asm
	shfl.sync.down.b32 %r843, %r844, %r870, %r745, %r872;
	// end inline asm
	// begin inline asm
	shfl.sync.down.b32 %r848, %r849, %r870, %r745, %r872;
	// end inline asm
	mov.b64 	%rd176, {%r843, %r848};
	// begin inline asm
	shfl.sync.down.b32 %r853, %r1187, %r870, %r745, %r872;
	// end inline asm
	// begin inline asm
	shfl.sync.down.b32 %r858, %r859, %r870, %r745, %r872;
	// end inline asm
	mov.b64 	{%r864, %r869}, %rd652;
	// begin inline asm
	shfl.sync.down.b32 %r863, %r864, %r870, %r745, %r872;
	// end inline asm
	// begin inline asm
	shfl.sync.down.b32 %r868, %r869, %r870, %r745, %r872;
	// end inline asm
	mov.b64 	%rd177, {%r863, %r868};
	add.s32 	%r873, %r706, 8;
	setp.gt.s32 	%p200, %r873, %r745;
	mov.u32 	%r1190, %r1187;
	mov.u64 	%rd655, %rd652;
	@%p200 bra 	$L__BB3_150;
	setp.lt.s32 	%p201, %r1155, %r833;
	mov.u32 	%r1188, %r1155;
	mov.u64 	%rd653, %rd620;
	@%p201 bra 	$L__BB3_147;
	setp.lt.s32 	%p202, %r833, %r1155;
	mov.u32 	%r1188, %r833;
	mov.u64 	%rd653, %rd176;
	@%p202 bra 	$L__BB3_147;
	setp.lt.s64 	%p203, %rd620, %rd176;
	selp.b32 	%r1188, %r1155, %r833, %p203;
	min.s64 	%rd653, %rd620, %rd176;
$L__BB3_147:
	setp.lt.s32 	%p204, %r1187, %r853;
	mov.u32 	%r1155, %r1188;
	mov.u64 	%rd620, %rd653;
	mov.u32 	%r1190, %r853;
	mov.u64 	%rd655, %rd177;
	@%p204 bra 	$L__BB3_150;
	setp.lt.s32 	%p205, %r853, %r1187;
	mov.u32 	%r1155, %r1188;
	mov.u64 	%rd620, %rd653;
	mov.u32 	%r1190, %r1187;
	mov.u64 	%rd655, %rd652;
	@%p205 bra 	$L__BB3_150;
	setp.lt.s64 	%p206, %rd652, %rd177;
	selp.b32 	%r1190, %r1187, %r853, %p206;
	min.s64 	%rd655, %rd652, %rd177;
	mov.u32 	%r1155, %r1188;
	mov.u64 	%rd620, %rd653;
$L__BB3_150:
	mov.b32 	%r911, 16;
	mov.b32 	%r913, -1;
	// begin inline asm
	shfl.sync.down.b32 %r874, %r1155, %r911, %r745, %r913;
	// end inline asm
	// begin inline asm
	shfl.sync.down.b32 %r879, %r880, %r911, %r745, %r913;
	// end inline asm
	mov.b64 	{%r885, %r890}, %rd620;
	// begin inline asm
	shfl.sync.down.b32 %r884, %r885, %r911, %r745, %r913;
	// end inline asm
	// begin inline asm
	shfl.sync.down.b32 %r889, %r890, %r911, %r745, %r913;
	// end inline asm
	mov.b64 	%rd183, {%r884, %r889};
	// begin inline asm
	shfl.sync.down.b32 %r894, %r1190, %r911, %r745, %r913;
	// end inline asm
	// begin inline asm
	shfl.sync.down.b32 %r899, %r900, %r911, %r745, %r913;
	// end inline asm
	mov.b64 	{%r905, %r910}, %rd655;
	// begin inline asm
	shfl.sync.down.b32 %r904, %r905, %r911, %r745, %r913;
	// end inline asm
	// begin inline asm
	shfl.sync.down.b32 %r909, %r910, %r911, %r745, %r913;
	// end inline asm
	mov.b64 	%rd184, {%r904, %r909};
	add.s32 	%r914, %r706, 16;
	setp.gt.s32 	%p207, %r914, %r745;
	mov.u32 	%r1287, %r1190;
	mov.u64 	%rd745, %rd655;
	@%p207 bra 	$L__BB3_157;
	setp.lt.s32 	%p208, %r1155, %r874;
	mov.u32 	%r1191, %r1155;
	mov.u64 	%rd656, %rd620;
	@%p208 bra 	$L__BB3_154;
	setp.lt.s32 	%p209, %r874, %r1155;
	mov.u32 	%r1191, %r874;
	mov.u64 	%rd656, %rd183;
	@%p209 bra 	$L__BB3_154;
	setp.lt.s64 	%p210, %rd620, %rd183;
	selp.b32 	%r1191, %r1155, %r874, %p210;
	min.s64 	%rd656, %rd620, %rd183;
$L__BB3_154:
	setp.lt.s32 	%p211, %r1190, %r894;
	mov.u32 	%r1155, %r1191;
	mov.u64 	%rd620, %rd656;
	mov.u32 	%r1287, %r894;
	mov.u64 	%rd745, %rd184;
	@%p211 bra 	$L__BB3_157;
	setp.lt.s32 	%p212, %r894, %r1190;
	mov.u32 	%r1155, %r1191;
	mov.u64 	%rd620, %rd656;
	mov.u32 	%r1287, %r1190;
	mov.u64 	%rd745, %rd655;
	@%p212 bra 	$L__BB3_157;
	setp.lt.s64 	%p213, %rd655, %rd184;
	selp.b32 	%r1287, %r1190, %r894, %p213;
	min.s64 	%rd745, %rd655, %rd184;
	mov.u32 	%r1155, %r1191;
	mov.u64 	%rd620, %rd656;
$L__BB3_157:
	setp.ne.s32 	%p214, %r706, 0;
	@%p214 bra 	$L__BB3_159;
	mov.u32 	%r916, _ZN6thrust24THRUST_300001_SM_1000_NS8cuda_cub4core6detail5shmemE;
	add.s32 	%r917, %r916, %r747;
	st.shared.u32 	[%r917+8], %r1155;
	st.shared.u64 	[%r917+16], %rd620;
	st.shared.u32 	[%r917+24], %r1287;
	st.shared.u64 	[%r917+32], %rd745;
$L__BB3_159:
	bar.sync 	0;
	setp.ne.s32 	%p215, %r1, 0;
	@%p215 bra 	$L__BB3_353;
	setp.lt.s32 	%p216, %r483, 33;
	mov.u32 	%r1194, %r1155;
	mov.u64 	%rd659, %rd620;
	mov.u32 	%r1195, %r1287;
	mov.u64 	%rd660, %rd745;
	@%p216 bra 	$L__BB3_168;
	ld.shared.u32 	%r201, [_ZN6thrust24THRUST_300001_SM_1000_NS8cuda_cub4core6detail5shmemE+40];
	ld.shared.u64 	%rd190, [_ZN6thrust24THRUST_300001_SM_1000_NS8cuda_cub4core6detail5shmemE+48];
	ld.shared.u32 	%r202, [_ZN6thrust24THRUST_300001_SM_1000_NS8cuda_cub4core6detail5shmemE+56];
	ld.shared.u64 	%rd191, [_ZN6thrust24THRUST_300001_SM_1000_NS8cuda_cub4core6detail5shmemE+64];
	setp.lt.s32 	%p217, %r1155, %r201;
	mov.u32 	%r1194, %r1155;
	mov.u64 	%rd659, %rd620;
	@%p217 bra 	$L__BB3_164;
	setp.lt.s32 	%p218, %r201, %r1155;
	mov.u32 	%r1194, %r201;
	mov.u64 	%rd659, %rd190;
	@%p218 bra 	$L__BB3_164;
	setp.lt.s64 	%p219, %rd620, %rd190;
	selp.b32 	%r1194, %r1155, %r201, %p219;
	min.s64 	%rd659, %rd620, %rd190;
$L__BB3_164:
	setp.lt.s32 	%p220, %r1287, %r202;
	mov.u32 	%r1195, %r202;
	mov.u64 	%rd660, %rd191;
	@%p220 bra 	$L__BB3_168;
	setp.ge.s32 	%p221, %r202, %r1287;
	mov.u32 	%r1195, %r1287;
	mov.u64 	%rd660, %rd745;
	@%p221 bra 	$L__BB3_166;
	bra.uni 	$L__BB3_168;
$L__BB3_166:
	setp.ge.s64 	%p222, %rd745, %rd191;
	mov.u32 	%r1195, %r202;
	mov.u64 	%rd660, %rd191;
	@%p222 bra 	$L__BB3_168;
	mov.u32 	%r1195, %r1287;
	mov.u64 	%rd660, %rd745;
$L__BB3_168:
	setp.lt.s32 	%p223, %r483, 65;
	mov.u32 	%r1198, %r1194;
	mov.u64 	%rd663, %rd659;
	mov.u32 	%r1199, %r1195;
	mov.u64 	%rd664, %rd660;
	@%p223 bra 	$L__BB3_176;
	ld.shared.u32 	%r214, [_ZN6thrust24THRUST_300001_SM_1000_NS8cuda_cub4core6detail5shmemE+72];
	ld.shared.u64 	%rd203, [_ZN6thrust24THRUST_300001_SM_1000_NS8cuda_cub4core6detail5shmemE+80];
	ld.shared.u32 	%r215, [_ZN6thrust24THRUST_300001_SM_1000_NS8cuda_cub4core6detail5shmemE+88];
	ld.shared.u64 	%rd204, [_ZN6thrust24THRUST_300001_SM_1000_NS8cuda_cub4core6detail5shmemE+96];
	setp.lt.s32 	%p224, %r1194, %r214;
	mov.u32 	%r1198, %r1194;
	mov.u64 	%rd663, %rd659;
	@%p224 bra 	$L__BB3_172;
	setp.lt.s32 	%p225, %r214, %r1194;
	mov.u32 	%r1198, %r214;
	mov.u64 	%rd663, %rd203;
	@%p225 bra 	$L__BB3_172;
	setp.lt.s64 	%p226, %rd659, %rd203;
	selp.b32 	%r1198, %r1194, %r214, %p226;
	min.s64 	%rd663, %rd659, %rd203;
$L__BB3_172:
	setp.lt.s32 	%p227, %r1195, %r215;
	mov.u32 	%r1199, %r215;
	mov.u64 	%rd664, %rd204;
	@%p227 bra 	$L__BB3_176;
	setp.ge.s32 	%p228, %r215, %r1195;
	mov.u32 	%r1199, %r1195;
	mov.u64 	%rd664, %rd660;
	@%p228 bra 	$L__BB3_174;
	bra.uni 	$L__BB3_176;
$L__BB3_174:
	setp.ge.s64 	%p229, %rd660, %rd204;
	mov.u32 	%r1199, %r215;
	mov.u64 	%rd664, %rd204;
	@%p229 bra 	$L__BB3_176;
	mov.u32 	%r1199, %r1195;
	mov.u64 	%rd664, %rd660;
$L__BB3_176:
	setp.lt.s32 	%p230, %r483, 97;
	mov.u32 	%r1202, %r1198;
	mov.u64 	%rd667, %rd663;
	mov.u32 	%r1203, %r1199;
	mov.u64 	%rd668, %rd664;
	@%p230 bra 	$L__BB3_184;
	ld.shared.u32 	%r227, [_ZN6thrust24THRUST_300001_SM_1000_NS8cuda_cub4core6detail5shmemE+104];
	ld.shared.u64 	%rd216, [_ZN6thrust24THRUST_300001_SM_1000_NS8cuda_cub4core6detail5shmemE+112];
	ld.shared.u32 	%r228, [_ZN6thrust24THRUST_300001_SM_1000_NS8cuda_cub4core6detail5shmemE+120];
	ld.shared.u64 	%rd217, [_ZN6thrust24THRUST_300001_SM_1000_NS8cuda_cub4core6detail5shmemE+128];
	setp.lt.s32 	%p231, %r1198, %r227;
	mov.u32 	%r1202, %r1198;
	mov.u64 	%rd667, %rd663;
	@%p231 bra 	$L__BB3_180;
	setp.lt.s32 	%p232, %r227, %r1198;
	mov.u32 	%r1202, %r227;
	mov.u64 	%rd667, %rd216;
	@%p232 bra 	$L__BB3_180;
	setp.lt.s64 	%p233, %rd663, %rd216;
	selp.b32 	%r1202, %r1198, %r227, %p233;
	min.s64 	%rd667, %rd663, %rd216;
$L__BB3_180:
	setp.lt.s32 	%p234, %r1199, %r228;
	mov.u32 	%r1203, %r228;
	mov.u64 	%rd668, %rd217;
	@%p234 bra 	$L__BB3_184;
	setp.ge.s32 	%p235, %r228, %r1199;
	mov.u32 	%r1203, %r1199;
	mov.u64 	%rd668, %rd664;
	@%p235 bra 	$L__BB3_182;
	bra.uni 	$L__BB3_184;
$L__BB3_182:
	setp.ge.s64 	%p236, %rd664, %rd217;
	mov.u32 	%r1203, %r228;
	mov.u64 	%rd668, %rd217;
	@%p236 bra 	$L__BB3_184;
	mov.u32 	%r1203, %r1199;
	mov.u64 	%rd668, %rd664;
$L__BB3_184:
	setp.lt.s32 	%p237, %r483, 129;
	mov.u32 	%r1206, %r1202;
	mov.u64 	%rd671, %rd667;
	mov.u32 	%r1207, %r1203;
	mov.u64 	%rd672, %rd668;
	@%p237 bra 	$L__BB3_192;
	ld.shared.u32 	%r240, [_ZN6thrust24THRUST_300001_SM_1000_NS8cuda_cub4core6detail5shmemE+136];
	ld.shared.u64 	%rd229, [_ZN6thrust24THRUST_300001_SM_1000_NS8cuda_cub4core6detail5shmemE+144];
	ld.shared.u32 	%r241, [_ZN6thrust24THRUST_300001_SM_1000_NS8cuda_cub4core6detail5shmemE+152];
	ld.shared.u64 	%rd230, [_ZN6thrust24THRUST_300001_SM_1000_NS8cuda_cub4core6detail5shmemE+160];
	setp.lt.s32 	%p238, %r1202, %r240;
	mov.u32 	%r1206, %r1202;
	mov.u64 	%rd671, %rd667;
	@%p238 bra 	$L__BB3_188;
	setp.lt.s32 	%p239, %r240, %r1202;
	mov.u32 	%r1206, %r240;
	mov.u64 	%rd671, %rd229;
	@%p239 bra 	$L__BB3_188;
	setp.lt.s64 	%p240, %rd667, %rd229;
	selp.b32 	%r1206, %r1202, %r240, %p240;
	min.s64 	%rd671, %rd667, %rd229;
$L__BB3_188:
	setp.lt.s32 	%p241, %r1203, %r241;
	mov.u32 	%r1207, %r241;
	mov.u64 	%rd672, %rd230;
	@%p241 bra 	$L__BB3_192;
	setp.ge.s32 	%p242, %r241, %r1203;
	mov.u32 	%r1207, %r1203;
	mov.u64 	%rd672, %rd668;
	@%p242 bra 	$L__BB3_190;
	bra.uni 	$L__BB3_192;
$L__BB3_190:
	setp.ge.s64 	%p243, %rd668, %rd230;
	mov.u32 	%r1207, %r241;
	mov.u64 	%rd672, %rd230;
	@%p243 bra 	$L__BB3_192;
	mov.u32 	%r1207, %r1203;
	mov.u64 	%rd672, %rd668;
$L__BB3_192:
	setp.lt.s32 	%p244, %r483, 161;
	mov.u32 	%r1210, %r1206;
	mov.u64 	%rd675, %rd671;
	mov.u32 	%r1211, %r1207;
	mov.u64 	%rd676, %rd672;
	@%p244 bra 	$L__BB3_200;
	ld.shared.u32 	%r253, [_ZN6thrust24THRUST_300001_SM_1000_NS8cuda_cub4core6detail5shmemE+168];
	ld.shared.u64 	%rd242, [_ZN6thrust24THRUST_300001_SM_1000_NS8cuda_cub4core6detail5shmemE+176];
	ld.shared.u32 	%r254, [_ZN6thrust24THRUST_300001_SM_1000_NS8cuda_cub4core6detail5shmemE+184];
	ld.shared.u64 	%rd243, [_ZN6thrust24THRUST_300001_SM_1000_NS8cuda_cub4core6detail5shmemE+192];
	setp.lt.s32 	%p245, %r1206, %r253;
	mov.u32 	%r1210, %r1206;
	mov.u64 	%rd675, %rd671;
	@%p245 bra 	$L__BB3_196;
	setp.lt.s32 	%p246, %r253, %r1206;
	mov.u32 	%r1210, %r253;
	mov.u64 	%rd675, %rd242;
	@%p246 bra 	$L__BB3_196;
	setp.lt.s64 	%p247, %rd671, %rd242;
	selp.b32 	%r1210, %r1206, %r253, %p247;
	min.s64 	%rd675, %rd671, %rd242;
$L__BB3_196:
	setp.lt.s32 	%p248, %r1207, %r254;
	mov.u32 	%r1211, %r254;
	mov.u64 	%rd676, %rd243;
	@%p248 bra 	$L__BB3_200;
	setp.ge.s32 	%p249, %r254, %r1207;
	mov.u32 	%r1211, %r1207;
	mov.u64 	%rd676, %rd672;
	@%p249 bra 	$L__BB3_198;
	bra.uni 	$L__BB3_200;
$L__BB3_198:
	setp.ge.s64 	%p250, %rd672, %rd243;
	mov.u32 	%r1211, %r254;
	mov.u64 	%rd676, %rd243;
	@%p250 bra 	$L__BB3_200;
	mov.u32 	%r1211, %r1207;
	mov.u64 	%rd676, %rd672;
$L__BB3_200:
	setp.lt.s32 	%p251, %r483, 193;
	mov.u32 	%r1214, %r1210;
	mov.u64 	%rd679, %rd675;
	mov.u32 	%r1215, %r1211;
	mov.u64 	%rd680, %rd676;
	@%p251 bra 	$L__BB3_208;
	ld.shared.u32 	%r266, [_ZN6thrust24THRUST_300001_SM_1000_NS8cuda_cub4core6detail5shmemE+200];
	ld.shared.u64 	%rd255, [_ZN6thrust24THRUST_300001_SM_1000_NS8cuda_cub4core6detail5shmemE+208];
	ld.shared.u32 	%r267, [_ZN6thrust24THRUST_300001_SM_1000_NS8cuda_cub4core6detail5shmemE+216];
	ld.shared.u64 	%rd256, [_ZN6thrust24THRUST_300001_SM_1000_NS8cuda_cub4core6detail5shmemE+224];
	setp.lt.s32 	%p252, %r1210, %r266;
	mov.u32 	%r1214, %r1210;
	mov.u64 	%rd679, %rd675;
	@%p252 bra 	$L__BB3_204;
	setp.lt.s32 	%p253, %r266, %r1210;
	mov.u32 	%r1214, %r266;
	mov.u64 	%rd679, %rd255;
	@%p253 bra 	$L__BB3_204;
	setp.lt.s64 	%p254, %rd675, %rd255;
	selp.b32 	%r1214, %r1210, %r266, %p254;
	min.s64 	%rd679, %rd675, %rd255;
$L__BB3_204:
	setp.lt.s32 	%p255, %r1211, %r267;
	mov.u32 	%r1215, %r267;
	mov.u64 	%rd680, %rd256;
	@%p255 bra 	$L__BB3_208;
	setp.ge.s32 	%p256, %r267, %r1211;
	mov.u32 	%r1215, %r1211;
	mov.u64 	%rd680, %rd676;
	@%p256 bra 	$L__BB3_206;
	bra.uni 	$L__BB3_208;
$L__BB3_206:
	setp.ge.s64 	%p257, %rd676, %rd256;
	mov.u32 	%r1215, %r267;
	mov.u64 	%rd680, %rd256;
	@%p257 bra 	$L__BB3_208;
	mov.u32 	%r1215, %r1211;
	mov.u64 	%rd680, %rd676;
$L__BB3_208:
	setp.lt.s32 	%p258, %r483, 225;
	mov.u64 	%rd745, %rd680;
	mov.u32 	%r1287, %r1215;
	mov.u64 	%rd620, %rd679;
	mov.u32 	%r1155, %r1214;
	@%p258 bra 	$L__BB3_353;
	ld.shared.u32 	%r279, [_ZN6thrust24THRUST_300001_SM_1000_NS8cuda_cub4core6detail5shmemE+232];
	ld.shared.u64 	%rd268, [_ZN6thrust24THRUST_300001_SM_1000_NS8cuda_cub4core6detail5shmemE+240];
	ld.shared.u32 	%r280, [_ZN6thrust24THRUST_300001_SM_1000_NS8cuda_cub4core6detail5shmemE+248];
	ld.shared.u64 	%rd269, [_ZN6thrust24THRUST_300001_SM_1000_NS8cuda_cub4core6detail5shmemE+256];
	setp.lt.s32 	%p259, %r1214, %r279;
	mov.u32 	%r1155, %r1214;
	mov.u64 	%rd620, %rd679;
	@%p259 bra 	$L__BB3_212;
	setp.lt.s32 	%p260, %r279, %r1214;
	mov.u32 	%r1155, %r279;
	mov.u64 	%rd620, %rd268;
	@%p260 bra 	$L__BB3_212;
	setp.lt.s64 	%p261, %rd679, %rd268;
	selp.b32 	%r1155, %r1214, %r279, %p261;
	min.s64 	%rd620, %rd679, %rd268;
$L__BB3_212:
	setp.lt.s32 	%p262, %r1215, %r280;
	mov.u32 	%r1287, %r280;
	mov.u64 	%rd745, %rd269;
	@%p262 bra 	$L__BB3_353;
	setp.ge.s32 	%p263, %r280, %r1215;
	mov.u32 	%r1287, %r1215;
	mov.u64 	%rd745, %rd680;
	@%p263 bra 	$L__BB3_214;
	bra.uni 	$L__BB3_353;
$L__BB3_214:
	setp.ge.s64 	%p264, %rd680, %rd269;
	mov.u32 	%r1287, %r280;
	mov.u64 	%rd745, %rd269;
	@%p264 bra 	$L__BB3_353;
	mov.u32 	%r1287, %r1215;
	mov.u64 	%rd745, %rd680;
	bra.uni 	$L__BB3_353;
$L__BB3_216:
	mov.u32 	%r290, %tid.x;
	mul.wide.u32 	%rd472, %r290, 32;
	add.s64 	%rd457, %rd454, %rd472;
	// begin inline asm
	ld.global.nc.u64 %rd456, [%rd457];
	// end inline asm
	add.s64 	%rd459, %rd457, 8;
	// begin inline asm
	ld.global.nc.u64 %rd458, [%rd459];
	// end inline asm
	add.s64 	%rd461, %rd457, 16;
	// begin inline asm
	ld.global.nc.u64 %rd460, [%rd461];
	// end inline asm
	add.s64 	%rd463, %rd457, 24;
	// begin inline asm
	ld.global.nc.u64 %rd462, [%rd463];
	// end inline asm
	cvt.u32.u64 	%r291, %rd456;
	cvt.u32.u64 	%r292, %rd460;
	add.s64 	%rd465, %rd457, 8192;
	// begin inline asm
	ld.global.nc.u64 %rd464, [%rd465];
	// end inline asm
	add.s64 	%rd467, %rd457, 8200;
	// begin inline asm
	ld.global.nc.u64 %rd466, [%rd467];
	// end inline asm
	add.s64 	%rd469, %rd457, 8208;
	// begin inline asm
	ld.global.nc.u64 %rd468, [%rd469];
	// end inline asm
	add.s64 	%rd471, %rd457, 8216;
	// begin inline asm
	ld.global.nc.u64 %rd713, [%rd471];
	// end inline asm
	cvt.u32.u64 	%r293, %rd464;
	cvt.u32.u64 	%r1255, %rd468;
	setp.lt.s32 	%p3, %r291, %r293;
	mov.u32 	%r1155, %r291;
	mov.u64 	%rd620, %rd458;
	@%p3 bra 	$L__BB3_219;
	setp.lt.s32 	%p4, %r293, %r291;
	mov.u32 	%r1155, %r293;
	mov.u64 	%rd620, %rd466;
	@%p4 bra 	$L__BB3_219;
	setp.lt.s64 	%p5, %rd458, %rd466;
	selp.b32 	%r1155, %r291, %r293, %p5;
	min.s64 	%rd620, %rd458, %rd466;
$L__BB3_219:
	setp.lt.s32 	%p6, %r292, %r1255;
	@%p6 bra 	$L__BB3_221;
	setp.lt.s32 	%p7, %r1255, %r292;
	setp.lt.s64 	%p8, %rd462, %rd713;
	or.pred  	%p9, %p7, %p8;
	selp.b32 	%r1255, %r292, %r1255, %p9;
	selp.b64 	%rd713, %rd462, %rd713, %p9;
$L__BB3_221:
	setp.lt.u32 	%p10, %r483, 1024;
	mov.b32 	%r1231, 512;
	@%p10 bra 	$L__BB3_234;
	mov.b32 	%r1222, 512;
	mov.u32 	%r1224, %r1255;
	mov.u64 	%rd688, %rd713;
$L__BB3_223:
	add.s32 	%r486, %r1222, %r290;
	mul.wide.u32 	%rd489, %r486, 32;
	add.s64 	%rd474, %rd454, %rd489;
	// begin inline asm
	ld.global.nc.u64 %rd473, [%rd474];
	// end inline asm
	add.s64 	%rd476, %rd474, 8;
	// begin inline asm
	ld.global.nc.u64 %rd475, [%rd476];
	// end inline asm
	add.s64 	%rd478, %rd474, 16;
	// begin inline asm
	ld.global.nc.u64 %rd477, [%rd478];
	// end inline asm
	add.s64 	%rd480, %rd474, 24;
	// begin inline asm
	ld.global.nc.u64 %rd690, [%rd480];
	// end inline asm
	cvt.u32.u64 	%r302, %rd473;
	cvt.u32.u64 	%r1226, %rd477;
	add.s64 	%rd482, %rd474, 8192;
	// begin inline asm
	ld.global.nc.u64 %rd481, [%rd482];
	// end inline asm
	add.s64 	%rd484, %rd474, 8200;
	// begin inline asm
	ld.global.nc.u64 %rd483, [%rd484];
	// end inline asm
	add.s64 	%rd486, %rd474, 8208;
	// begin inline asm
	ld.global.nc.u64 %rd485, [%rd486];
	// end inline asm
	add.s64 	%rd488, %rd474, 8216;
	// begin inline asm
	ld.global.nc.u64 %rd713, [%rd488];
	// end inline asm
	cvt.u32.u64 	%r304, %rd481;
	cvt.u32.u64 	%r1255, %rd485;
	setp.lt.s32 	%p11, %r1155, %r302;
	mov.u32 	%r1225, %r1155;
	mov.u64 	%rd689, %rd620;
	@%p11 bra 	$L__BB3_226;
	setp.lt.s32 	%p12, %r302, %r1155;
	mov.u32 	%r1225, %r302;
	mov.u64 	%rd689, %rd475;
	@%p12 bra 	$L__BB3_226;
	setp.lt.s64 	%p13, %rd620, %rd475;
	selp.b32 	%r1225, %r1155, %r302, %p13;
	min.s64 	%rd689, %rd620, %rd475;
$L__BB3_226:
	setp.lt.s32 	%p14, %r1224, %r1226;
	@%p14 bra 	$L__BB3_228;
	setp.lt.s32 	%p15, %r1226, %r1224;
	setp.lt.s64 	%p16, %rd688, %rd690;
	or.pred  	%p17, %p15, %p16;
	selp.b32 	%r1226, %r1224, %r1226, %p17;
	selp.b64 	%rd690, %rd688, %rd690, %p17;
$L__BB3_228:
	setp.lt.s32 	%p18, %r1225, %r304;
	mov.u32 	%r1155, %r1225;
	mov.u64 	%rd620, %rd689;
	@%p18 bra 	$L__BB3_231;
	setp.lt.s32 	%p19, %r304, %r1225;
	mov.u32 	%r1155, %r304;
	mov.u64 	%rd620, %rd483;
	@%p19 bra 	$L__BB3_231;
	setp.lt.s64 	%p20, %rd689, %rd483;
	selp.b32 	%r1155, %r1225, %r304, %p20;
	min.s64 	%rd620, %rd689, %rd483;
$L__BB3_231:
	setp.lt.s32 	%p21, %r1226, %r1255;
	@%p21 bra 	$L__BB3_233;
	setp.lt.s32 	%p22, %r1255, %r1226;
	setp.lt.s64 	%p23, %rd690, %rd713;
	or.pred  	%p24, %p22, %p23;
	selp.b32 	%r1255, %r1226, %r1255, %p24;
	selp.b64 	%rd713, %rd690, %rd713, %p24;
$L__BB3_233:
	add.s32 	%r1231, %r1222, 512;
	add.s32 	%r487, %r1222, 1024;
	setp.le.s32 	%p25, %r487, %r483;
	mov.u32 	%r1222, %r1231;
	mov.u32 	%r1224, %r1255;
	mov.u64 	%rd688, %rd713;
	@%p25 bra 	$L__BB3_223;
$L__BB3_234:
	setp.le.s32 	%p26, %r483, %r1231;
	@%p26 bra 	$L__BB3_272;
	sub.s32 	%r318, %r483, %r1231;
	setp.ge.s32 	%p27, %r290, %r318;
	@%p27 bra 	$L__BB3_272;
	not.b32 	%r489, %r290;
	add.s32 	%r490, %r483, %r489;
	sub.s32 	%r319, %r490, %r1231;
	and.b32  	%r491, %r319, 768;
	setp.eq.s32 	%p28, %r491, 768;
	mov.u32 	%r1239, %r290;
	@%p28 bra 	$L__BB3_245;
	add.s32 	%r1233, %r290, %r1231;
	shr.u32 	%r492, %r319, 8;
	add.s32 	%r493, %r492, 1;
	and.b32  	%r494, %r493, 3;
	neg.s32 	%r1232, %r494;
	mov.u32 	%r1239, %r290;
$L__BB3_238:
	.pragma "nounroll";
	mov.u64 	%rd304, %rd713;
	mov.u32 	%r326, %r1255;
	mov.u64 	%rd303, %rd620;
	mov.u32 	%r325, %r1155;
	mul.wide.u32 	%rd499, %r1233, 32;
	add.s64 	%rd492, %rd454, %rd499;
	// begin inline asm
	ld.global.nc.u64 %rd491, [%rd492];
	// end inline asm
	add.s64 	%rd494, %rd492, 8;
	// begin inline asm
	ld.global.nc.u64 %rd493, [%rd494];
	// end inline asm
	add.s64 	%rd496, %rd492, 16;
	// begin inline asm
	ld.global.nc.u64 %rd495, [%rd496];
	// end inline asm
	add.s64 	%rd498, %rd492, 24;
	// begin inline asm
	ld.global.nc.u64 %rd497, [%rd498];
	// end inline asm
	cvt.u32.u64 	%r327, %rd491;
	cvt.u32.u64 	%r328, %rd495;
	setp.lt.s32 	%p29, %r325, %r327;
	@%p29 bra 	$L__BB3_241;
	setp.lt.s32 	%p30, %r327, %r325;
	mov.u32 	%r1155, %r327;
	mov.u64 	%rd620, %rd493;
	@%p30 bra 	$L__BB3_241;
	setp.lt.s64 	%p31, %rd303, %rd493;
	selp.b32 	%r1155, %r325, %r327, %p31;
	min.s64 	%rd620, %rd303, %rd493;
$L__BB3_241:
	setp.lt.s32 	%p32, %r326, %r328;
	mov.u32 	%r1255, %r328;
	mov.u64 	%rd713, %rd497;
	@%p32 bra 	$L__BB3_244;
	setp.lt.s32 	%p33, %r328, %r326;
	mov.u32 	%r1255, %r326;
	mov.u64 	%rd713, %rd304;
	@%p33 bra 	$L__BB3_244;
	setp.lt.s64 	%p34, %rd304, %rd497;
	selp.b32 	%r1255, %r326, %r328, %p34;
	min.s64 	%rd713, %rd304, %rd497;
$L__BB3_244:
	add.s32 	%r1239, %r1239, 256;
	add.s32 	%r1233, %r1233, 256;
	add.s32 	%r1232, %r1232, 1;
	setp.ne.s32 	%p35, %r1232, 0;
	@%p35 bra 	$L__BB3_238;
$L__BB3_245:
	setp.lt.u32 	%p36, %r319, 768;
	@%p36 bra 	$L__BB3_272;
	cvt.u64.u32 	%rd500, %r1239;
	cvt.u64.u32 	%rd501, %r1231;
	add.s64 	%rd502, %rd500, %rd501;
	shl.b64 	%rd503, %rd502, 5;
	add.s64 	%rd504, %rd503, %rd454;
	add.s64 	%rd703, %rd504, 24600;
	add.s32 	%r1244, %r1239, %r1231;
$L__BB3_247:
	mul.wide.u32 	%rd513, %r1244, 32;
	add.s64 	%rd506, %rd454, %rd513;
	// begin inline asm
	ld.global.nc.u64 %rd505, [%rd506];
	// end inline asm
	add.s64 	%rd508, %rd506, 8;
	// begin inline asm
	ld.global.nc.u64 %rd507, [%rd508];
	// end inline asm
	add.s64 	%rd510, %rd506, 16;
	// begin inline asm
	ld.global.nc.u64 %rd509, [%rd510];
	// end inline asm
	add.s64 	%rd512, %rd506, 24;
	// begin inline asm
	ld.global.nc.u64 %rd511, [%rd512];
	// end inline asm
	cvt.u32.u64 	%r346, %rd505;
	cvt.u32.u64 	%r347, %rd509;
	setp.lt.s32 	%p37, %r1155, %r346;
	mov.u32 	%r1248, %r1155;
	mov.u64 	%rd706, %rd620;
	@%p37 bra 	$L__BB3_250;
	setp.lt.s32 	%p38, %r346, %r1155;
	mov.u32 	%r1248, %r346;
	mov.u64 	%rd706, %rd507;
	@%p38 bra 	$L__BB3_250;
	setp.lt.s64 	%p39, %rd620, %rd507;
	selp.b32 	%r1248, %r1155, %r346, %p39;
	min.s64 	%rd706, %rd620, %rd507;
$L__BB3_250:
	setp.lt.s32 	%p40, %r1255, %r347;
	mov.u32 	%r1249, %r347;
	mov.u64 	%rd707, %rd511;
	@%p40 bra 	$L__BB3_253;
	setp.lt.s32 	%p41, %r347, %r1255;
	mov.u32 	%r1249, %r1255;
	mov.u64 	%rd707, %rd713;
	@%p41 bra 	$L__BB3_253;
	setp.lt.s64 	%p42, %rd713, %rd511;
	selp.b32 	%r1249, %r1255, %r347, %p42;
	min.s64 	%rd707, %rd713, %rd511;
$L__BB3_253:
	add.s64 	%rd515, %rd703, -16408;
	// begin inline asm
	ld.global.nc.u64 %rd514, [%rd515];
	// end inline asm
	add.s64 	%rd517, %rd703, -16400;
	// begin inline asm
	ld.global.nc.u64 %rd516, [%rd517];
	// end inline asm
	add.s64 	%rd519, %rd703, -16392;
	// begin inline asm
	ld.global.nc.u64 %rd518, [%rd519];
	// end inline asm
	add.s64 	%rd521, %rd703, -16384;
	// begin inline asm
	ld.global.nc.u64 %rd520, [%rd521];
	// end inline asm
	cvt.u32.u64 	%r352, %rd514;
	cvt.u32.u64 	%r353, %rd518;
	setp.lt.s32 	%p43, %r1248, %r352;
	mov.u32 	%r1250, %r1248;
	mov.u64 	%rd708, %rd706;
	@%p43 bra 	$L__BB3_256;
	setp.lt.s32 	%p44, %r352, %r1248;
	mov.u32 	%r1250, %r352;
	mov.u64 	%rd708, %rd516;
	@%p44 bra 	$L__BB3_256;
	setp.lt.s64 	%p45, %rd706, %rd516;
	selp.b32 	%r1250, %r1248, %r352, %p45;
	min.s64 	%rd708, %rd706, %rd516;
$L__BB3_256:
	setp.lt.s32 	%p46, %r1249, %r353;
	mov.u32 	%r1251, %r353;
	mov.u64 	%rd709, %rd520;
	@%p46 bra 	$L__BB3_259;
	setp.lt.s32 	%p47, %r353, %r1249;
	mov.u32 	%r1251, %r1249;
	mov.u64 	%rd709, %rd707;
	@%p47 bra 	$L__BB3_259;
	setp.lt.s64 	%p48, %rd707, %rd520;
	selp.b32 	%r1251, %r1249, %r353, %p48;
	min.s64 	%rd709, %rd707, %rd520;
$L__BB3_259:
	add.s64 	%rd523, %rd703, -8216;
	// begin inline asm
	ld.global.nc.u64 %rd522, [%rd523];
	// end inline asm
	add.s64 	%rd525, %rd703, -8208;
	// begin inline asm
	ld.global.nc.u64 %rd524, [%rd525];
	// end inline asm
	add.s64 	%rd527, %rd703, -8200;
	// begin inline asm
	ld.global.nc.u64 %rd526, [%rd527];
	// end inline asm
	add.s64 	%rd529, %rd703, -8192;
	// begin inline asm
	ld.global.nc.u64 %rd528, [%rd529];
	// end inline asm
	cvt.u32.u64 	%r358, %rd522;
	cvt.u32.u64 	%r359, %rd526;
	setp.lt.s32 	%p49, %r1250, %r358;
	mov.u32 	%r1252, %r1250;
	mov.u64 	%rd710, %rd708;
	@%p49 bra 	$L__BB3_262;
	setp.lt.s32 	%p50, %r358, %r1250;
	mov.u32 	%r1252, %r358;
	mov.u64 	%rd710, %rd524;
	@%p50 bra 	$L__BB3_262;
	setp.lt.s64 	%p51, %rd708, %rd524;
	selp.b32 	%r1252, %r1250, %r358, %p51;
	min.s64 	%rd710, %rd708, %rd524;
$L__BB3_262:
	setp.lt.s32 	%p52, %r1251, %r359;
	mov.u32 	%r1253, %r359;
	mov.u64 	%rd711, %rd528;
	@%p52 bra 	$L__BB3_265;
	setp.lt.s32 	%p53, %r359, %r1251;
	mov.u32 	%r1253, %r1251;
	mov.u64 	%rd711, %rd709;
	@%p53 bra 	$L__BB3_265;
	setp.lt.s64 	%p54, %rd709, %rd528;
	selp.b32 	%r1253, %r1251, %r359, %p54;
	min.s64 	%rd711, %rd709, %rd528;
$L__BB3_265:
	add.s64 	%rd531, %rd703, -24;
	// begin inline asm
	ld.global.nc.u64 %rd530, [%rd531];
	// end inline asm
	add.s64 	%rd533, %rd703, -16;
	// begin inline asm
	ld.global.nc.u64 %rd532, [%rd533];
	// end inline asm
	add.s64 	%rd535, %rd703, -8;
	// begin inline asm
	ld.global.nc.u64 %rd534, [%rd535];
	// end inline asm
	// begin inline asm
	ld.global.nc.u64 %rd536, [%rd703];
	// end inline asm
	cvt.u32.u64 	%r364, %rd530;
	cvt.u32.u64 	%r365, %rd534;
	setp.lt.s32 	%p55, %r1252, %r364;
	mov.u32 	%r1155, %r1252;
	mov.u64 	%rd620, %rd710;
	@%p55 bra 	$L__BB3_268;
	setp.lt.s32 	%p56, %r364, %r1252;
	mov.u32 	%r1155, %r364;
	mov.u64 	%rd620, %rd532;
	@%p56 bra 	$L__BB3_268;
	setp.lt.s64 	%p57, %rd710, %rd532;
	selp.b32 	%r1155, %r1252, %r364, %p57;
	min.s64 	%rd620, %rd710, %rd532;
$L__BB3_268:
	setp.lt.s32 	%p58, %r1253, %r365;
	mov.u32 	%r1255, %r365;
	mov.u64 	%rd713, %rd536;
	@%p58 bra 	$L__BB3_271;
	setp.lt.s32 	%p59, %r365, %r1253;
	mov.u32 	%r1255, %r1253;
	mov.u64 	%rd713, %rd711;
	@%p59 bra 	$L__BB3_271;
	setp.lt.s64 	%p60, %rd711, %rd536;
	selp.b32 	%r1255, %r1253, %r365, %p60;
	min.s64 	%rd713, %rd711, %rd536;
$L__BB3_271:
	add.s32 	%r1239, %r1239, 1024;
	add.s64 	%rd703, %rd703, 32768;
	add.s32 	%r1244, %r1244, 1024;
	setp.lt.s32 	%p61, %r1239, %r318;
	@%p61 bra 	$L__BB3_247;
$L__BB3_272:
	// begin inline asm
	mov.u32 %r495, %laneid;
	// end inline asm
	mov.b32 	%r533, 1;
	mov.b32 	%r534, 31;
	mov.b32 	%r535, -1;
	// begin inline asm
	shfl.sync.down.b32 %r496, %r1155, %r533, %r534, %r535;
	// end inline asm
	// begin inline asm
	shfl.sync.down.b32 %r501, %r502, %r533, %r534, %r535;
	// end inline asm
	mov.b64 	{%r507, %r512}, %rd620;
	// begin inline asm
	shfl.sync.down.b32 %r506, %r507, %r533, %r534, %r535;
	// end inline asm
	// begin inline asm
	shfl.sync.down.b32 %r511, %r512, %r533, %r534, %r535;
	// end inline asm
	mov.b64 	%rd346, {%r506, %r511};
	// begin inline asm
	shfl.sync.down.b32 %r516, %r1255, %r533, %r534, %r535;
	// end inline asm
	// begin inline asm
	shfl.sync.down.b32 %r521, %r522, %r533, %r534, %r535;
	// end inline asm
	mov.b64 	{%r527, %r532}, %rd713;
	// begin inline asm
	shfl.sync.down.b32 %r526, %r527, %r533, %r534, %r535;
	// end inline asm
	// begin inline asm
	shfl.sync.down.b32 %r531, %r532, %r533, %r534, %r535;
	// end inline asm
	mov.b64 	%rd347, {%r526, %r531};
	setp.gt.s32 	%p62, %r495, 30;
	mov.u32 	%r1260, %r1255;
	mov.u64 	%rd718, %rd713;
	@%p62 bra 	$L__BB3_279;
	setp.lt.s32 	%p63, %r1155, %r496;
	mov.u32 	%r1258, %r1155;
	mov.u64 	%rd716, %rd620;
	@%p63 bra 	$L__BB3_276;
	setp.lt.s32 	%p64, %r496, %r1155;
	mov.u32 	%r1258, %r496;
	mov.u64 	%rd716, %rd346;
	@%p64 bra 	$L__BB3_276;
	setp.lt.s64 	%p65, %rd620, %rd346;
	selp.b32 	%r1258, %r1155, %r496, %p65;
	min.s64 	%rd716, %rd620, %rd346;
$L__BB3_276:
	setp.lt.s32 	%p66, %r1255, %r516;
	mov.u32 	%r1155, %r1258;
	mov.u64 	%rd620, %rd716;
	mov.u32 	%r1260, %r516;
	mov.u64 	%rd718, %rd347;
	@%p66 bra 	$L__BB3_279;
	setp.lt.s32 	%p67, %r516, %r1255;
	mov.u32 	%r1155, %r1258;
	mov.u64 	%rd620, %rd716;
	mov.u32 	%r1260, %r1255;
	mov.u64 	%rd718, %rd713;
	@%p67 bra 	$L__BB3_279;
	setp.lt.s64 	%p68, %rd713, %rd347;
	selp.b32 	%r1260, %r1255, %r516, %p68;
	min.s64 	%rd718, %rd713, %rd347;
	mov.u32 	%r1155, %r1258;
	mov.u64 	%rd620, %rd716;
$L__BB3_279:
	mov.b32 	%r573, 2;
	mov.b32 	%r574, 31;
	mov.b32 	%r575, -1;
	// begin inline asm
	shfl.sync.down.b32 %r536, %r1155, %r573, %r574, %r575;
	// end inline asm
	// begin inline asm
	shfl.sync.down.b32 %r541, %r542, %r573, %r574, %r575;
	// end inline asm
	mov.b64 	{%r547, %r552}, %rd620;
	// begin inline asm
	shfl.sync.down.b32 %r546, %r547, %r573, %r574, %r575;
	// end inline asm
	// begin inline asm
	shfl.sync.down.b32 %r551, %r552, %r573, %r574, %r575;
	// end inline asm
	mov.b64 	%rd353, {%r546, %r551};
	// begin inline asm
	shfl.sync.down.b32 %r556, %r1260, %r573, %r574, %r575;
	// end inline asm
	// begin inline asm
	shfl.sync.down.b32 %r561, %r562, %r573, %r574, %r575;
	// end inline asm
	mov.b64 	{%r567, %r572}, %rd718;
	// begin inline asm
	shfl.sync.down.b32 %r566, %r567, %r573, %r574, %r575;
	// end inline asm
	// begin inline asm
	shfl.sync.down.b32 %r571, %r572, %r573, %r574, %r575;
	// end inline asm
	mov.b64 	%rd354, {%r566, %r571};
	setp.gt.s32 	%p69, %r495, 29;
	mov.u32 	%r1263, %r1260;
	mov.u64 	%rd721, %rd718;
	@%p69 bra 	$L__BB3_286;
	setp.lt.s32 	%p70, %r1155, %r536;
	mov.u32 	%r1261, %r1155;
	mov.u64 	%rd719, %rd620;
	@%p70 bra 	$L__BB3_283;
	setp.lt.s32 	%p71, %r536, %r1155;
	mov.u32 	%r1261, %r536;
	mov.u64 	%rd719, %rd353;
	@%p71 bra 	$L__BB3_283;
	setp.lt.s64 	%p72, %rd620, %rd353;
	selp.b32 	%r1261, %r1155, %r536, %p72;
	min.s64 	%rd719, %rd620, %rd353;
$L__BB3_283:
	setp.lt.s32 	%p73, %r1260, %r556;
	mov.u32 	%r1155, %r1261;
	mov.u64 	%rd620, %rd719;
	mov.u32 	%r1263, %r556;
	mov.u64 	%rd721, %rd354;
	@%p73 bra 	$L__BB3_286;
	setp.lt.s32 	%p74, %r556, %r1260;
	mov.u32 	%r1155, %r1261;
	mov.u64 	%rd620, %rd719;
	mov.u32 	%r1263, %r1260;
	mov.u64 	%rd721, %rd718;
	@%p74 bra 	$L__BB3_286;
	setp.lt.s64 	%p75, %rd718, %rd354;
	selp.b32 	%r1263, %r1260, %r556, %p75;
	min.s64 	%rd721, %rd718, %rd354;
	mov.u32 	%r1155, %r1261;
	mov.u64 	%rd620, %rd719;
$L__BB3_286:
	mov.b32 	%r613, 4;
	mov.b32 	%r614, 31;
	mov.b32 	%r615, -1;
	// begin inline asm
	shfl.sync.down.b32 %r576, %r1155, %r613, %r614, %r615;
	// end inline asm
	// begin inline asm
	shfl.sync.down.b32 %r581, %r582, %r613, %r614, %r615;
	// end inline asm
	mov.b64 	{%r587, %r592}, %rd620;
	// begin inline asm
	shfl.sync.down.b32 %r586, %r587, %r613, %r614, %r615;
	// end inline asm
	// begin inline asm
	shfl.sync.down.b32 %r591, %r592, %r613, %r614, %r615;
	// end inline asm
	mov.b64 	%rd360, {%r586, %r591};
	// begin inline asm
	shfl.sync.down.b32 %r596, %r1263, %r613, %r614, %r615;
	// end inline asm
	// begin inline asm
	shfl.sync.down.b32 %r601, %r602, %r613, %r614, %r615;
	// end inline asm
	mov.b64 	{%r607, %r612}, %rd721;
	// begin inline asm
	shfl.sync.down.b32 %r606, %r607, %r613, %r614, %r615;
	// end inline asm
	// begin inline asm
	shfl.sync.down.b32 %r611, %r612, %r613, %r614, %r615;
	// end inline asm
	mov.b64 	%rd361, {%r606, %r611};
	setp.gt.s32 	%p76, %r495, 27;
	mov.u32 	%r1266, %r1263;
	mov.u64 	%rd724, %rd721;
	@%p76 bra 	$L__BB3_293;
	setp.lt.s32 	%p77, %r1155, %r576;
	mov.u32 	%r1264, %r1155;
	mov.u64 	%rd722, %rd620;
	@%p77 bra 	$L__BB3_290;
	setp.lt.s32 	%p78, %r576, %r1155;
	mov.u32 	%r1264, %r576;
	mov.u64 	%rd722, %rd360;
	@%p78 bra 	$L__BB3_290;
	setp.lt.s64 	%p79, %rd620, %rd360;
	selp.b32 	%r1264, %r1155, %r576, %p79;
	min.s64 	%rd722, %rd620, %rd360;
$L__BB3_290:
	setp.lt.s32 	%p80, %r1263, %r596;
	mov.u32 	%r1155, %r1264;
	mov.u64 	%rd620, %rd722;
	mov.u32 	%r1266, %r596;
	mov.u64 	%rd724, %rd361;
	@%p80 bra 	$L__BB3_293;
	setp.lt.s32 	%p81, %r596, %r1263;
	mov.u32 	%r1155, %r1264;
	mov.u64 	%rd620, %rd722;
	mov.u32 	%r1266, %r1263;
	mov.u64 	%rd724, %rd721;
	@%p81 bra 	$L__BB3_293;
	setp.lt.s64 	%p82, %rd721, %rd361;
	selp.b32 	%r1266, %r1263, %r596, %p82;
	min.s64 	%rd724, %rd721, %rd361;
	mov.u32 	%r1155, %r1264;
	mov.u64 	%rd620, %rd722;
$L__BB3_293:
	mov.b32 	%r653, 8;
	mov.b32 	%r654, 31;
	mov.b32 	%r655, -1;
	// begin inline asm
	shfl.sync.down.b32 %r616, %r1155, %r653, %r654, %r655;
	// end inline asm
	// begin inline asm
	shfl.sync.down.b32 %r621, %r622, %r653, %r654, %r655;
	// end inline asm
	mov.b64 	{%r627, %r632}, %rd620;
	// begin inline asm
	shfl.sync.down.b32 %r626, %r627, %r653, %r654, %r655;
	// end inline asm
	// begin inline asm
	shfl.sync.down.b32 %r631, %r632, %r653, %r654, %r655;
	// end inline asm
	mov.b64 	%rd367, {%r626, %r631};
	// begin inline asm
	shfl.sync.down.b32 %r636, %r1266, %r653, %r654, %r655;
	// end inline asm
	// begin inline asm
	shfl.sync.down.b32 %r641, %r642, %r653, %r654, %r655;
	// end inline asm
	mov.b64 	{%r647, %r652}, %rd724;
	// begin inline asm
	shfl.sync.down.b32 %r646, %r647, %r653, %r654, %r655;
	// end inline asm
	// begin inline asm
	shfl.sync.down.b32 %r651, %r652, %r653, %r654, %r655;
	// end inline asm
	mov.b64 	%rd368, {%r646, %r651};
	setp.gt.s32 	%p83, %r495, 23;
	mov.u32 	%r1269, %r1266;
	mov.u64 	%rd727, %rd724;
	@%p83 bra 	$L__BB3_300;
	setp.lt.s32 	%p84, %r1155, %r616;
	mov.u32 	%r1267, %r1155;
	mov.u64 	%rd725, %rd620;
	@%p84 bra 	$L__BB3_297;
	setp.lt.s32 	%p85, %r616, %r1155;
	mov.u32 	%r1267, %r616;
	mov.u64 	%rd725, %rd367;
	@%p85 bra 	$L__BB3_297;
	setp.lt.s64 	%p86, %rd620, %rd367;
	selp.b32 	%r1267, %r1155, %r616, %p86;
	min.s64 	%rd725, %rd620, %rd367;
$L__BB3_297:
	setp.lt.s32 	%p87, %r1266, %r636;
	mov.u32 	%r1155, %r1267;
	mov.u64 	%rd620, %rd725;
	mov.u32 	%r1269, %r636;
	mov.u64 	%rd727, %rd368;
	@%p87 bra 	$L__BB3_300;
	setp.lt.s32 	%p88, %r636, %r1266;
	mov.u32 	%r1155, %r1267;
	mov.u64 	%rd620, %rd725;
	mov.u32 	%r1269, %r1266;
	mov.u64 	%rd727, %rd724;
	@%p88 bra 	$L__BB3_300;
	setp.lt.s64 	%p89, %rd724, %rd368;
	selp.b32 	%r1269, %r1266, %r636, %p89;
	min.s64 	%rd727, %rd724, %rd368;
	mov.u32 	%r1155, %r1267;
	mov.u64 	%rd620, %rd725;
$L__BB3_300:
	mov.b32 	%r693, 16;
	mov.b32 	%r694, 31;
	mov.b32 	%r695, -1;
	// begin inline asm
	shfl.sync.down.b32 %r656, %r1155, %r693, %r694, %r695;
	// end inline asm
	// begin inline asm
	shfl.sync.down.b32 %r661, %r662, %r693, %r694, %r695;
	// end inline asm
	mov.b64 	{%r667, %r672}, %rd620;
	// begin inline asm
	shfl.sync.down.b32 %r666, %r667, %r693, %r694, %r695;
	// end inline asm
	// begin inline asm
	shfl.sync.down.b32 %r671, %r672, %r693, %r694, %r695;
	// end inline asm
	mov.b64 	%rd374, {%r666, %r671};
	// begin inline asm
	shfl.sync.down.b32 %r676, %r1269, %r693, %r694, %r695;
	// end inline asm
	// begin inline asm
	shfl.sync.down.b32 %r681, %r682, %r693, %r694, %r695;
	// end inline asm
	mov.b64 	{%r687, %r692}, %rd727;
	// begin inline asm
	shfl.sync.down.b32 %r686, %r687, %r693, %r694, %r695;
	// end inline asm
	// begin inline asm
	shfl.sync.down.b32 %r691, %r692, %r693, %r694, %r695;
	// end inline asm
	mov.b64 	%rd375, {%r686, %r691};
	setp.gt.s32 	%p90, %r495, 15;
	mov.u32 	%r1287, %r1269;
	mov.u64 	%rd745, %rd727;
	@%p90 bra 	$L__BB3_307;
	setp.lt.s32 	%p91, %r1155, %r656;
	mov.u32 	%r1270, %r1155;
	mov.u64 	%rd728, %rd620;
	@%p91 bra 	$L__BB3_304;
	setp.lt.s32 	%p92, %r656, %r1155;
	mov.u32 	%r1270, %r656;
	mov.u64 	%rd728, %rd374;
	@%p92 bra 	$L__BB3_304;
	setp.lt.s64 	%p93, %rd620, %rd374;
	selp.b32 	%r1270, %r1155, %r656, %p93;
	min.s64 	%rd728, %rd620, %rd374;
$L__BB3_304:
	setp.lt.s32 	%p94, %r1269, %r676;
	mov.u32 	%r1155, %r1270;
	mov.u64 	%rd620, %rd728;
	mov.u32 	%r1287, %r676;
	mov.u64 	%rd745, %rd375;
	@%p94 bra 	$L__BB3_307;
	setp.lt.s32 	%p95, %r676, %r1269;
	mov.u32 	%r1155, %r1270;
	mov.u64 	%rd620, %rd728;
	mov.u32 	%r1287, %r1269;
	mov.u64 	%rd745, %rd727;
	@%p95 bra 	$L__BB3_307;
	setp.lt.s64 	%p96, %rd727, %rd375;
	selp.b32 	%r1287, %r1269, %r676, %p96;
	min.s64 	%rd745, %rd727, %rd375;
	mov.u32 	%r1155, %r1270;
	mov.u64 	%rd620, %rd728;
$L__BB3_307:
	setp.ne.s32 	%p97, %r495, 0;
	@%p97 bra 	$L__BB3_309;
	and.b32  	%r696, %r290, 992;
	mov.u32 	%r697, _ZN6thrust24THRUST_300001_SM_1000_NS8cuda_cub4core6detail5shmemE;
	add.s32 	%r698, %r697, %r696;
	st.shared.u32 	[%r698+8], %r1155;
	st.shared.u64 	[%r698+16], %rd620;
	st.shared.u32 	[%r698+24], %r1287;
	st.shared.u64 	[%r698+32], %rd745;
$L__BB3_309:
	bar.sync 	0;
	setp.ne.s32 	%p98, %r290, 0;
	@%p98 bra 	$L__BB3_353;
	ld.shared.u32 	%r410, [_ZN6thrust24THRUST_300001_SM_1000_NS8cuda_cub4core6detail5shmemE+40];
	ld.shared.u64 	%rd381, [_ZN6thrust24THRUST_300001_SM_1000_NS8cuda_cub4core6detail5shmemE+48];
	ld.shared.u32 	%r411, [_ZN6thrust24THRUST_300001_SM_1000_NS8cuda_cub4core6detail5shmemE+56];
	ld.shared.u64 	%rd382, [_ZN6thrust24THRUST_300001_SM_1000_NS8cuda_cub4core6detail5shmemE+64];
	setp.lt.s32 	%p99, %r1155, %r410;
	mov.u32 	%r1273, %r1155;
	mov.u64 	%rd731, %rd620;
	@%p99 bra 	$L__BB3_313;
	setp.lt.s32 	%p100, %r410, %r1155;
	mov.u32 	%r1273, %r410;
	mov.u64 	%rd731, %rd381;
	@%p100 bra 	$L__BB3_313;
	setp.lt.s64 	%p101, %rd620, %rd381;
	selp.b32 	%r1273, %r1155, %r410, %p101;
	min.s64 	%rd731, %rd620, %rd381;
$L__BB3_313:
	setp.lt.s32 	%p102, %r1287, %r411;
	mov.u32 	%r1274, %r411;
	mov.u64 	%rd732, %rd382;
	@%p102 bra 	$L__BB3_317;
	setp.ge.s32 	%p103, %r411, %r1287;
	mov.u32 	%r1274, %r1287;
	mov.u64 	%rd732, %rd745;
	@%p103 bra 	$L__BB3_315;
	bra.uni 	$L__BB3_317;
$L__BB3_315:
	setp.ge.s64 	%p104, %rd745, %rd382;
	mov.u32 	%r1274, %r411;
	mov.u64 	%rd732, %rd382;
	@%p104 bra 	$L__BB3_317;
	mov.u32 	%r1274, %r1287;
	mov.u64 	%rd732, %rd745;
$L__BB3_317:
	ld.shared.u32 	%r420, [_ZN6thrust24THRUST_300001_SM_1000_NS8cuda_cub4core6detail5shmemE+72];
	ld.shared.u64 	%rd392, [_ZN6thrust24THRUST_300001_SM_1000_NS8cuda_cub4core6detail5shmemE+80];
	ld.shared.u32 	%r422, [_ZN6thrust24THRUST_300001_SM_1000_NS8cuda_cub4core6detail5shmemE+88];
	ld.shared.u64 	%rd394, [_ZN6thrust24THRUST_300001_SM_1000_NS8cuda_cub4core6detail5shmemE+96];
	setp.lt.s32 	%p105, %r1273, %r420;
	mov.u32 	%r1275, %r1273;
	mov.u64 	%rd733, %rd731;
	@%p105 bra 	$L__BB3_320;
	setp.lt.s32 	%p106, %r420, %r1273;
	mov.u32 	%r1275, %r420;
	mov.u64 	%rd733, %rd392;
	@%p106 bra 	$L__BB3_320;
	setp.lt.s64 	%p107, %rd731, %rd392;
	selp.b32 	%r1275, %r1273, %r420, %p107;
	min.s64 	%rd733, %rd731, %rd392;
$L__BB3_320:
	setp.lt.s32 	%p108, %r1274, %r422;
	mov.u32 	%r1276, %r422;
	mov.u64 	%rd734, %rd394;
	@%p108 bra 	$L__BB3_323;
	setp.lt.s32 	%p109, %r422, %r1274;
	mov.u32 	%r1276, %r1274;
	mov.u64 	%rd734, %rd732;
	@%p109 bra 	$L__BB3_323;
	setp.lt.s64 	%p110, %rd732, %rd394;
	selp.b64 	%rd734, %rd732, %rd394, %p110;
	selp.b32 	%r1276, %r1274, %r422, %p110;
$L__BB3_323:
	ld.shared.u32 	%r430, [_ZN6thrust24THRUST_300001_SM_1000_NS8cuda_cub4core6detail5shmemE+104];
	ld.shared.u64 	%rd402, [_ZN6thrust24THRUST_300001_SM_1000_NS8cuda_cub4core6detail5shmemE+112];
	ld.shared.u32 	%r432, [_ZN6thrust24THRUST_300001_SM_1000_NS8cuda_cub4core6detail5shmemE+120];
	ld.shared.u64 	%rd404, [_ZN6thrust24THRUST_300001_SM_1000_NS8cuda_cub4core6detail5shmemE+128];
	setp.lt.s32 	%p111, %r1275, %r430;
	mov.u32 	%r1277, %r1275;
	mov.u64 	%rd735, %rd733;
	@%p111 bra 	$L__BB3_326;
	setp.lt.s32 	%p112, %r430, %r1275;
	mov.u32 	%r1277, %r430;
	mov.u64 	%rd735, %rd402;
	@%p112 bra 	$L__BB3_326;
	setp.lt.s64 	%p113, %rd733, %rd402;
	selp.b32 	%r1277, %r1275, %r430, %p113;
	min.s64 	%rd735, %rd733, %rd402;
$L__BB3_326:
	setp.lt.s32 	%p114, %r1276, %r432;
	mov.u32 	%r1278, %r432;
	mov.u64 	%rd736, %rd404;
	@%p114 bra 	$L__BB3_329;
	setp.lt.s32 	%p115, %r432, %r1276;
	mov.u32 	%r1278, %r1276;
	mov.u64 	%rd736, %rd734;
	@%p115 bra 	$L__BB3_329;
	setp.lt.s64 	%p116, %rd734, %rd404;
	selp.b64 	%rd736, %rd734, %rd404, %p116;
	selp.b32 	%r1278, %r1276, %r432, %p116;
$L__BB3_329:
	ld.shared.u32 	%r440, [_ZN6thrust24THRUST_300001_SM_1000_NS8cuda_cub4core6detail5shmemE+136];
	ld.shared.u64 	%rd412, [_ZN6thrust24THRUST_300001_SM_1000_NS8cuda_cub4core6detail5shmemE+144];
	ld.shared.u32 	%r442, [_ZN6thrust24THRUST_300001_SM_1000_NS8cuda_cub4core6detail5shmemE+152];
	ld.shared.u64 	%rd414, [_ZN6thrust24THRUST_300001_SM_1000_NS8cuda_cub4core6detail5shmemE+160];
	setp.lt.s32 	%p117, %r1277, %r440;
	mov.u32 	%r1279, %r1277;
	mov.u64 	%rd737, %rd735;
	@%p117 bra 	$L__BB3_332;
	setp.lt.s32 	%p118, %r440, %r1277;
	mov.u32 	%r1279, %r440;
	mov.u64 	%rd737, %rd412;
	@%p118 bra 	$L__BB3_332;
	setp.lt.s64 	%p119, %rd735, %rd412;
	selp.b32 	%r1279, %r1277, %r440, %p119;
	min.s64 	%rd737, %rd735, %rd412;
$L__BB3_332:
	setp.lt.s32 	%p120, %r1278, %r442;
	mov.u32 	%r1280, %r442;
	mov.u64 	%rd738, %rd414;
	@%p120 bra 	$L__BB3_335;
	setp.lt.s32 	%p121, %r442, %r1278;
	mov.u32 	%r1280, %r1278;
	mov.u64 	%rd738, %rd736;
	@%p121 bra 	$L__BB3_335;
	setp.lt.s64 	%p122, %rd736, %rd414;
	selp.b64 	%rd738, %rd736, %rd414, %p122;
	selp.b32 	%r1280, %r1278, %r442, %p122;
$L__BB3_335:
	ld.shared.u32 	%r450, [_ZN6thrust24THRUST_300001_SM_1000_NS8cuda_cub4core6detail5shmemE+168];
	ld.shared.u64 	%rd422, [_ZN6thrust24THRUST_300001_SM_1000_NS8cuda_cub4core6detail5shmemE+176];
	ld.shared.u32 	%r452, [_ZN6thrust24THRUST_300001_SM_1000_NS8cuda_cub4core6detail5shmemE+184];
	ld.shared.u64 	%rd424, [_ZN6thrust24THRUST_300001_SM_1000_NS8cuda_cub4core6detail5shmemE+192];
	setp.lt.s32 	%p123, %r1279, %r450;
	mov.u32 	%r1281, %r1279;
	mov.u64 	%rd739, %rd737;
	@%p123 bra 	$L__BB3_338;
	setp.lt.s32 	%p124, %r450, %r1279;
	mov.u32 	%r1281, %r450;
	mov.u64 	%rd739, %rd422;
	@%p124 bra 	$L__BB3_338;
	setp.lt.s64 	%p125, %rd737, %rd422;
	selp.b32 	%r1281, %r1279, %r450, %p125;
	min.s64 	%rd739, %rd737, %rd422;
$L__BB3_338:
	setp.lt.s32 	%p126, %r1280, %r452;
	mov.u32 	%r1282, %r452;
	mov.u64 	%rd740, %rd424;
	@%p126 bra 	$L__BB3_341;
	setp.lt.s32 	%p127, %r452, %r1280;
	mov.u32 	%r1282, %r1280;
	mov.u64 	%rd740, %rd738;
	@%p127 bra 	$L__BB3_341;
	setp.lt.s64 	%p128, %rd738, %rd424;
	selp.b64 	%rd740, %rd738, %rd424, %p128;
	selp.b32 	%r1282, %r1280, %r452, %p128;
$L__BB3_341:
	ld.shared.u32 	%r460, [_ZN6thrust24THRUST_300001_SM_1000_NS8cuda_cub4core6detail5shmemE+200];
	ld.shared.u64 	%rd432, [_ZN6thrust24THRUST_300001_SM_1000_NS8cuda_cub4core6detail5shmemE+208];
	ld.shared.u32 	%r462, [_ZN6thrust24THRUST_300001_SM_1000_NS8cuda_cub4core6detail5shmemE+216];
	ld.shared.u64 	%rd434, [_ZN6thrust24THRUST_300001_SM_1000_NS8cuda_cub4core6detail5shmemE+224];
	setp.lt.s32 	%p129, %r1281, %r460;
	mov.u32 	%r1283, %r1281;
	mov.u64 	%rd741, %rd739;
	@%p129 bra 	$L__BB3_344;
	setp.lt.s32 	%p130, %r460, %r1281;
	mov.u32 	%r1283, %r460;
	mov.u64 	%rd741, %rd432;
	@%p130 bra 	$L__BB3_344;
	setp.lt.s64 	%p131, %rd739, %rd432;
	selp.b32 	%r1283, %r1281, %r460, %p131;
	min.s64 	%rd741, %rd739, %rd432;
$L__BB3_344:
	setp.lt.s32 	%p132, %r1282, %r462;
	mov.u32 	%r1284, %r462;
	mov.u64 	%rd742, %rd434;
	@%p132 bra 	$L__BB3_347;
	setp.lt.s32 	%p133, %r462, %r1282;
	mov.u32 	%r1284, %r1282;
	mov.u64 	%rd742, %rd740;
	@%p133 bra 	$L__BB3_347;
	setp.lt.s64 	%p134, %rd740, %rd434;
	selp.b64 	%rd742, %rd740, %rd434, %p134;
	selp.b32 	%r1284, %r1282, %r462, %p134;
$L__BB3_347:
	ld.shared.u32 	%r470, [_ZN6thrust24THRUST_300001_SM_1000_NS8cuda_cub4core6detail5shmemE+232];
	ld.shared.u64 	%rd442, [_ZN6thrust24THRUST_300001_SM_1000_NS8cuda_cub4core6detail5shmemE+240];
	ld.shared.u32 	%r472, [_ZN6thrust24THRUST_300001_SM_1000_NS8cuda_cub4core6detail5shmemE+248];
	ld.shared.u64 	%rd444, [_ZN6thrust24THRUST_300001_SM_1000_NS8cuda_cub4core6detail5shmemE+256];
	setp.lt.s32 	%p135, %r1283, %r470;
	mov.u32 	%r1155, %r1283;
	mov.u64 	%rd620, %rd741;
	@%p135 bra 	$L__BB3_350;
	setp.lt.s32 	%p136, %r470, %r1283;
	mov.u32 	%r1155, %r470;
	mov.u64 	%rd620, %rd442;
	@%p136 bra 	$L__BB3_350;
	setp.lt.s64 	%p137, %rd741, %rd442;
	selp.b32 	%r1155, %r1283, %r470, %p137;
	min.s64 	%rd620, %rd741, %rd442;
$L__BB3_350:
	setp.lt.s32 	%p138, %r1284, %r472;
	mov.u32 	%r1287, %r472;
	mov.u64 	%rd745, %rd444;
	@%p138 bra 	$L__BB3_353;
	setp.lt.s32 	%p139, %r472, %r1284;
	mov.u32 	%r1287, %r1284;
	mov.u64 	%rd745, %rd742;
	@%p139 bra 	$L__BB3_353;
	setp.lt.s64 	%p140, %rd742, %rd444;
	selp.b64 	%rd745, %rd742, %rd444, %p140;
	selp.b32 	%r1287, %r1284, %r472, %p140;
$L__BB3_353:
	mov.u32 	%r1122, %tid.x;
	setp.ne.s32 	%p344, %r1122, 0;
	@%p344 bra 	$L__BB3_355;
	cvta.to.global.u64 	%rd591, %rd455;
	st.global.u32 	[%rd591], %r1155;
	st.global.u64 	[%rd591+8], %rd620;
	st.global.u32 	[%rd591+16], %r1287;
	st.global.u64 	[%rd591+24], %rd745;
$L__BB3_355:
	ret;

}
	// .globl	_ZN6thrust24THRUST_300001_SM_1000_NS8cuda_cub4core6detail13_kernel_agentINS1_8__reduce11ReduceAgentINS0_18transform_iteratorINS1_9__extrema12arg_minmax_fIilN4cuda3std3__44lessIiEEE15duplicate_tupleENS0_12zip_iteratorINSC_5tupleIJNS0_6detail15normal_iteratorINS0_10device_ptrIiEEEENS0_17counting_iteratorIlNS0_11use_defaultESP_SP_EEEEEEENSI_IJNSI_IJilEEEST_EEESU_EEPSU_SU_lSF_EEJSV_SW_lSF_EEEvDpT0_
.visible .entry _ZN6thrust24THRUST_300001_SM_1000_NS8cuda_cub4core6detail13_kernel_agentINS1_8__reduce11ReduceAgentINS0_18transform_iteratorINS1_9__extrema12arg_minmax_fIilN4cuda3std3__44lessIiEEE15duplicate_tupleENS0_12zip_iteratorINSC_5tupleIJNS0_6detail15normal_iteratorINS0_10device_ptrIiEEEENS0_17counting_iteratorIlNS0_11use_defaultESP_SP_EEEEEEENSI_IJNSI_IJilEEEST_EEESU_EEPSU_SU_lSF_EEJSV_SW_lSF_EEEvDpT0_(
	.param .align 8 .b8 _ZN6thrust24THRUST_300001_SM_1000_NS8cuda_cub4core6detail13_kernel_agentINS1_8__reduce11ReduceAgentINS0_18transform_iteratorINS1_9__extrema12arg_minmax_fIilN4cuda3std3__44lessIiEEE15duplicate_tupleENS0_12zip_iteratorINSC_5tupleIJNS0_6detail15normal_iteratorINS0_10device_ptrIiEEEENS0_17counting_iteratorIlNS0_11use_defaultESP_SP_EEEEEEENSI_IJNSI_IJilEEEST_EEESU_EEPSU_SU_lSF_EEJSV_SW_lSF_EEEvDpT0__param_0[24],
	.param .u64 .ptr .align 1 _ZN6thrust24THRUST_300001_SM_1000_NS8cuda_cub4core6detail13_kernel_agentINS1_8__reduce11ReduceAgentINS0_18transform_iteratorINS1_9__extrema12arg_minmax_fIilN4cuda3std3__44lessIiEEE15duplicate_tupleENS0_12zip_iteratorINSC_5tupleIJNS0_6detail15normal_iteratorINS0_10device_ptrIiEEEENS0_17counting_iteratorIlNS0_11use_defaultESP_SP_EEEEEEENSI_IJNSI_IJilEEEST_EEESU_EEPSU_SU_lSF_EEJSV_SW_lSF_EEEvDpT0__param_1,
	.param .u64 _ZN6thrust24THRUST_300001_SM_1000_NS8cuda_cub4core6detail13_kernel_agentINS1_8__reduce11ReduceAgentINS0_18transform_iteratorINS1_9__extrema12arg_minmax_fIilN4cuda3std3__44lessIiEEE15duplicate_tupleENS0_12zip_iteratorINSC_5tupleIJNS0_6detail15normal_iteratorINS0_10device_ptrIiEEEENS0_17counting_iteratorIlNS0_11use_defaultESP_SP_EEEEEEENSI_IJNSI_IJilEEEST_EEESU_EEPSU_SU_lSF_EEJSV_SW_lSF_EEEvDpT0__param_2,
	.param .align 1 .b8 _ZN6thrust24THRUST_300001_SM_1000_NS8cuda_cub4core6detail13_kernel_agentINS1_8__reduce11ReduceAgentINS0_18transform_iteratorINS1_9__extrema12arg_minmax_fIilN4cuda3std3__44lessIiEEE15duplicate_tupleENS0_12zip_iteratorINSC_5tupleIJNS0_6detail15normal_iteratorINS0_10device_ptrIiEEEENS0_17counting_iteratorIlNS0_11use_defaultESP_SP_EEEEEEENSI_IJNSI_IJilEEEST_EEESU_EEPSU_SU_lSF_EEJSV_SW_lSF_EEEvDpT0__param_3[1]
)
.maxntid 256
{
	.reg .pred 	%p<340>;
	.reg .b16 	%rs<9>;
	.reg .b32 	%r<1275>;
	.reg .b64 	%rd<639>;

	ld.param.u64 	%rd448, [_ZN6thrust24THRUST_300001_SM_1000_NS8cuda_cub4core6detail13_kernel_agentINS1_8__reduce11ReduceAgentINS0_18transform_iteratorINS1_9__extrema12arg_minmax_fIilN4cuda3std3__44lessIiEEE15duplicate_tupleENS0_12zip_iteratorINSC_5tupleIJNS0_6detail15normal_iteratorINS0_10device_ptrIiEEEENS0_17counting_iteratorIlNS0_11use_defaultESP_SP_EEEEEEENSI_IJNSI_IJilEEEST_EEESU_EEPSU_SU_lSF_EEJSV_SW_lSF_EEEvDpT0__param_0+8];
	ld.param.u64 	%rd447, [_ZN6thrust24THRUST_300001_SM_1000_NS8cuda_cub4core6detail13_kernel_agentINS1_8__reduce11ReduceAgentINS0_18transform_iteratorINS1_9__extrema12arg_minmax_fIilN4cuda3std3__44lessIiEEE15duplicate_tupleENS0_12zip_iteratorINSC_5tupleIJNS0_6detail15normal_iteratorINS0_10device_ptrIiEEEENS0_17counting_iteratorIlNS0_11use_defaultESP_SP_EEEEEEENSI_IJNSI_IJilEEEST_EEESU_EEPSU_SU_lSF_EEJSV_SW_lSF_EEEvDpT0__param_0];
	ld.param.u64 	%rd449, [_ZN6thrust24THRUST_300001_SM_1000_NS8cuda_cub4core6detail13_kernel_agentINS1_8__reduce11ReduceAgentINS0_18transform_iteratorINS1_9__extrema12arg_minmax_fIilN4cuda3std3__44lessIiEEE15duplicate_tupleENS0_12zip_iteratorINSC_5tupleIJNS0_6detail15normal_iteratorINS0_10device_ptrIiEEEENS0_17counting_iteratorIlNS0_11use_defaultESP_SP_EEEEEEENSI_IJNSI_IJilEEEST_EEESU_EEPSU_SU_lSF_EEJSV_SW_lSF_EEEvDpT0__param_1];
	ld.param.u64 	%rd450, [_ZN6thrust24THRUST_300001_SM_1000_NS8cuda_cub4core6detail13_kernel_agentINS1_8__reduce11ReduceAgentINS0_18transform_iteratorINS1_9__extrema12arg_minmax_fIilN4cuda3std3__44lessIiEEE15duplicate_tupleENS0_12zip_iteratorINSC_5tupleIJNS0_6detail15normal_iteratorINS0_10device_ptrIiEEEENS0_17counting_iteratorIlNS0_11use_defaultESP_SP_EEEEEEENSI_IJNSI_IJilEEEST_EEESU_EEPSU_SU_lSF_EEJSV_SW_lSF_EEEvDpT0__param_2];
	setp.eq.s64 	%p1, %rd450, 0;
	@%p1 bra 	$L__BB4_351;
	cvta.to.global.u64 	%rd1, %rd447;
	setp.gt.s64 	%p2, %rd450, 511;
	@%p2 bra 	$L__BB4_217;
	cvt.u32.u64 	%r1, %rd450;
	mov.u32 	%r2, %tid.x;
	setp.ge.s32 	%p136, %r2, %r1;
	mov.b32 	%r1139, 0;
	mov.b64 	%rd503, 0;
	mov.u32 	%r1124, %r2;
	@%p136 bra 	$L__BB4_4;
	cvt.u64.u32 	%rd471, %r2;
	mul.wide.u32 	%rd472, %r2, 4;
	add.s64 	%rd473, %rd1, %rd472;
	add.s64 	%rd503, %rd448, %rd471;
	ld.global.u32 	%r1139, [%rd473];
	add.s32 	%r1124, %r2, 256;
$L__BB4_4:
	setp.ge.s32 	%p137, %r1124, %r1;
	mov.u64 	%rd502, %rd503;
	mov.u32 	%r1138, %r1139;
	@%p137 bra 	$L__BB4_41;
	not.b32 	%r690, %r1124;
	add.s32 	%r7, %r690, %r1;
	and.b32  	%r691, %r7, 768;
	setp.eq.s32 	%p138, %r691, 768;
	mov.u32 	%r1138, %r1139;
	mov.u64 	%rd502, %rd503;
	@%p138 bra 	$L__BB4_14;
	cvt.u64.u32 	%rd475, %r1124;
	add.s64 	%rd485, %rd448, %rd475;
	mul.wide.u32 	%rd476, %r1124, 4;
	add.s64 	%rd484, %rd1, %rd476;
	shr.u32 	%r692, %r7, 8;
	add.s32 	%r693, %r692, 1;
	and.b32  	%r694, %r693, 3;
	neg.s32 	%r1118, %r694;
	mov.u32 	%r1138, %r1139;
	mov.u64 	%rd502, %rd503;
$L__BB4_7:
	.pragma "nounroll";
	mov.u64 	%rd10, %rd503;
	mov.u32 	%r12, %r1139;
	mov.u64 	%rd9, %rd502;
	mov.u32 	%r11, %r1138;
	ld.global.u32 	%r13, [%rd484];
	setp.lt.s32 	%p139, %r11, %r13;
	@%p139 bra 	$L__BB4_10;
	setp.lt.s32 	%p140, %r13, %r11;
	mov.u64 	%rd502, %rd485;
	mov.u32 	%r1138, %r13;
	@%p140 bra 	$L__BB4_10;
	setp.lt.s64 	%p141, %rd9, %rd485;
	min.s64 	%rd502, %rd9, %rd485;
	selp.b32 	%r1138, %r11, %r13, %p141;
$L__BB4_10:
	setp.lt.s32 	%p142, %r12, %r13;
	mov.u32 	%r1139, %r13;
	mov.u64 	%rd503, %rd485;
	@%p142 bra 	$L__BB4_13;
	setp.lt.s32 	%p143, %r13, %r12;
	mov.u32 	%r1139, %r12;
	mov.u64 	%rd503, %rd10;
	@%p143 bra 	$L__BB4_13;
	setp.lt.s64 	%p144, %rd10, %rd485;
	selp.b32 	%r1139, %r12, %r13, %p144;
	min.s64 	%rd503, %rd10, %rd485;
$L__BB4_13:
	add.s32 	%r1124, %r1124, 256;
	add.s64 	%rd485, %rd485, 256;
	add.s64 	%rd484, %rd484, 1024;
	add.s32 	%r1118, %r1118, 1;
	setp.ne.s32 	%p145, %r1118, 0;
	@%p145 bra 	$L__BB4_7;
$L__BB4_14:
	setp.lt.u32 	%p146, %r7, 768;
	@%p146 bra 	$L__BB4_41;
	add.s32 	%r1129, %r1124, 512;
$L__BB4_16:
	mov.u32 	%r26, %r1129;
	add.s32 	%r695, %r26, -512;
	cvt.s64.s32 	%rd477, %r695;
	mul.wide.s32 	%rd478, %r695, 4;
	add.s64 	%rd23, %rd1, %rd478;
	add.s64 	%rd24, %rd448, %rd477;
	ld.global.u32 	%r29, [%rd23];
	setp.lt.s32 	%p147, %r1138, %r29;
	mov.u64 	%rd496, %rd502;
	mov.u32 	%r1132, %r1138;
	@%p147 bra 	$L__BB4_19;
	setp.lt.s32 	%p148, %r29, %r1138;
	mov.u64 	%rd496, %rd24;
	mov.u32 	%r1132, %r29;
	@%p148 bra 	$L__BB4_19;
	setp.lt.s64 	%p149, %rd502, %rd24;
	min.s64 	%rd496, %rd502, %rd24;
	selp.b32 	%r1132, %r1138, %r29, %p149;
$L__BB4_19:
	setp.lt.s32 	%p150, %r1139, %r29;
	mov.u32 	%r1133, %r29;
	mov.u64 	%rd497, %rd24;
	@%p150 bra 	$L__BB4_22;
	setp.lt.s32 	%p151, %r29, %r1139;
	mov.u32 	%r1133, %r1139;
	mov.u64 	%rd497, %rd503;
	@%p151 bra 	$L__BB4_22;
	setp.lt.s64 	%p152, %rd503, %rd24;
	selp.b32 	%r1133, %r1139, %r29, %p152;
	min.s64 	%rd497, %rd503, %rd24;
$L__BB4_22:
	add.s32 	%r696, %r26, -256;
	cvt.s64.s32 	%rd479, %r696;
	add.s64 	%rd29, %rd448, %rd479;
	ld.global.u32 	%r34, [%rd23+1024];
	setp.lt.s32 	%p153, %r1132, %r34;
	mov.u64 	%rd498, %rd496;
	mov.u32 	%r1134, %r1132;
	@%p153 bra 	$L__BB4_25;
	setp.lt.s32 	%p154, %r34, %r1132;
	mov.u64 	%rd498, %rd29;
	mov.u32 	%r1134, %r34;
	@%p154 bra 	$L__BB4_25;
	setp.lt.s64 	%p155, %rd496, %rd29;
	min.s64 	%rd498, %rd496, %rd29;
	selp.b32 	%r1134, %r1132, %r34, %p155;
$L__BB4_25:
	setp.lt.s32 	%p156, %r1133, %r34;
	mov.u32 	%r1135, %r34;
	mov.u64 	%rd499, %rd29;
	@%p156 bra 	$L__BB4_28;
	setp.lt.s32 	%p157, %r34, %r1133;
	mov.u32 	%r1135, %r1133;
	mov.u64 	%rd499, %rd497;
	@%p157 bra 	$L__BB4_28;
	setp.lt.s64 	%p158, %rd497, %rd29;
	selp.b32 	%r1135, %r1133, %r34, %p158;
	min.s64 	%rd499, %rd497, %rd29;
$L__BB4_28:
	cvt.s64.s32 	%rd480, %r26;
	add.s64 	%rd34, %rd448, %rd480;
	ld.global.u32 	%r39, [%rd23+2048];
	setp.lt.s32 	%p159, %r1134, %r39;
	mov.u64 	%rd500, %rd498;
	mov.u32 	%r1136, %r1134;
	@%p159 bra 	$L__BB4_31;
	setp.lt.s32 	%p160, %r39, %r1134;
	mov.u64 	%rd500, %rd34;
	mov.u32 	%r1136, %r39;
	@%p160 bra 	$L__BB4_31;
	setp.lt.s64 	%p161, %rd498, %rd34;
	min.s64 	%rd500, %rd498, %rd34;
	selp.b32 	%r1136, %r1134, %r39, %p161;
$L__BB4_31:
	setp.lt.s32 	%p162, %r1135, %r39;
	mov.u32 	%r1137, %r39;
	mov.u64 	%rd501, %rd34;
	@%p162 bra 	$L__BB4_34;
	setp.lt.s32 	%p163, %r39, %r1135;
	mov.u32 	%r1137, %r1135;
	mov.u64 	%rd501, %rd499;
	@%p163 bra 	$L__BB4_34;
	setp.lt.s64 	%p164, %rd499, %rd34;
	selp.b32 	%r1137, %r1135, %r39, %p164;
	min.s64 	%rd501, %rd499, %rd34;
$L__BB4_34:
	add.s32 	%r697, %r26, 256;
	cvt.s64.s32 	%rd481, %r697;
	add.s64 	%rd39, %rd448, %rd481;
	ld.global.u32 	%r44, [%rd23+3072];
	setp.lt.s32 	%p165, %r1136, %r44;
	mov.u64 	%rd502, %rd500;
	mov.u32 	%r1138, %r1136;
	@%p165 bra 	$L__BB4_37;
	setp.lt.s32 	%p166, %r44, %r1136;
	mov.u64 	%rd502, %rd39;
	mov.u32 	%r1138, %r44;
	@%p166 bra 	$L__BB4_37;
	setp.lt.s64 	%p167, %rd500, %rd39;
	min.s64 	%rd502, %rd500, %rd39;
	selp.b32 	%r1138, %r1136, %r44, %p167;
$L__BB4_37:
	setp.lt.s32 	%p168, %r1137, %r44;
	mov.u32 	%r1139, %r44;
	mov.u64 	%rd503, %rd39;
	@%p168 bra 	$L__BB4_40;
	setp.lt.s32 	%p169, %r44, %r1137;
	mov.u32 	%r1139, %r1137;
	mov.u64 	%rd503, %rd501;
	@%p169 bra 	$L__BB4_40;
	setp.lt.s64 	%p170, %rd501, %rd39;
	selp.b32 	%r1139, %r1137, %r44, %p170;
	min.s64 	%rd503, %rd501, %rd39;
$L__BB4_40:
	add.s32 	%r1129, %r26, 1024;
	add.s32 	%r698, %r26, 512;
	setp.lt.s32 	%p171, %r698, %r1;
	@%p171 bra 	$L__BB4_16;
$L__BB4_41:
	setp.lt.s32 	%p172, %r1, 256;
	@%p172 bra 	$L__BB4_123;
	// begin inline asm
	mov.u32 %r911, %laneid;
	// end inline asm
	mov.b32 	%r949, 1;
	mov.b32 	%r950, 31;
	mov.b32 	%r951, -1;
	// begin inline asm
	shfl.sync.down.b32 %r912, %r1138, %r949, %r950, %r951;
	// end inline asm
	// begin inline asm
	shfl.sync.down.b32 %r917, %r918, %r949, %r950, %r951;
	// end inline asm
	mov.b64 	{%r923, %r928}, %rd502;
	// begin inline asm
	shfl.sync.down.b32 %r922, %r923, %r949, %r950, %r951;
	// end inline asm
	// begin inline asm
	shfl.sync.down.b32 %r927, %r928, %r949, %r950, %r951;
	// end inline asm
	mov.b64 	%rd46, {%r922, %r927};
	// begin inline asm
	shfl.sync.down.b32 %r932, %r1139, %r949, %r950, %r951;
	// end inline asm
	// begin inline asm
	shfl.sync.down.b32 %r937, %r938, %r949, %r950, %r951;
	// end inline asm
	mov.b64 	{%r943, %r948}, %rd503;
	// begin inline asm
	shfl.sync.down.b32 %r942, %r943, %r949, %r950, %r951;
	// end inline asm
	// begin inline asm
	shfl.sync.down.b32 %r947, %r948, %r949, %r950, %r951;
	// end inline asm
	mov.b64 	%rd47, {%r942, %r947};
	setp.gt.s32 	%p260, %r911, 30;
	mov.u64 	%rd507, %rd503;
	mov.u32 	%r1143, %r1139;
	mov.u64 	%rd511, %rd502;
	mov.u32 	%r1147, %r1138;
	@%p260 bra 	$L__BB4_49;
	setp.lt.s32 	%p261, %r1138, %r912;
	mov.u64 	%rd511, %rd502;
	mov.u32 	%r1147, %r1138;
	@%p261 bra 	$L__BB4_46;
	setp.lt.s32 	%p262, %r912, %r1138;
	mov.u64 	%rd511, %rd46;
	mov.u32 	%r1147, %r912;
	@%p262 bra 	$L__BB4_46;
	setp.lt.s64 	%p263, %rd502, %rd46;
	min.s64 	%rd511, %rd502, %rd46;
	selp.b32 	%r1147, %r1138, %r912, %p263;
$L__BB4_46:
	setp.lt.s32 	%p264, %r1139, %r932;
	mov.u64 	%rd507, %rd47;
	mov.u32 	%r1143, %r932;
	@%p264 bra 	$L__BB4_49;
	setp.lt.s32 	%p265, %r932, %r1139;
	mov.u64 	%rd507, %rd503;
	mov.u32 	%r1143, %r1139;
	@%p265 bra 	$L__BB4_49;
	setp.lt.s64 	%p266, %rd503, %rd47;
	selp.b32 	%r1143, %r1139, %r932, %p266;
	min.s64 	%rd507, %rd503, %rd47;
$L__BB4_49:
	mov.b32 	%r989, 2;
	mov.b32 	%r990, 31;
	mov.b32 	%r991, -1;
	// begin inline asm
	shfl.sync.down.b32 %r952, %r1147, %r989, %r990, %r991;
	// end inline asm
	// begin inline asm
	shfl.sync.down.b32 %r957, %r958, %r989, %r990, %r991;
	// end inline asm
	mov.b64 	{%r963, %r968}, %rd511;
	// begin inline asm
	shfl.sync.down.b32 %r962, %r963, %r989, %r990, %r991;
	// end inline asm
	// begin inline asm
	shfl.sync.down.b32 %r967, %r968, %r989, %r990, %r991;
	// end inline asm
	mov.b64 	%rd53, {%r962, %r967};
	// begin inline asm
	shfl.sync.down.b32 %r972, %r1143, %r989, %r990, %r991;
	// end inline asm
	// begin inline asm
	shfl.sync.down.b32 %r977, %r978, %r989, %r990, %r991;
	// end inline asm
	mov.b64 	{%r983, %r988}, %rd507;
	// begin inline asm
	shfl.sync.down.b32 %r982, %r983, %r989, %r990, %r991;
	// end inline asm
	// begin inline asm
	shfl.sync.down.b32 %r987, %r988, %r989, %r990, %r991;
	// end inline asm
	mov.b64 	%rd54, {%r982, %r987};
	setp.gt.s32 	%p267, %r911, 29;
	mov.u64 	%rd510, %rd507;
	mov.u32 	%r1146, %r1143;
	@%p267 bra 	$L__BB4_56;
	setp.lt.s32 	%p268, %r1147, %r952;
	mov.u64 	%rd509, %rd511;
	mov.u32 	%r1145, %r1147;
	@%p268 bra 	$L__BB4_53;
	setp.lt.s32 	%p269, %r952, %r1147;
	mov.u64 	%rd509, %rd53;
	mov.u32 	%r1145, %r952;
	@%p269 bra 	$L__BB4_53;
	setp.lt.s64 	%p270, %rd511, %rd53;
	min.s64 	%rd509, %rd511, %rd53;
	selp.b32 	%r1145, %r1147, %r952, %p270;
$L__BB4_53:
	setp.lt.s32 	%p271, %r1143, %r972;
	mov.u64 	%rd510, %rd54;
	mov.u32 	%r1146, %r972;
	mov.u64 	%rd511, %rd509;
	mov.u32 	%r1147, %r1145;
	@%p271 bra 	$L__BB4_56;
	setp.lt.s32 	%p272, %r972, %r1143;
	mov.u64 	%rd510, %rd507;
	mov.u32 	%r1146, %r1143;
	mov.u64 	%rd511, %rd509;
	mov.u32 	%r1147, %r1145;
	@%p272 bra 	$L__BB4_56;
	setp.lt.s64 	%p273, %rd507, %rd54;
	selp.b32 	%r1146, %r1143, %r972, %p273;
	min.s64 	%rd510, %rd507, %rd54;
	mov.u64 	%rd511, %rd509;
	mov.u32 	%r1147, %r1145;
$L__BB4_56:
	mov.b32 	%r1029, 4;
	mov.b32 	%r1030, 31;
	mov.b32 	%r1031, -1;
	// begin inline asm
	shfl.sync.down.b32 %r992, %r1147, %r1029, %r1030, %r1031;
	// end inline asm
	// begin inline asm
	shfl.sync.down.b32 %r997, %r998, %r1029, %r1030, %r1031;
	// end inline asm
	mov.b64 	{%r1003, %r1008}, %rd511;
	// begin inline asm
	shfl.sync.down.b32 %r1002, %r1003, %r1029, %r1030, %r1031;
	// end inline asm
	// begin inline asm
	shfl.sync.down.b32 %r1007, %r1008, %r1029, %r1030, %r1031;
	// end inline asm
	mov.b64 	%rd60, {%r1002, %r1007};
	// begin inline asm
	shfl.sync.down.b32 %r1012, %r1146, %r1029, %r1030, %r1031;
	// end inline asm
	// begin inline asm
	shfl.sync.down.b32 %r1017, %r1018, %r1029, %r1030, %r1031;
	// end inline asm
	mov.b64 	{%r1023, %r1028}, %rd510;
	// begin inline asm
	shfl.sync.down.b32 %r1022, %r1023, %r1029, %r1030, %r1031;
	// end inline asm
	// begin inline asm
	shfl.sync.down.b32 %r1027, %r1028, %r1029, %r1030, %r1031;
	// end inline asm
	mov.b64 	%rd61, {%r1022, %r1027};
	setp.gt.s32 	%p274, %r911, 27;
	mov.u64 	%rd513, %rd510;
	mov.u32 	%r1149, %r1146;
	@%p274 bra 	$L__BB4_63;
	setp.lt.s32 	%p275, %r1147, %r992;
	mov.u64 	%rd512, %rd511;
	mov.u32 	%r1148, %r1147;
	@%p275 bra 	$L__BB4_60;
	setp.lt.s32 	%p276, %r992, %r1147;
	mov.u64 	%rd512, %rd60;
	mov.u32 	%r1148, %r992;
	@%p276 bra 	$L__BB4_60;
	setp.lt.s64 	%p277, %rd511, %rd60;
	min.s64 	%rd512, %rd511, %rd60;
	selp.b32 	%r1148, %r1147, %r992, %p277;
$L__BB4_60:
	setp.lt.s32 	%p278, %r1146, %r1012;
	mov.u64 	%rd513, %rd61;
	mov.u32 	%r1149, %r1012;
	mov.u64 	%rd511, %rd512;
	mov.u32 	%r1147, %r1148;
	@%p278 bra 	$L__BB4_63;
	setp.lt.s32 	%p279, %r1012, %r1146;
	mov.u64 	%rd513, %rd510;
	mov.u32 	%r1149, %r1146;
	mov.u64 	%rd511, %rd512;
	mov.u32 	%r1147, %r1148;
	@%p279 bra 	$L__BB4_63;
	setp.lt.s64 	%p280, %rd510, %rd61;
	selp.b32 	%r1149, %r1146, %r1012, %p280;
	min.s64 	%rd513, %rd510, %rd61;
	mov.u64 	%rd511, %rd512;
	mov.u32 	%r1147, %r1148;
$L__BB4_63:
	mov.b32 	%r1069, 8;
	mov.b32 	%r1070, 31;
	mov.b32 	%r1071, -1;
	// begin inline asm
	shfl.sync.down.b32 %r1032, %r1147, %r1069, %r1070, %r1071;
	// end inline asm
	// begin inline asm
	shfl.sync.down.b32 %r1037, %r1038, %r1069, %r1070, %r1071;
	// end inline asm
	mov.b64 	{%r1043, %r1048}, %rd511;
	// begin inline asm
	shfl.sync.down.b32 %r1042, %r1043, %r1069, %r1070, %r1071;
	// end inline asm
	// begin inline asm
	shfl.sync.down.b32 %r1047, %r1048, %r1069, %r1070, %r1071;
	// end inline asm
	mov.b64 	%rd67, {%r1042, %r1047};
	// begin inline asm
	shfl.sync.down.b32 %r1052, %r1149, %r1069, %r1070, %r1071;
	// end inline asm
	// begin inline asm
	shfl.sync.down.b32 %r1057, %r1058, %r1069, %r1070, %r1071;
	// end inline asm
	mov.b64 	{%r1063, %r1068}, %rd513;
	// begin inline asm
	shfl.sync.down.b32 %r1062, %r1063, %r1069, %r1070, %r1071;
	// end inline asm
	// begin inline asm
	shfl.sync.down.b32 %r1067, %r1068, %r1069, %r1070, %r1071;
	// end inline asm
	mov.b64 	%rd68, {%r1062, %r1067};
	setp.gt.s32 	%p281, %r911, 23;
	mov.u64 	%rd516, %rd513;
	mov.u32 	%r1152, %r1149;
	@%p281 bra 	$L__BB4_70;
	setp.lt.s32 	%p282, %r1147, %r1032;
	mov.u64 	%rd515, %rd511;
	mov.u32 	%r1151, %r1147;
	@%p282 bra 	$L__BB4_67;
	setp.lt.s32 	%p283, %r1032, %r1147;
	mov.u64 	%rd515, %rd67;
	mov.u32 	%r1151, %r1032;
	@%p283 bra 	$L__BB4_67;
	setp.lt.s64 	%p284, %rd511, %rd67;
	min.s64 	%rd515, %rd511, %rd67;
	selp.b32 	%r1151, %r1147, %r1032, %p284;
$L__BB4_67:
	setp.lt.s32 	%p285, %r1149, %r1052;
	mov.u64 	%rd516, %rd68;
	mov.u32 	%r1152, %r1052;
	mov.u64 	%rd511, %rd515;
	mov.u32 	%r1147, %r1151;
	@%p285 bra 	$L__BB4_70;
	setp.lt.s32 	%p286, %r1052, %r1149;
	mov.u64 	%rd516, %rd513;
	mov.u32 	%r1152, %r1149;
	mov.u64 	%rd511, %rd515;
	mov.u32 	%r1147, %r1151;
	@%p286 bra 	$L__BB4_70;
	setp.lt.s64 	%p287, %rd513, %rd68;
	selp.b32 	%r1152, %r1149, %r1052, %p287;
	min.s64 	%rd516, %rd513, %rd68;
	mov.u64 	%rd511, %rd515;
	mov.u32 	%r1147, %r1151;
$L__BB4_70:
	mov.b32 	%r1109, 16;
	mov.b32 	%r1110, 31;
	mov.b32 	%r1111, -1;
	// begin inline asm
	shfl.sync.down.b32 %r1072, %r1147, %r1109, %r1110, %r1111;
	// end inline asm
	// begin inline asm
	shfl.sync.down.b32 %r1077, %r1078, %r1109, %r1110, %r1111;
	// end inline asm
	mov.b64 	{%r1083, %r1088}, %rd511;
	// begin inline asm
	shfl.sync.down.b32 %r1082, %r1083, %r1109, %r1110, %r1111;
	// end inline asm
	// begin inline asm
	shfl.sync.down.b32 %r1087, %r1088, %r1109, %r1110, %r1111;
	// end inline asm
	mov.b64 	%rd74, {%r1082, %r1087};
	// begin inline asm
	shfl.sync.down.b32 %r1092, %r1152, %r1109, %r1110, %r1111;
	// end inline asm
	// begin inline asm
	shfl.sync.down.b32 %r1097, %r1098, %r1109, %r1110, %r1111;
	// end inline asm
	mov.b64 	{%r1103, %r1108}, %rd516;
	// begin inline asm
	shfl.sync.down.b32 %r1102, %r1103, %r1109, %r1110, %r1111;
	// end inline asm
	// begin inline asm
	shfl.sync.down.b32 %r1107, %r1108, %r1109, %r1110, %r1111;
	// end inline asm
	mov.b64 	%rd75, {%r1102, %r1107};
	setp.gt.s32 	%p288, %r911, 15;
	mov.u32 	%r1273, %r1152;
	mov.u64 	%rd637, %rd516;
	@%p288 bra 	$L__BB4_77;
	setp.lt.s32 	%p289, %r1147, %r1072;
	mov.u32 	%r1154, %r1147;
	mov.u64 	%rd518, %rd511;
	@%p289 bra 	$L__BB4_74;
	setp.lt.s32 	%p290, %r1072, %r1147;
	mov.u32 	%r1154, %r1072;
	mov.u64 	%rd518, %rd74;
	@%p290 bra 	$L__BB4_74;
	setp.lt.s64 	%p291, %rd511, %rd74;
	selp.b32 	%r1154, %r1147, %r1072, %p291;
	min.s64 	%rd518, %rd511, %rd74;
$L__BB4_74:
	setp.lt.s32 	%p292, %r1152, %r1092;
	mov.u32 	%r1147, %r1154;
	mov.u64 	%rd511, %rd518;
	mov.u32 	%r1273, %r1092;
	mov.u64 	%rd637, %rd75;
	@%p292 bra 	$L__BB4_77;
	setp.lt.s32 	%p293, %r1092, %r1152;
	mov.u32 	%r1147, %r1154;
	mov.u64 	%rd511, %rd518;
	mov.u32 	%r1273, %r1152;
	mov.u64 	%rd637, %rd516;
	@%p293 bra 	$L__BB4_77;
	setp.lt.s64 	%p294, %rd516, %rd75;
	selp.b32 	%r1273, %r1152, %r1092, %p294;
	min.s64 	%rd637, %rd516, %rd75;
	mov.u32 	%r1147, %r1154;
	mov.u64 	%rd511, %rd518;
$L__BB4_77:
	setp.ne.s32 	%p295, %r911, 0;
	@%p295 bra 	$L__BB4_79;
	and.b32  	%r1112, %r2, 992;
	mov.u32 	%r1113, _ZN6thrust24THRUST_300001_SM_1000_NS8cuda_cub4core6detail5shmemE;
	add.s32 	%r1114, %r1113, %r1112;
	st.shared.u32 	[%r1114+8], %r1147;
	st.shared.u64 	[%r1114+16], %rd511;
	st.shared.u32 	[%r1114+24], %r1273;
	st.shared.u64 	[%r1114+32], %rd637;
$L__BB4_79:
	bar.sync 	0;
	setp.ne.s32 	%p296, %r2, 0;
	@%p296 bra 	$L__BB4_349;
	ld.shared.u32 	%r88, [_ZN6thrust24THRUST_300001_SM_1000_NS8cuda_cub4core6detail5shmemE+40];
	ld.shared.u64 	%rd81, [_ZN6thrust24THRUST_300001_SM_1000_NS8cuda_cub4core6detail5shmemE+48];
	ld.shared.u32 	%r89, [_ZN6thrust24THRUST_300001_SM_1000_NS8cuda_cub4core6detail5shmemE+56];
	ld.shared.u64 	%rd82, [_ZN6thrust24THRUST_300001_SM_1000_NS8cuda_cub4core6detail5shmemE+64];
	setp.lt.s32 	%p297, %r1147, %r88;
	mov.u32 	%r1157, %r1147;
	mov.u64 	%rd521, %rd511;
	@%p297 bra 	$L__BB4_83;
	setp.lt.s32 	%p298, %r88, %r1147;
	mov.u32 	%r1157, %r88;
	mov.u64 	%rd521, %rd81;
	@%p298 bra 	$L__BB4_83;
	setp.lt.s64 	%p299, %rd511, %rd81;
	selp.b32 	%r1157, %r1147, %r88, %p299;
	min.s64 	%rd521, %rd511, %rd81;
$L__BB4_83:
	setp.lt.s32 	%p300, %r1273, %r89;
	mov.u32 	%r1158, %r89;
	mov.u64 	%rd522, %rd82;
	@%p300 bra 	$L__BB4_87;
	setp.ge.s32 	%p301, %r89, %r1273;
	mov.u32 	%r1158, %r1273;
	mov.u64 	%rd522, %rd637;
	@%p301 bra 	$L__BB4_85;
	bra.uni 	$L__BB4_87;
$L__BB4_85:
	setp.ge.s64 	%p302, %rd637, %rd82;
	mov.u32 	%r1158, %r89;
	mov.u64 	%rd522, %rd82;
	@%p302 bra 	$L__BB4_87;
	mov.u32 	%r1158, %r1273;
	mov.u64 	%rd522, %rd637;
$L__BB4_87:
	ld.shared.u32 	%r98, [_ZN6thrust24THRUST_300001_SM_1000_NS8cuda_cub4core6detail5shmemE+72];
	ld.shared.u64 	%rd92, [_ZN6thrust24THRUST_300001_SM_1000_NS8cuda_cub4core6detail5shmemE+80];
	ld.shared.u32 	%r100, [_ZN6thrust24THRUST_300001_SM_1000_NS8cuda_cub4core6detail5shmemE+88];
	ld.shared.u64 	%rd94, [_ZN6thrust24THRUST_300001_SM_1000_NS8cuda_cub4core6detail5shmemE+96];
	setp.lt.s32 	%p303, %r1157, %r98;
	mov.u32 	%r1159, %r1157;
	mov.u64 	%rd523, %rd521;
	@%p303 bra 	$L__BB4_90;
	setp.lt.s32 	%p304, %r98, %r1157;
	mov.u32 	%r1159, %r98;
	mov.u64 	%rd523, %rd92;
	@%p304 bra 	$L__BB4_90;
	setp.lt.s64 	%p305, %rd521, %rd92;
	selp.b32 	%r1159, %r1157, %r98, %p305;
	min.s64 	%rd523, %rd521, %rd92;
$L__BB4_90:
	setp.lt.s32 	%p306, %r1158, %r100;
	mov.u32 	%r1160, %r100;
	mov.u64 	%rd524, %rd94;
	@%p306 bra 	$L__BB4_93;
	setp.lt.s32 	%p307, %r100, %r1158;
	mov.u32 	%r1160, %r1158;
	mov.u64 	%rd524, %rd522;
	@%p307 bra 	$L__BB4_93;
	setp.lt.s64 	%p308, %rd522, %rd94;
	selp.b64 	%rd524, %rd522, %rd94, %p308;
	selp.b32 	%r1160, %r1158, %r100, %p308;
$L__BB4_93:
	ld.shared.u32 	%r108, [_ZN6thrust24THRUST_300001_SM_1000_NS8cuda_cub4core6detail5shmemE+104];
	ld.shared.u64 	%rd102, [_ZN6thrust24THRUST_300001_SM_1000_NS8cuda_cub4core6detail5shmemE+112];
	ld.shared.u32 	%r110, [_ZN6thrust24THRUST_300001_SM_1000_NS8cuda_cub4core6detail5shmemE+120];
	ld.shared.u64 	%rd104, [_ZN6thrust24THRUST_300001_SM_1000_NS8cuda_cub4core6detail5shmemE+128];
	setp.lt.s32 	%p309, %r1159, %r108;
	mov.u32 	%r1161, %r1159;
	mov.u64 	%rd525, %rd523;
	@%p309 bra 	$L__BB4_96;
	setp.lt.s32 	%p310, %r108, %r1159;
	mov.u32 	%r1161, %r108;
	mov.u64 	%rd525, %rd102;
	@%p310 bra 	$L__BB4_96;
	setp.lt.s64 	%p311, %rd523, %rd102;
	selp.b32 	%r1161, %r1159, %r108, %p311;
	min.s64 	%rd525, %rd523, %rd102;
$L__BB4_96:
	setp.lt.s32 	%p312, %r1160, %r110;
	mov.u32 	%r1162, %r110;
	mov.u64 	%rd526, %rd104;
	@%p312 bra 	$L__BB4_99;
	setp.lt.s32 	%p313, %r110, %r1160;
	mov.u32 	%r1162, %r1160;
	mov.u64 	%rd526, %rd524;
	@%p313 bra 	$L__BB4_99;
	setp.lt.s64 	%p314, %rd524, %rd104;
	selp.b64 	%rd526, %rd524, %rd104, %p314;
	selp.b32 	%r1162, %r1160, %r110, %p314;
$L__BB4_99:
	ld.shared.u32 	%r118, [_ZN6thrust24THRUST_300001_SM_1000_NS8cuda_cub4core6detail5shmemE+136];
	ld.shared.u64 	%rd112, [_ZN6thrust24THRUST_300001_SM_1000_NS8cuda_cub4core6detail5shmemE+144];
	ld.shared.u32 	%r120, [_ZN6thrust24THRUST_300001_SM_1000_NS8cuda_cub4core6detail5shmemE+152];
	ld.shared.u64 	%rd114, [_ZN6thrust24THRUST_300001_SM_1000_NS8cuda_cub4core6detail5shmemE+160];
	setp.lt.s32 	%p315, %r1161, %r118;
	mov.u32 	%r1163, %r1161;
	mov.u64 	%rd527, %rd525;
	@%p315 bra 	$L__BB4_102;
	setp.lt.s32 	%p316, %r118, %r1161;
	mov.u32 	%r1163, %r118;
	mov.u64 	%rd527, %rd112;
	@%p316 bra 	$L__BB4_102;
	setp.lt.s64 	%p317, %rd525, %rd112;
	selp.b32 	%r1163, %r1161, %r118, %p317;
	min.s64 	%rd527, %rd525, %rd112;
$L__BB4_102:
	setp.lt.s32 	%p318, %r1162, %r120;
	mov.u32 	%r1164, %r120;
	mov.u64 	%rd528, %rd114;
	@%p318 bra 	$L__BB4_105;
	setp.lt.s32 	%p319, %r120, %r1162;
	mov.u32 	%r1164, %r1162;
	mov.u64 	%rd528, %rd526;
	@%p319 bra 	$L__BB4_105;
	setp.lt.s64 	%p320, %rd526, %rd114;
	selp.b64 	%rd528, %rd526, %rd114, %p320;
	selp.b32 	%r1164, %r1162, %r120, %p320;
$L__BB4_105:
	ld.shared.u32 	%r128, [_ZN6thrust24THRUST_300001_SM_1000_NS8cuda_cub4core6detail5shmemE+168];
	ld.shared.u64 	%rd122, [_ZN6thrust24THRUST_300001_SM_1000_NS8cuda_cub4core6detail5shmemE+176];
	ld.shared.u32 	%r130, [_ZN6thrust24THRUST_300001_SM_1000_NS8cuda_cub4core6detail5shmemE+184];
	ld.shared.u64 	%rd124, [_ZN6thrust24THRUST_300001_SM_1000_NS8cuda_cub4core6detail5shmemE+192];
	setp.lt.s32 	%p321, %r1163, %r128;
	mov.u32 	%r1165, %r1163;
	mov.u64 	%rd529, %rd527;
	@%p321 bra 	$L__BB4_108;
	setp.lt.s32 	%p322, %r128, %r1163;
	mov.u32 	%r1165, %r128;
	mov.u64 	%rd529, %rd122;
	@%p322 bra 	$L__BB4_108;
	setp.lt.s64 	%p323, %rd527, %rd122;
	selp.b32 	%r1165, %r1163, %r128, %p323;
	min.s64 	%rd529, %rd527, %rd122;
$L__BB4_108:
	setp.lt.s32 	%p324, %r1164, %r130;
	mov.u32 	%r1166, %r130;
	mov.u64 	%rd530, %rd124;
	@%p324 bra 	$L__BB4_111;
	setp.lt.s32 	%p325, %r130, %r1164;
	mov.u32 	%r1166, %r1164;
	mov.u64 	%rd530, %rd528;
	@%p325 bra 	$L__BB4_111;
	setp.lt.s64 	%p326, %rd528, %rd124;
	selp.b64 	%rd530, %rd528, %rd124, %p326;
	selp.b32 	%r1166, %r1164, %r130, %p326;
$L__BB4_111:
	ld.shared.u32 	%r138, [_ZN6thrust24THRUST_300001_SM_1000_NS8cuda_cub4core6detail5shmemE+200];
	ld.shared.u64 	%rd132, [_ZN6thrust24THRUST_300001_SM_1000_NS8cuda_cub4core6detail5shmemE+208];
	ld.shared.u32 	%r140, [_ZN6thrust24THRUST_300001_SM_1000_NS8cuda_cub4core6detail5shmemE+216];
	ld.shared.u64 	%rd134, [_ZN6thrust24THRUST_300001_SM_1000_NS8cuda_cub4core6detail5shmemE+224];
	setp.lt.s32 	%p327, %r1165, %r138;
	mov.u32 	%r1167, %r1165;
	mov.u64 	%rd531, %rd529;
	@%p327 bra 	$L__BB4_114;
	setp.lt.s32 	%p328, %r138, %r1165;
	mov.u32 	%r1167, %r138;
	mov.u64 	%rd531, %rd132;
	@%p328 bra 	$L__BB4_114;
	setp.lt.s64 	%p329, %rd529, %rd132;
	selp.b32 	%r1167, %r1165, %r138, %p329;
	min.s64 	%rd531, %rd529, %rd132;
$L__BB4_114:
	setp.lt.s32 	%p330, %r1166, %r140;
	mov.u32 	%r1168, %r140;
	mov.u64 	%rd532, %rd134;
	@%p330 bra 	$L__BB4_117;
	setp.lt.s32 	%p331, %r140, %r1166;
	mov.u32 	%r1168, %r1166;
	mov.u64 	%rd532, %rd530;
	@%p331 bra 	$L__BB4_117;
	setp.lt.s64 	%p332, %rd530, %rd134;
	selp.b64 	%rd532, %rd530, %rd134, %p332;
	selp.b32 	%r1168, %r1166, %r140, %p332;
$L__BB4_117:
	ld.shared.u32 	%r148, [_ZN6thrust24THRUST_300001_SM_1000_NS8cuda_cub4core6detail5shmemE+232];
	ld.shared.u64 	%rd142, [_ZN6thrust24THRUST_300001_SM_1000_NS8cuda_cub4core6detail5shmemE+240];
	ld.shared.u32 	%r150, [_ZN6thrust24THRUST_300001_SM_1000_NS8cuda_cub4core6detail5shmemE+248];
	ld.shared.u64 	%rd144, [_ZN6thrust24THRUST_300001_SM_1000_NS8cuda_cub4core6detail5shmemE+256];
	setp.lt.s32 	%p333, %r1167, %r148;
	mov.u32 	%r1147, %r1167;
	mov.u64 	%rd511, %rd531;
	@%p333 bra 	$L__BB4_120;
	setp.lt.s32 	%p334, %r148, %r1167;
	mov.u32 	%r1147, %r148;
	mov.u64 	%rd511, %rd142;
	@%p334 bra 	$L__BB4_120;
	setp.lt.s64 	%p335, %rd531, %rd142;
	selp.b32 	%r1147, %r1167, %r148, %p335;
	min.s64 	%rd511, %rd531, %rd142;
$L__BB4_120:
	setp.lt.s32 	%p336, %r1168, %r150;
	mov.u32 	%r1273, %r150;
	mov.u64 	%rd637, %rd144;
	@%p336 bra 	$L__BB4_349;
	setp.lt.s32 	%p337, %r150, %r1168;
	mov.u32 	%r1273, %r1168;
	mov.u64 	%rd637, %rd532;
	@%p337 bra 	$L__BB4_349;
	setp.lt.s64 	%p338, %rd532, %rd144;
	selp.b64 	%rd637, %rd532, %rd144, %p338;
	selp.b32 	%r1273, %r1168, %r150, %p338;
	bra.uni 	$L__BB4_349;
$L__BB4_123:
	// begin inline asm
	mov.u32 %r699, %laneid;
	// end inline asm
	and.b32  	%r740, %r2, 992;
	add.s32 	%r741, %r740, 32;
	setp.gt.s32 	%p173, %r741, %r1;
	not.b32 	%r742, %r740;
	add.s32 	%r743, %r1, %r742;
	selp.b32 	%r738, %r743, 31, %p173;
	mov.b32 	%r737, 1;
	mov.b32 	%r739, -1;
	// begin inline asm
	shfl.sync.down.b32 %r700, %r1138, %r737, %r738, %r739;
	// end inline asm
	// begin inline asm
	shfl.sync.down.b32 %r705, %r706, %r737, %r738, %r739;
	// end inline asm
	mov.b64 	{%r711, %r716}, %rd502;
	// begin inline asm
	shfl.sync.down.b32 %r710, %r711, %r737, %r738, %r739;
	// end inline asm
	// begin inline asm
	shfl.sync.down.b32 %r715, %r716, %r737, %r738, %r739;
	// end inline asm
	mov.b64 	%rd152, {%r710, %r715};
	// begin inline asm
	shfl.sync.down.b32 %r720, %r1139, %r737, %r738, %r739;
	// end inline asm
	// begin inline asm
	shfl.sync.down.b32 %r725, %r726, %r737, %r738, %r739;
	// end inline asm
	mov.b64 	{%r731, %r736}, %rd503;
	// begin inline asm
	shfl.sync.down.b32 %r730, %r731, %r737, %r738, %r739;
	// end inline asm
	// begin inline asm
	shfl.sync.down.b32 %r735, %r736, %r737, %r738, %r739;
	// end inline asm
	mov.b64 	%rd153, {%r730, %r735};
	setp.ge.s32 	%p174, %r699, %r738;
	mov.u32 	%r1147, %r1138;
	mov.u64 	%rd511, %rd502;
	mov.u32 	%r1173, %r1139;
	mov.u64 	%rd537, %rd503;
	@%p174 bra 	$L__BB4_130;
	setp.lt.s32 	%p175, %r1138, %r700;
	mov.u32 	%r1147, %r1138;
	mov.u64 	%rd511, %rd502;
	@%p175 bra 	$L__BB4_127;
	setp.lt.s32 	%p176, %r700, %r1138;
	mov.u32 	%r1147, %r700;
	mov.u64 	%rd511, %rd152;
	@%p176 bra 	$L__BB4_127;
	setp.lt.s64 	%p177, %rd502, %rd152;
	selp.b32 	%r1147, %r1138, %r700, %p177;
	min.s64 	%rd511, %rd502, %rd152;
$L__BB4_127:
	setp.lt.s32 	%p178, %r1139, %r720;
	mov.u32 	%r1173, %r720;
	mov.u64 	%rd537, %rd153;
	@%p178 bra 	$L__BB4_130;
	setp.lt.s32 	%p179, %r720, %r1139;
	mov.u32 	%r1173, %r1139;
	mov.u64 	%rd537, %rd503;
	@%p179 bra 	$L__BB4_130;
	setp.lt.s64 	%p180, %rd503, %rd153;
	selp.b32 	%r1173, %r1139, %r720, %p180;
	min.s64 	%rd537, %rd503, %rd153;
$L__BB4_130:
	mov.b32 	%r781, 2;
	mov.b32 	%r783, -1;
	// begin inline asm
	shfl.sync.down.b32 %r744, %r1147, %r781, %r738, %r783;
	// end inline asm
	// begin inline asm
	shfl.sync.down.b32 %r749, %r750, %r781, %r738, %r783;
	// end inline asm
	mov.b64 	{%r755, %r760}, %rd511;
	// begin inline asm
	shfl.sync.down.b32 %r754, %r755, %r781, %r738, %r783;
	// end inline asm
	// begin inline asm
	shfl.sync.down.b32 %r759, %r760, %r781, %r738, %r783;
	// end inline asm
	mov.b64 	%rd159, {%r754, %r759};
	// begin inline asm
	shfl.sync.down.b32 %r764, %r1173, %r781, %r738, %r783;
	// end inline asm
	// begin inline asm
	shfl.sync.down.b32 %r769, %r770, %r781, %r738, %r783;
	// end inline asm
	mov.b64 	{%r775, %r780}, %rd537;
	// begin inline asm
	shfl.sync.down.b32 %r774, %r775, %r781, %r738, %r783;
	// end inline asm
	// begin inline asm
	shfl.sync.down.b32 %r779, %r780, %r781, %r738, %r783;
	// end inline asm
	mov.b64 	%rd160, {%r774, %r779};
	add.s32 	%r784, %r699, 2;
	setp.gt.s32 	%p181, %r784, %r738;
	mov.u32 	%r1176, %r1173;
	mov.u64 	%rd540, %rd537;
	@%p181 bra 	$L__BB4_137;
	setp.lt.s32 	%p182, %r1147, %r744;
	mov.u32 	%r1174, %r1147;
	mov.u64 	%rd538, %rd511;
	@%p182 bra 	$L__BB4_134;
	setp.lt.s32 	%p183, %r744, %r1147;
	mov.u32 	%r1174, %r744;
	mov.u64 	%rd538, %rd159;
	@%p183 bra 	$L__BB4_134;
	setp.lt.s64 	%p184, %rd511, %rd159;
	selp.b32 	%r1174, %r1147, %r744, %p184;
	min.s64 	%rd538, %rd511, %rd159;
$L__BB4_134:
	setp.lt.s32 	%p185, %r1173, %r764;
	mov.u32 	%r1147, %r1174;
	mov.u64 	%rd511, %rd538;
	mov.u32 	%r1176, %r764;
	mov.u64 	%rd540, %rd160;
	@%p185 bra 	$L__BB4_137;
	setp.lt.s32 	%p186, %r764, %r1173;
	mov.u32 	%r1147, %r1174;
	mov.u64 	%rd511, %rd538;
	mov.u32 	%r1176, %r1173;
	mov.u64 	%rd540, %rd537;
	@%p186 bra 	$L__BB4_137;
	setp.lt.s64 	%p187, %rd537, %rd160;
	selp.b32 	%r1176, %r1173, %r764, %p187;
	min.s64 	%rd540, %rd537, %rd160;
	mov.u32 	%r1147, %r1174;
	mov.u64 	%rd511, %rd538;
$L__BB4_137:
	mov.b32 	%r822, 4;
	mov.b32 	%r824, -1;
	// begin inline asm
	shfl.sync.down.b32 %r785, %r1147, %r822, %r738, %r824;
	// end inline asm
	// begin inline asm
	shfl.sync.down.b32 %r790, %r791, %r822, %r738, %r824;
	// end inline asm
	mov.b64 	{%r796, %r801}, %rd511;
	// begin inline asm
	shfl.sync.down.b32 %r795, %r796, %r822, %r738, %r824;
	// end inline asm
	// begin inline asm
	shfl.sync.down.b32 %r800, %r801, %r822, %r738, %r824;
	// end inline asm
	mov.b64 	%rd166, {%r795, %r800};
	// begin inline asm
	shfl.sync.down.b32 %r805, %r1176, %r822, %r738, %r824;
	// end inline asm
	// begin inline asm
	shfl.sync.down.b32 %r810, %r811, %r822, %r738, %r824;
	// end inline asm
	mov.b64 	{%r816, %r821}, %rd540;
	// begin inline asm
	shfl.sync.down.b32 %r815, %r816, %r822, %r738, %r824;
	// end inline asm
	// begin inline asm
	shfl.sync.down.b32 %r820, %r821, %r822, %r738, %r824;
	// end inline asm
	mov.b64 	%rd167, {%r815, %r820};
	add.s32 	%r825, %r699, 4;
	setp.gt.s32 	%p188, %r825, %r738;
	mov.u32 	%r1179, %r1176;
	mov.u64 	%rd543, %rd540;
	@%p188 bra 	$L__BB4_144;
	setp.lt.s32 	%p189, %r1147, %r785;
	mov.u32 	%r1177, %r1147;
	mov.u64 	%rd541, %rd511;
	@%p189 bra 	$L__BB4_141;
	setp.lt.s32 	%p190, %r785, %r1147;
	mov.u32 	%r1177, %r785;
	mov.u64 	%rd541, %rd166;
	@%p190 bra 	$L__BB4_141;
	setp.lt.s64 	%p191, %rd511, %rd166;
	selp.b32 	%r1177, %r1147, %r785, %p191;
	min.s64 	%rd541, %rd511, %rd166;
$L__BB4_141:
	setp.lt.s32 	%p192, %r1176, %r805;
	mov.u32 	%r1147, %r1177;
	mov.u64 	%rd511, %rd541;
	mov.u32 	%r1179, %r805;
	mov.u64 	%rd543, %rd167;
	@%p192 bra 	$L__BB4_144;
	setp.lt.s32 	%p193, %r805, %r1176;
	mov.u32 	%r1147, %r1177;
	mov.u64 	%rd511, %rd541;
	mov.u32 	%r1179, %r1176;
	mov.u64 	%rd543, %rd540;
	@%p193 bra 	$L__BB4_144;
	setp.lt.s64 	%p194, %rd540, %rd167;
	selp.b32 	%r1179, %r1176, %r805, %p194;
	min.s64 	%rd543, %rd540, %rd167;
	mov.u32 	%r1147, %r1177;
	mov.u64 	%rd511, %rd541;
$L__BB4_144:
	mov.b32 	%r863, 8;
	mov.b32 	%r865, -1;
	// begin inline asm
	shfl.sync.down.b32 %r826, %r1147, %r863, %r738, %r865;
	// end inline asm
	// begin inline asm
	shfl.sync.down.b32 %r831, %r832, %r863, %r738, %r865;
	// end inline asm
	mov.b64 	{%r837, %r842}, %rd511;
	// begin inline asm
	shfl.sync.down.b32 %r836, %r837, %r863, %r738, %r865;
	// end inline asm
	// begin inline asm
	shfl.sync.down.b32 %r841, %r842, %r863, %r738, %r865;
	// end inline asm
	mov.b64 	%rd173, {%r836, %r841};
	// begin inline asm
	shfl.sync.down.b32 %r846, %r1179, %r863, %r738, %r865;
	// end inline asm
	// begin inline asm
	shfl.sync.down.b32 %r851, %r852, %r863, %r738, %r865;
	// end inline asm
	mov.b64 	{%r857, %r862}, %rd543;
	// begin inline asm
	shfl.sync.down.b32 %r856, %r857, %r863, %r738, %r865;
	// end inline asm
	// begin inline asm
	shfl.sync.down.b32 %r861, %r862, %r863, %r738, %r865;
	// end inline asm
	mov.b64 	%rd174, {%r856, %r861};
	add.s32 	%r866, %r699, 8;
	setp.gt.s32 	%p195, %r866, %r738;
	mov.u32 	%r1182, %r1179;
	mov.u64 	%rd546, %rd543;
	@%p195 bra 	$L__BB4_151;
	setp.lt.s32 	%p196, %r1147, %r826;
	mov.u32 	%r1180, %r1147;
	mov.u64 	%rd544, %rd511;
	@%p196 bra 	$L__BB4_148;
	setp.lt.s32 	%p197, %r826, %r1147;
	mov.u32 	%r1180, %r826;
	mov.u64 	%rd544, %rd173;
	@%p197 bra 	$L__BB4_148;
	setp.lt.s64 	%p198, %rd511, %rd173;
	selp.b32 	%r1180, %r1147, %r826, %p198;
	min.s64 	%rd544, %rd511, %rd173;
$L__BB4_148:
	setp.lt.s32 	%p199, %r1179, %r846;
	mov.u32 	%r1147, %r1180;
	mov.u64 	%rd511, %rd544;
	mov.u32 	%r1182, %r846;
	mov.u64 	%rd546, %rd174;
	@%p199 bra 	$L__BB4_151;
	setp.lt.s32 	%p200, %r846, %r1179;
	mov.u32 	%r1147, %r1180;
	mov.u64 	%rd511, %rd544;
	mov.u32 	%r1182, %r1179;
	mov.u64 	%rd546, %rd543;
	@%p200 bra 	$L__BB4_151;
	setp.lt.s64 	%p201, %rd543, %rd174;
	selp.b32 	%r1182, %r1179, %r846, %p201;
	min.s64 	%rd546, %rd543, %rd174;
	mov.u32 	%r1147, %r1180;
	mov.u64 	%rd511, %rd544;
$L__BB4_151:
	mov.b32 	%r904, 16;
	mov.b32 	%r906, -1;
	// begin inline asm
	shfl.sync.down.b32 %r867, %r1147, %r904, %r738, %r906;
	// end inline asm
	// begin inline asm
	shfl.sync.down.b32 %r872, %r873, %r904, %r738, %r906;
	// end inline asm
	mov.b64 	{%r878, %r883}, %rd511;
	// begin inline asm
	shfl.sync.down.b32 %r877, %r878, %r904, %r738, %r906;
	// end inline asm
	// begin inline asm
	shfl.sync.down.b32 %r882, %r883, %r904, %r738, %r906;
	// end inline asm
	mov.b64 	%rd180, {%r877, %r882};
	// begin inline asm
	shfl.sync.down.b32 %r887, %r1182, %r904, %r738, %r906;
	// end inline asm
	// begin inline asm
	shfl.sync.down.b32 %r892, %r893, %r904, %r738, %r906;
	// end inline asm
	mov.b64 	{%r898, %r903}, %rd546;
	// begin inline asm
	shfl.sync.down.b32 %r897, %r898, %r904, %r738, %r906;
	// end inline asm
	// begin inline asm
	shfl.sync.down.b32 %r902, %r903, %r904, %r738, %r906;
	// end inline asm
	mov.b64 	%rd181, {%r897, %r902};
	add.s32 	%r907, %r699, 16;
	setp.gt.s32 	%p202, %r907, %r738;
	mov.u32 	%r1273, %r1182;
	mov.u64 	%rd637, %rd546;
	@%p202 bra 	$L__BB4_158;
	setp.lt.s32 	%p203, %r1147, %r867;
	mov.u32 	%r1183, %r1147;
	mov.u64 	%rd547, %rd511;
	@%p203 bra 	$L__BB4_155;
	setp.lt.s32 	%p204, %r867, %r1147;
	mov.u32 	%r1183, %r867;
	mov.u64 	%rd547, %rd180;
	@%p204 bra 	$L__BB4_155;
	setp.lt.s64 	%p205, %rd511, %rd180;
	selp.b32 	%r1183, %r1147, %r867, %p205;
	min.s64 	%rd547, %rd511, %rd180;
$L__BB4_155:
	setp.lt.s32 	%p206, %r1182, %r887;
	mov.u32 	%r1147, %r1183;
	mov.u64 	%rd511, %rd547;
	mov.u32 	%r1273, %r887;
	mov.u64 	%rd637, %rd181;
	@%p206 bra 	$L__BB4_158;
	setp.lt.s32 	%p207, %r887, %r1182;
	mov.u32 	%r1147, %r1183;
	mov.u64 	%rd511, %rd547;
	mov.u32 	%r1273, %r1182;
	mov.u64 	%rd637, %rd546;
	@%p207 bra 	$L__BB4_158;
	setp.lt.s64 	%p208, %rd546, %rd181;
	selp.b32 	%r1273, %r1182, %r887, %p208;
	min.s64 	%rd637, %rd546, %rd181;
	mov.u32 	%r1147, %r1183;
	mov.u64 	%rd511, %rd547;
$L__BB4_158:
	setp.ne.s32 	%p209, %r699, 0;
	@%p209 bra 	$L__BB4_160;
	mov.u32 	%r909, _ZN6thrust24THRUST_300001_SM_1000_NS8cuda_cub4core6detail5shmemE;
	add.s32 	%r910, %r909, %r740;
	st.shared.u32 	[%r910+8], %r1147;
	st.shared.u64 	[%r910+16], %rd511;
	st.shared.u32 	[%r910+24], %r1273;
	st.shared.u64 	[%r910+32], %rd637;
$L__BB4_160:
	bar.sync 	0;
	setp.ne.s32 	%p210, %r2, 0;
	@%p210 bra 	$L__BB4_349;
	setp.lt.s32 	%p211, %r1, 33;
	mov.u32 	%r1186, %r1147;
	mov.u64 	%rd550, %rd511;
	mov.u32 	%r1187, %r1273;
	mov.u64 	%rd551, %rd637;
	@%p211 bra 	$L__BB4_169;
	ld.shared.u32 	%r196, [_ZN6thrust24THRUST_300001_SM_1000_NS8cuda_cub4core6detail5shmemE+40];
	ld.shared.u64 	%rd187, [_ZN6thrust24THRUST_300001_SM_1000_NS8cuda_cub4core6detail5shmemE+48];
	ld.shared.u32 	%r197, [_ZN6thrust24THRUST_300001_SM_1000_NS8cuda_cub4core6detail5shmemE+56];
	ld.shared.u64 	%rd188, [_ZN6thrust24THRUST_300001_SM_1000_NS8cuda_cub4core6detail5shmemE+64];
	setp.lt.s32 	%p212, %r1147, %r196;
	mov.u32 	%r1186, %r1147;
	mov.u64 	%rd550, %rd511;
	@%p212 bra 	$L__BB4_165;
	setp.lt.s32 	%p213, %r196, %r1147;
	mov.u32 	%r1186, %r196;
	mov.u64 	%rd550, %rd187;
	@%p213 bra 	$L__BB4_165;
	setp.lt.s64 	%p214, %rd511, %rd187;
	selp.b32 	%r1186, %r1147, %r196, %p214;
	min.s64 	%rd550, %rd511, %rd187;
$L__BB4_165:
	setp.lt.s32 	%p215, %r1273, %r197;
	mov.u32 	%r1187, %r197;
	mov.u64 	%rd551, %rd188;
	@%p215 bra 	$L__BB4_169;
	setp.ge.s32 	%p216, %r197, %r1273;
	mov.u32 	%r1187, %r1273;
	mov.u64 	%rd551, %rd637;
	@%p216 bra 	$L__BB4_167;
	bra.uni 	$L__BB4_169;
$L__BB4_167:
	setp.ge.s64 	%p217, %rd637, %rd188;
	mov.u32 	%r1187, %r197;
	mov.u64 	%rd551, %rd188;
	@%p217 bra 	$L__BB4_169;
	mov.u32 	%r1187, %r1273;
	mov.u64 	%rd551, %rd637;
$L__BB4_169:
	setp.lt.s32 	%p218, %r1, 65;
	mov.u32 	%r1190, %r1186;
	mov.u64 	%rd554, %rd550;
	mov.u32 	%r1191, %r1187;
	mov.u64 	%rd555, %rd551;
	@%p218 bra 	$L__BB4_177;
	ld.shared.u32 	%r209, [_ZN6thrust24THRUST_300001_SM_1000_NS8cuda_cub4core6detail5shmemE+72];
	ld.shared.u64 	%rd200, [_ZN6thrust24THRUST_300001_SM_1000_NS8cuda_cub4core6detail5shmemE+80];
	ld.shared.u32 	%r210, [_ZN6thrust24THRUST_300001_SM_1000_NS8cuda_cub4core6detail5shmemE+88];
	ld.shared.u64 	%rd201, [_ZN6thrust24THRUST_300001_SM_1000_NS8cuda_cub4core6detail5shmemE+96];
	setp.lt.s32 	%p219, %r1186, %r209;
	mov.u32 	%r1190, %r1186;
	mov.u64 	%rd554, %rd550;
	@%p219 bra 	$L__BB4_173;
	setp.lt.s32 	%p220, %r209, %r1186;
	mov.u32 	%r1190, %r209;
	mov.u64 	%rd554, %rd200;
	@%p220 bra 	$L__BB4_173;
	setp.lt.s64 	%p221, %rd550, %rd200;
	selp.b32 	%r1190, %r1186, %r209, %p221;
	min.s64 	%rd554, %rd550, %rd200;
$L__BB4_173:
	setp.lt.s32 	%p222, %r1187, %r210;
	mov.u32 	%r1191, %r210;
	mov.u64 	%rd555, %rd201;
	@%p222 bra 	$L__BB4_177;
	setp.ge.s32 	%p223, %r210, %r1187;
	mov.u32 	%r1191, %r1187;
	mov.u64 	%rd555, %rd551;
	@%p223 bra 	$L__BB4_175;
	bra.uni 	$L__BB4_177;
$L__BB4_175:
	setp.ge.s64 	%p224, %rd551, %rd201;
	mov.u32 	%r1191, %r210;
	mov.u64 	%rd555, %rd201;
	@%p224 bra 	$L__BB4_177;
	mov.u32 	%r1191, %r1187;
	mov.u64 	%rd555, %rd551;
$L__BB4_177:
	setp.lt.s32 	%p225, %r1, 97;
	mov.u32 	%r1194, %r1190;
	mov.u64 	%rd558, %rd554;
	mov.u32 	%r1195, %r1191;
	mov.u64 	%rd559, %rd555;
	@%p225 bra 	$L__BB4_185;
	ld.shared.u32 	%r222, [_ZN6thrust24THRUST_300001_SM_1000_NS8cuda_cub4core6detail5shmemE+104];
	ld.shared.u64 	%rd213, [_ZN6thrust24THRUST_300001_SM_1000_NS8cuda_cub4core6detail5shmemE+112];
	ld.shared.u32 	%r223, [_ZN6thrust24THRUST_300001_SM_1000_NS8cuda_cub4core6detail5shmemE+120];
	ld.shared.u64 	%rd214, [_ZN6thrust24THRUST_300001_SM_1000_NS8cuda_cub4core6detail5shmemE+128];
	setp.lt.s32 	%p226, %r1190, %r222;
	mov.u32 	%r1194, %r1190;
	mov.u64 	%rd558, %rd554;
	@%p226 bra 	$L__BB4_181;
	setp.lt.s32 	%p227, %r222, %r1190;
	mov.u32 	%r1194, %r222;
	mov.u64 	%rd558, %rd213;
	@%p227 bra 	$L__BB4_181;
	setp.lt.s64 	%p228, %rd554, %rd213;
	selp.b32 	%r1194, %r1190, %r222, %p228;
	min.s64 	%rd558, %rd554, %rd213;
$L__BB4_181:
	setp.lt.s32 	%p229, %r1191, %r223;
	mov.u32 	%r1195, %r223;
	mov.u64 	%rd559, %rd214;
	@%p229 bra 	$L__BB4_185;
	setp.ge.s32 	%p230, %r223, %r1191;
	mov.u32 	%r1195, %r1191;
	mov.u64 	%rd559, %rd555;
	@%p230 bra 	$L__BB4_183;
	bra.uni 	$L__BB4_185;
$L__BB4_183:
	setp.ge.s64 	%p231, %rd555, %rd214;
	mov.u32 	%r1195, %r223;
	mov.u64 	%rd559, %rd214;
	@%p231 bra 	$L__BB4_185;
	mov.u32 	%r1195, %r1191;
	mov.u64 	%rd559, %rd555;
$L__BB4_185:
	setp.lt.s32 	%p232, %r1, 129;
	mov.u32 	%r1198, %r1194;
	mov.u64 	%rd562, %rd558;
	mov.u32 	%r1199, %r1195;
	mov.u64 	%rd563, %rd559;
	@%p232 bra 	$L__BB4_193;
	ld.shared.u32 	%r235, [_ZN6thrust24THRUST_300001_SM_1000_NS8cuda_cub4core6detail5shmemE+136];
	ld.shared.u64 	%rd226, [_ZN6thrust24THRUST_300001_SM_1000_NS8cuda_cub4core6detail5shmemE+144];
	ld.shared.u32 	%r236, [_ZN6thrust24THRUST_300001_SM_1000_NS8cuda_cub4core6detail5shmemE+152];
	ld.shared.u64 	%rd227, [_ZN6thrust24THRUST_300001_SM_1000_NS8cuda_cub4core6detail5shmemE+160];
	setp.lt.s32 	%p233, %r1194, %r235;
	mov.u32 	%r1198, %r1194;
	mov.u64 	%rd562, %rd558;
	@%p233 bra 	$L__BB4_189;
	setp.lt.s32 	%p234, %r235, %r1194;
	mov.u32 	%r1198, %r235;
	mov.u64 	%rd562, %rd226;
	@%p234 bra 	$L__BB4_189;
	setp.lt.s64 	%p235, %rd558, %rd226;
	selp.b32 	%r1198, %r1194, %r235, %p235;
	min.s64 	%rd562, %rd558, %rd226;
$L__BB4_189:
	setp.lt.s32 	%p236, %r1195, %r236;
	mov.u32 	%r1199, %r236;
	mov.u64 	%rd563, %rd227;
	@%p236 bra 	$L__BB4_193;
	setp.ge.s32 	%p237, %r236, %r1195;
	mov.u32 	%r1199, %r1195;
	mov.u64 	%rd563, %rd559;
	@%p237 bra 	$L__BB4_191;
	bra.uni 	$L__BB4_193;
$L__BB4_191:
	setp.ge.s64 	%p238, %rd559, %rd227;
	mov.u32 	%r1199, %r236;
	mov.u64 	%rd563, %rd227;
	@%p238 bra 	$L__BB4_193;
	mov.u32 	%r1199, %r1195;
	mov.u64 	%rd563, %rd559;
$L__BB4_193:
	setp.lt.s32 	%p239, %r1, 161;
	mov.u32 	%r1202, %r1198;
	mov.u64 	%rd566, %rd562;
	mov.u32 	%r1203, %r1199;
	mov.u64 	%rd567, %rd563;
	@%p239 bra 	$L__BB4_201;
	ld.shared.u32 	%r248, [_ZN6thrust24THRUST_300001_SM_1000_NS8cuda_cub4core6detail5shmemE+168];
	ld.shared.u64 	%rd239, [_ZN6thrust24THRUST_300001_SM_1000_NS8cuda_cub4core6detail5shmemE+176];
	ld.shared.u32 	%r249, [_ZN6thrust24THRUST_300001_SM_1000_NS8cuda_cub4core6detail5shmemE+184];
	ld.shared.u64 	%rd240, [_ZN6thrust24THRUST_300001_SM_1000_NS8cuda_cub4core6detail5shmemE+192];
	setp.lt.s32 	%p240, %r1198, %r248;
	mov.u32 	%r1202, %r1198;
	mov.u64 	%rd566, %rd562;
	@%p240 bra 	$L__BB4_197;
	setp.lt.s32 	%p241, %r248, %r1198;
	mov.u32 	%r1202, %r248;
	mov.u64 	%rd566, %rd239;
	@%p241 bra 	$L__BB4_197;
	setp.lt.s64 	%p242, %rd562, %rd239;
	selp.b32 	%r1202, %r1198, %r248, %p242;
	min.s64 	%rd566, %rd562, %rd239;
$L__BB4_197:
	setp.lt.s32 	%p243, %r1199, %r249;
	mov.u32 	%r1203, %r249;
	mov.u64 	%rd567, %rd240;
	@%p243 bra 	$L__BB4_201;
	setp.ge.s32 	%p244, %r249, %r1199;
	mov.u32 	%r1203, %r1199;
	mov.u64 	%rd567, %rd563;
	@%p244 bra 	$L__BB4_199;
	bra.uni 	$L__BB4_201;
$L__BB4_199:
	setp.ge.s64 	%p245, %rd563, %rd240;
	mov.u32 	%r1203, %r249;
	mov.u64 	%rd567, %rd240;
	@%p245 bra 	$L__BB4_201;
	mov.u32 	%r1203, %r1199;
	mov.u64 	%rd567, %rd563;
$L__BB4_201:
	setp.lt.s32 	%p246, %r1, 193;
	mov.u32 	%r1206, %r1202;
	mov.u64 	%rd570, %rd566;
	mov.u32 	%r1207, %r1203;
	mov.u64 	%rd571, %rd567;
	@%p246 bra 	$L__BB4_209;
	ld.shared.u32 	%r261, [_ZN6thrust24THRUST_300001_SM_1000_NS8cuda_cub4core6detail5shmemE+200];
	ld.shared.u64 	%rd252, [_ZN6thrust24THRUST_300001_SM_1000_NS8cuda_cub4core6detail5shmemE+208];
	ld.shared.u32 	%r262, [_ZN6thrust24THRUST_300001_SM_1000_NS8cuda_cub4core6detail5shmemE+216];
	ld.shared.u64 	%rd253, [_ZN6thrust24THRUST_300001_SM_1000_NS8cuda_cub4core6detail5shmemE+224];
	setp.lt.s32 	%p247, %r1202, %r261;
	mov.u32 	%r1206, %r1202;
	mov.u64 	%rd570, %rd566;
	@%p247 bra 	$L__BB4_205;
	setp.lt.s32 	%p248, %r261, %r1202;
	mov.u32 	%r1206, %r261;
	mov.u64 	%rd570, %rd252;
	@%p248 bra 	$L__BB4_205;
	setp.lt.s64 	%p249, %rd566, %rd252;
	selp.b32 	%r1206, %r1202, %r261, %p249;
	min.s64 	%rd570, %rd566, %rd252;
$L__BB4_205:
	setp.lt.s32 	%p250, %r1203, %r262;
	mov.u32 	%r1207, %r262;
	mov.u64 	%rd571, %rd253;
	@%p250 bra 	$L__BB4_209;
	setp.ge.s32 	%p251, %r262, %r1203;
	mov.u32 	%r1207, %r1203;
	mov.u64 	%rd571, %rd567;
	@%p251 bra 	$L__BB4_207;
	bra.uni 	$L__BB4_209;
$L__BB4_207:
	setp.ge.s64 	%p252, %rd567, %rd253;
	mov.u32 	%r1207, %r262;
	mov.u64 	%rd571, %rd253;
	@%p252 bra 	$L__BB4_209;
	mov.u32 	%r1207, %r1203;
	mov.u64 	%rd571, %rd567;
$L__BB4_209:
	setp.lt.s32 	%p253, %r1, 225;
	mov.u64 	%rd637, %rd571;
	mov.u32 	%r1273, %r1207;
	mov.u64 	%rd511, %rd570;
	mov.u32 	%r1147, %r1206;
	@%p253 bra 	$L__BB4_349;
	ld.shared.u32 	%r274, [_ZN6thrust24THRUST_300001_SM_1000_NS8cuda_cub4core6detail5shmemE+232];
	ld.shared.u64 	%rd265, [_ZN6thrust24THRUST_300001_SM_1000_NS8cuda_cub4core6detail5shmemE+240];
	ld.shared.u32 	%r275, [_ZN6thrust24THRUST_300001_SM_1000_NS8cuda_cub4core6detail5shmemE+248];
	ld.shared.u64 	%rd266, [_ZN6thrust24THRUST_300001_SM_1000_NS8cuda_cub4core6detail5shmemE+256];
	setp.lt.s32 	%p254, %r1206, %r274;
	mov.u32 	%r1147, %r1206;
	mov.u64 	%rd511, %rd570;
	@%p254 bra 	$L__BB4_213;
	setp.lt.s32 	%p255, %r274, %r1206;
	mov.u32 	%r1147, %r274;
	mov.u64 	%rd511, %rd265;
	@%p255 bra 	$L__BB4_213;
	setp.lt.s64 	%p256, %rd570, %rd265;
	selp.b32 	%r1147, %r1206, %r274, %p256;
	min.s64 	%rd511, %rd570, %rd265;
$L__BB4_213:
	setp.lt.s32 	%p257, %r1207, %r275;
	mov.u32 	%r1273, %r275;
	mov.u64 	%rd637, %rd266;
	@%p257 bra 	$L__BB4_349;
	setp.ge.s32 	%p258, %r275, %r1207;
	mov.u32 	%r1273, %r1207;
	mov.u64 	%rd637, %rd571;
	@%p258 bra 	$L__BB4_215;
	bra.uni 	$L__BB4_349;
$L__BB4_215:
	setp.ge.s64 	%p259, %rd571, %rd266;
	mov.u32 	%r1273, %r275;
	mov.u64 	%rd637, %rd266;
	@%p259 bra 	$L__BB4_349;
	mov.u32 	%r1273, %r1207;
	mov.u64 	%rd637, %rd571;
	bra.uni 	$L__BB4_349;
$L__BB4_217:
	mov.u32 	%r285, %tid.x;
	cvt.u64.u32 	%rd276, %r285;
	mul.wide.u32 	%rd452, %r285, 4;
	add.s64 	%rd277, %rd1, %rd452;
	add.s64 	%rd278, %rd448, %rd276;
	ld.global.u32 	%r467, [%rd277];
	add.s64 	%rd453, %rd278, 256;
	ld.global.u32 	%r468, [%rd277+1024];
	setp.lt.s32 	%p3, %r467, %r468;
	setp.lt.s32 	%p4, %r468, %r467;
	min.s32 	%r1147, %r468, %r467;
	selp.b64 	%rd511, %rd453, %rd278, %p4;
	max.s32 	%r1241, %r467, %r468;
	selp.b64 	%rd605, %rd453, %rd278, %p3;
	setp.lt.u64 	%p5, %rd450, 1024;
	mov.b64 	%rd585, 512;
	@%p5 bra 	$L__BB4_230;
	mov.b64 	%rd576, 512;
	mov.u32 	%r1213, %r1241;
	mov.u64 	%rd578, %rd605;
$L__BB4_219:
	shl.b64 	%rd455, %rd576, 2;
	add.s64 	%rd456, %rd277, %rd455;
	add.s64 	%rd580, %rd278, %rd576;
	ld.global.u32 	%r1215, [%rd456];
	add.s64 	%rd605, %rd580, 256;
	ld.global.u32 	%r1241, [%rd456+1024];
	setp.lt.s32 	%p6, %r1147, %r1215;
	mov.u32 	%r1214, %r1147;
	mov.u64 	%rd579, %rd511;
	@%p6 bra 	$L__BB4_222;
	setp.lt.s32 	%p7, %r1215, %r1147;
	mov.u32 	%r1214, %r1215;
	mov.u64 	%rd579, %rd580;
	@%p7 bra 	$L__BB4_222;
	setp.lt.s64 	%p8, %rd511, %rd580;
	selp.b32 	%r1214, %r1147, %r1215, %p8;
	min.s64 	%rd579, %rd511, %rd580;
$L__BB4_222:
	setp.lt.s32 	%p9, %r1213, %r1215;
	@%p9 bra 	$L__BB4_224;
	setp.lt.s32 	%p10, %r1215, %r1213;
	setp.lt.s64 	%p11, %rd578, %rd580;
	or.pred  	%p12, %p10, %p11;
	selp.b32 	%r1215, %r1213, %r1215, %p12;
	selp.b64 	%rd580, %rd578, %rd580, %p12;
$L__BB4_224:
	setp.lt.s32 	%p13, %r1214, %r1241;
	mov.u32 	%r1147, %r1214;
	mov.u64 	%rd511, %rd579;
	@%p13 bra 	$L__BB4_227;
	setp.lt.s32 	%p14, %r1241, %r1214;
	mov.u32 	%r1147, %r1241;
	mov.u64 	%rd511, %rd605;
	@%p14 bra 	$L__BB4_227;
	setp.lt.s64 	%p15, %rd579, %rd605;
	selp.b32 	%r1147, %r1214, %r1241, %p15;
	min.s64 	%rd511, %rd579, %rd605;
$L__BB4_227:
	setp.lt.s32 	%p16, %r1215, %r1241;
	@%p16 bra 	$L__BB4_229;
	setp.lt.s32 	%p17, %r1241, %r1215;
	setp.lt.s64 	%p18, %rd580, %rd605;
	or.pred  	%p19, %p17, %p18;
	selp.b32 	%r1241, %r1215, %r1241, %p19;
	selp.b64 	%rd605, %rd580, %rd605, %p19;
$L__BB4_229:
	add.s64 	%rd585, %rd576, 512;
	add.s64 	%rd457, %rd576, 1024;
	setp.le.s64 	%p20, %rd457, %rd450;
	mov.u64 	%rd576, %rd585;
	mov.u32 	%r1213, %r1241;
	mov.u64 	%rd578, %rd605;
	@%p20 bra 	$L__BB4_219;
$L__BB4_230:
	setp.le.s64 	%p21, %rd450, %rd585;
	@%p21 bra 	$L__BB4_268;
	cvt.u32.u64 	%r469, %rd585;
	cvt.u32.u64 	%r470, %rd450;
	sub.s32 	%r302, %r470, %r469;
	setp.ge.s32 	%p22, %r285, %r302;
	@%p22 bra 	$L__BB4_268;
	not.b32 	%r473, %r285;
	add.s32 	%r474, %r473, %r470;
	sub.s32 	%r303, %r474, %r469;
	and.b32  	%r476, %r303, 768;
	setp.eq.s32 	%p23, %r476, 768;
	mov.u32 	%r1226, %r285;
	@%p23 bra 	$L__BB4_241;
	add.s64 	%rd459, %rd585, %rd276;
	add.s64 	%rd587, %rd459, %rd448;
	shl.b64 	%rd460, %rd459, 2;
	add.s64 	%rd586, %rd1, %rd460;
	shr.u32 	%r477, %r303, 8;
	add.s32 	%r478, %r477, 1;
	and.b32  	%r479, %r478, 3;
	neg.s32 	%r1220, %r479;
	mov.u32 	%r1226, %r285;
$L__BB4_234:
	.pragma "nounroll";
	mov.u64 	%rd303, %rd605;
	mov.u32 	%r308, %r1241;
	mov.u64 	%rd302, %rd511;
	mov.u32 	%r307, %r1147;
	ld.global.u32 	%r309, [%rd586];
	setp.lt.s32 	%p24, %r307, %r309;
	@%p24 bra 	$L__BB4_237;
	setp.lt.s32 	%p25, %r309, %r307;
	mov.u32 	%r1147, %r309;
	mov.u64 	%rd511, %rd587;
	@%p25 bra 	$L__BB4_237;
	setp.lt.s64 	%p26, %rd302, %rd587;
	selp.b32 	%r1147, %r307, %r309, %p26;
	min.s64 	%rd511, %rd302, %rd587;
$L__BB4_237:
	setp.lt.s32 	%p27, %r308, %r309;
	mov.u32 	%r1241, %r309;
	mov.u64 	%rd605, %rd587;
	@%p27 bra 	$L__BB4_240;
	setp.lt.s32 	%p28, %r309, %r308;
	mov.u32 	%r1241, %r308;
	mov.u64 	%rd605, %rd303;
	@%p28 bra 	$L__BB4_240;
	setp.lt.s64 	%p29, %rd303, %rd587;
	selp.b32 	%r1241, %r308, %r309, %p29;
	min.s64 	%rd605, %rd303, %rd587;
$L__BB4_240:
	add.s32 	%r1226, %r1226, 256;
	add.s64 	%rd587, %rd587, 256;
	add.s64 	%rd586, %rd586, 1024;
	add.s32 	%r1220, %r1220, 1;
	setp.ne.s32 	%p30, %r1220, 0;
	@%p30 bra 	$L__BB4_234;
$L__BB4_241:
	setp.lt.u32 	%p31, %r303, 768;
	@%p31 bra 	$L__BB4_268;
	add.s32 	%r1231, %r1226, 512;
$L__BB4_243:
	mov.u32 	%r322, %r1231;
	add.s32 	%r480, %r322, -512;
	cvt.u64.u32 	%rd461, %r480;
	add.s64 	%rd462, %rd585, %rd461;
	shl.b64 	%rd463, %rd462, 2;
	add.s64 	%rd316, %rd1, %rd463;
	add.s64 	%rd317, %rd462, %rd448;
	ld.global.u32 	%r325, [%rd316];
	setp.lt.s32 	%p32, %r1147, %r325;
	mov.u32 	%r1234, %r1147;
	mov.u64 	%rd598, %rd511;
	@%p32 bra 	$L__BB4_246;
	setp.lt.s32 	%p33, %r325, %r1147;
	mov.u32 	%r1234, %r325;
	mov.u64 	%rd598, %rd317;
	@%p33 bra 	$L__BB4_246;
	setp.lt.s64 	%p34, %rd511, %rd317;
	selp.b32 	%r1234, %r1147, %r325, %p34;
	min.s64 	%rd598, %rd511, %rd317;
$L__BB4_246:
	setp.lt.s32 	%p35, %r1241, %r325;
	mov.u32 	%r1235, %r325;
	mov.u64 	%rd599, %rd317;
	@%p35 bra 	$L__BB4_249;
	setp.lt.s32 	%p36, %r325, %r1241;
	mov.u32 	%r1235, %r1241;
	mov.u64 	%rd599, %rd605;
	@%p36 bra 	$L__BB4_249;
	setp.lt.s64 	%p37, %rd605, %rd317;
	selp.b32 	%r1235, %r1241, %r325, %p37;
	min.s64 	%rd599, %rd605, %rd317;
$L__BB4_249:
	add.s32 	%r481, %r322, -256;
	cvt.u64.u32 	%rd464, %r481;
	add.s64 	%rd465, %rd585, %rd464;
	add.s64 	%rd322, %rd465, %rd448;
	ld.global.u32 	%r330, [%rd316+1024];
	setp.lt.s32 	%p38, %r1234, %r330;
	mov.u32 	%r1236, %r1234;
	mov.u64 	%rd600, %rd598;
	@%p38 bra 	$L__BB4_252;
	setp.lt.s32 	%p39, %r330, %r1234;
	mov.u32 	%r1236, %r330;
	mov.u64 	%rd600, %rd322;
	@%p39 bra 	$L__BB4_252;
	setp.lt.s64 	%p40, %rd598, %rd322;
	selp.b32 	%r1236, %r1234, %r330, %p40;
	min.s64 	%rd600, %rd598, %rd322;
$L__BB4_252:
	setp.lt.s32 	%p41, %r1235, %r330;
	mov.u32 	%r1237, %r330;
	mov.u64 	%rd601, %rd322;
	@%p41 bra 	$L__BB4_255;
	setp.lt.s32 	%p42, %r330, %r1235;
	mov.u32 	%r1237, %r1235;
	mov.u64 	%rd601, %rd599;
	@%p42 bra 	$L__BB4_255;
	setp.lt.s64 	%p43, %rd599, %rd322;
	selp.b32 	%r1237, %r1235, %r330, %p43;
	min.s64 	%rd601, %rd599, %rd322;
$L__BB4_255:
	cvt.u64.u32 	%rd466, %r322;
	add.s64 	%rd467, %rd585, %rd466;
	add.s64 	%rd327, %rd467, %rd448;
	ld.global.u32 	%r335, [%rd316+2048];
	setp.lt.s32 	%p44, %r1236, %r335;
	mov.u32 	%r1238, %r1236;
	mov.u64 	%rd602, %rd600;
	@%p44 bra 	$L__BB4_258;
	setp.lt.s32 	%p45, %r335, %r1236;
	mov.u32 	%r1238, %r335;
	mov.u64 	%rd602, %rd327;
	@%p45 bra 	$L__BB4_258;
	setp.lt.s64 	%p46, %rd600, %rd327;
	selp.b32 	%r1238, %r1236, %r335, %p46;
	min.s64 	%rd602, %rd600, %rd327;
$L__BB4_258:
	setp.lt.s32 	%p47, %r1237, %r335;
	mov.u32 	%r1239, %r335;
	mov.u64 	%rd603, %rd327;
	@%p47 bra 	$L__BB4_261;
	setp.lt.s32 	%p48, %r335, %r1237;
	mov.u32 	%r1239, %r1237;
	mov.u64 	%rd603, %rd601;
	@%p48 bra 	$L__BB4_261;
	setp.lt.s64 	%p49, %rd601, %rd327;
	selp.b32 	%r1239, %r1237, %r335, %p49;
	min.s64 	%rd603, %rd601, %rd327;
$L__BB4_261:
	add.s32 	%r482, %r322, 256;
	cvt.u64.u32 	%rd468, %r482;
	add.s64 	%rd469, %rd585, %rd468;
	add.s64 	%rd332, %rd469, %rd448;
	ld.global.u32 	%r340, [%rd316+3072];
	setp.lt.s32 	%p50, %r1238, %r340;
	mov.u32 	%r1147, %r1238;
	mov.u64 	%rd511, %rd602;
	@%p50 bra 	$L__BB4_264;
	setp.lt.s32 	%p51, %r340, %r1238;
	mov.u32 	%r1147, %r340;
	mov.u64 	%rd511, %rd332;
	@%p51 bra 	$L__BB4_264;
	setp.lt.s64 	%p52, %rd602, %rd332;
	selp.b32 	%r1147, %r1238, %r340, %p52;
	min.s64 	%rd511, %rd602, %rd332;
$L__BB4_264:
	setp.lt.s32 	%p53, %r1239, %r340;
	mov.u32 	%r1241, %r340;
	mov.u64 	%rd605, %rd332;
	@%p53 bra 	$L__BB4_267;
	setp.lt.s32 	%p54, %r340, %r1239;
	mov.u32 	%r1241, %r1239;
	mov.u64 	%rd605, %rd603;
	@%p54 bra 	$L__BB4_267;
	setp.lt.s64 	%p55, %rd603, %rd332;
	selp.b32 	%r1241, %r1239, %r340, %p55;
	min.s64 	%rd605, %rd603, %rd332;
$L__BB4_267:
	add.s32 	%r1231, %r322, 1024;
	add.s32 	%r483, %r322, 512;
	setp.lt.s32 	%p56, %r483, %r302;
	@%p56 bra 	$L__BB4_243;
$L__BB4_268:
	// begin inline asm
	mov.u32 %r484, %laneid;
	// end inline asm
	mov.b32 	%r522, 1;
	mov.b32 	%r523, 31;
	mov.b32 	%r524, -1;
	// begin inline asm
	shfl.sync.down.b32 %r485, %r1147, %r522, %r523, %r524;
	// end inline asm
	// begin inline asm
	shfl.sync.down.b32 %r490, %r491, %r522, %r523, %r524;
	// end inline asm
	mov.b64 	{%r496, %r501}, %rd511;
	// begin inline asm
	shfl.sync.down.b32 %r495, %r496, %r522, %r523, %r524;
	// end inline asm
	// begin inline asm
	shfl.sync.down.b32 %r500, %r501, %r522, %r523, %r524;
	// end inline asm
	mov.b64 	%rd339, {%r495, %r500};
	// begin inline asm
	shfl.sync.down.b32 %r505, %r1241, %r522, %r523, %r524;
	// end inline asm
	// begin inline asm
	shfl.sync.down.b32 %r510, %r511, %r522, %r523, %r524;
	// end inline asm
	mov.b64 	{%r516, %r521}, %rd605;
	// begin inline asm
	shfl.sync.down.b32 %r515, %r516, %r522, %r523, %r524;
	// end inline asm
	// begin inline asm
	shfl.sync.down.b32 %r520, %r521, %r522, %r523, %r524;
	// end inline asm
	mov.b64 	%rd340, {%r515, %r520};
	setp.gt.s32 	%p57, %r484, 30;
	mov.u32 	%r1246, %r1241;
	mov.u64 	%rd610, %rd605;
	@%p57 bra 	$L__BB4_275;
	setp.lt.s32 	%p58, %r1147, %r485;
	mov.u32 	%r1244, %r1147;
	mov.u64 	%rd608, %rd511;
	@%p58 bra 	$L__BB4_272;
	setp.lt.s32 	%p59, %r485, %r1147;
	mov.u32 	%r1244, %r485;
	mov.u64 	%rd608, %rd339;
	@%p59 bra 	$L__BB4_272;
	setp.lt.s64 	%p60, %rd511, %rd339;
	selp.b32 	%r1244, %r1147, %r485, %p60;
	min.s64 	%rd608, %rd511, %rd339;
$L__BB4_272:
	setp.lt.s32 	%p61, %r1241, %r505;
	mov.u32 	%r1147, %r1244;
	mov.u64 	%rd511, %rd608;
	mov.u32 	%r1246, %r505;
	mov.u64 	%rd610, %rd340;
	@%p61 bra 	$L__BB4_275;
	setp.lt.s32 	%p62, %r505, %r1241;
	mov.u32 	%r1147, %r1244;
	mov.u64 	%rd511, %rd608;
	mov.u32 	%r1246, %r1241;
	mov.u64 	%rd610, %rd605;
	@%p62 bra 	$L__BB4_275;
	setp.lt.s64 	%p63, %rd605, %rd340;
	selp.b32 	%r1246, %r1241, %r505, %p63;
	min.s64 	%rd610, %rd605, %rd340;
	mov.u32 	%r1147, %r1244;
	mov.u64 	%rd511, %rd608;
$L__BB4_275:
	mov.b32 	%r562, 2;
	mov.b32 	%r563, 31;
	mov.b32 	%r564, -1;
	// begin inline asm
	shfl.sync.down.b32 %r525, %r1147, %r562, %r563, %r564;
	// end inline asm
	// begin inline asm
	shfl.sync.down.b32 %r530, %r531, %r562, %r563, %r564;
	// end inline asm
	mov.b64 	{%r536, %r541}, %rd511;
	// begin inline asm
	shfl.sync.down.b32 %r535, %r536, %r562, %r563, %r564;
	// end inline asm
	// begin inline asm
	shfl.sync.down.b32 %r540, %r541, %r562, %r563, %r564;
	// end inline asm
	mov.b64 	%rd346, {%r535, %r540};
	// begin inline asm
	shfl.sync.down.b32 %r545, %r1246, %r562, %r563, %r564;
	// end inline asm
	// begin inline asm
	shfl.sync.down.b32 %r550, %r551, %r562, %r563, %r564;
	// end inline asm
	mov.b64 	{%r556, %r561}, %rd610;
	// begin inline asm
	shfl.sync.down.b32 %r555, %r556, %r562, %r563, %r564;
	// end inline asm
	// begin inline asm
	shfl.sync.down.b32 %r560, %r561, %r562, %r563, %r564;
	// end inline asm
	mov.b64 	%rd347, {%r555, %r560};
	setp.gt.s32 	%p64, %r484, 29;
	mov.u32 	%r1249, %r1246;
	mov.u64 	%rd613, %rd610;
	@%p64 bra 	$L__BB4_282;
	setp.lt.s32 	%p65, %r1147, %r525;
	mov.u32 	%r1247, %r1147;
	mov.u64 	%rd611, %rd511;
	@%p65 bra 	$L__BB4_279;
	setp.lt.s32 	%p66, %r525, %r1147;
	mov.u32 	%r1247, %r525;
	mov.u64 	%rd611, %rd346;
	@%p66 bra 	$L__BB4_279;
	setp.lt.s64 	%p67, %rd511, %rd346;
	selp.b32 	%r1247, %r1147, %r525, %p67;
	min.s64 	%rd611, %rd511, %rd346;
$L__BB4_279:
	setp.lt.s32 	%p68, %r1246, %r545;
	mov.u32 	%r1147, %r1247;
	mov.u64 	%rd511, %rd611;
	mov.u32 	%r1249, %r545;
	mov.u64 	%rd613, %rd347;
	@%p68 bra 	$L__BB4_282;
	setp.lt.s32 	%p69, %r545, %r1246;
	mov.u32 	%r1147, %r1247;
	mov.u64 	%rd511, %rd611;
	mov.u32 	%r1249, %r1246;
	mov.u64 	%rd613, %rd610;
	@%p69 bra 	$L__BB4_282;
	setp.lt.s64 	%p70, %rd610, %rd347;
	selp.b32 	%r1249, %r1246, %r545, %p70;
	min.s64 	%rd613, %rd610, %rd347;
	mov.u32 	%r1147, %r1247;
	mov.u64 	%rd511, %rd611;
$L__BB4_282:
	mov.b32 	%r602, 4;
	mov.b32 	%r603, 31;
	mov.b32 	%r604, -1;
	// begin inline asm
	shfl.sync.down.b32 %r565, %r1147, %r602, %r603, %r604;
	// end inline asm
	// begin inline asm
	shfl.sync.down.b32 %r570, %r571, %r602, %r603, %r604;
	// end inline asm
	mov.b64 	{%r576, %r581}, %rd511;
	// begin inline asm
	shfl.sync.down.b32 %r575, %r576, %r602, %r603, %r604;
	// end inline asm
	// begin inline asm
	shfl.sync.down.b32 %r580, %r581, %r602, %r603, %r604;
	// end inline asm
	mov.b64 	%rd353, {%r575, %r580};
	// begin inline asm
	shfl.sync.down.b32 %r585, %r1249, %r602, %r603, %r604;
	// end inline asm
	// begin inline asm
	shfl.sync.down.b32 %r590, %r591, %r602, %r603, %r604;
	// end inline asm
	mov.b64 	{%r596, %r601}, %rd613;
	// begin inline asm
	shfl.sync.down.b32 %r595, %r596, %r602, %r603, %r604;
	// end inline asm
	// begin inline asm
	shfl.sync.down.b32 %r600, %r601, %r602, %r603, %r604;
	// end inline asm
	mov.b64 	%rd354, {%r595, %r600};
	setp.gt.s32 	%p71, %r484, 27;
	mov.u32 	%r1252, %r1249;
	mov.u64 	%rd616, %rd613;
	@%p71 bra 	$L__BB4_289;
	setp.lt.s32 	%p72, %r1147, %r565;
	mov.u32 	%r1250, %r1147;
	mov.u64 	%rd614, %rd511;
	@%p72 bra 	$L__BB4_286;
	setp.lt.s32 	%p73, %r565, %r1147;
	mov.u32 	%r1250, %r565;
	mov.u64 	%rd614, %rd353;
	@%p73 bra 	$L__BB4_286;
	setp.lt.s64 	%p74, %rd511, %rd353;
	selp.b32 	%r1250, %r1147, %r565, %p74;
	min.s64 	%rd614, %rd511, %rd353;
$L__BB4_286:
	setp.lt.s32 	%p75, %r1249, %r585;
	mov.u32 	%r1147, %r1250;
	mov.u64 	%rd511, %rd614;
	mov.u32 	%r1252, %r585;
	mov.u64 	%rd616, %rd354;
	@%p75 bra 	$L__BB4_289;
	setp.lt.s32 	%p76, %r585, %r1249;
	mov.u32 	%r1147, %r1250;
	mov.u64 	%rd511, %rd614;
	mov.u32 	%r1252, %r1249;
	mov.u64 	%rd616, %rd613;
	@%p76 bra 	$L__BB4_289;
	setp.lt.s64 	%p77, %rd613, %rd354;
	selp.b32 	%r1252, %r1249, %r585, %p77;
	min.s64 	%rd616, %rd613, %rd354;
	mov.u32 	%r1147, %r1250;
	mov.u64 	%rd511, %rd614;
$L__BB4_289:
	mov.b32 	%r642, 8;
	mov.b32 	%r643, 31;
	mov.b32 	%r644, -1;
	// begin inline asm
	shfl.sync.down.b32 %r605, %r1147, %r642, %r643, %r644;
	// end inline asm
	// begin inline asm
	shfl.sync.down.b32 %r610, %r611, %r642, %r643, %r644;
	// end inline asm
	mov.b64 	{%r616, %r621}, %rd511;
	// begin inline asm
	shfl.sync.down.b32 %r615, %r616, %r642, %r643, %r644;
	// end inline asm
	// begin inline asm
	shfl.sync.down.b32 %r620, %r621, %r642, %r643, %r644;
	// end inline asm
	mov.b64 	%rd360, {%r615, %r620};
	// begin inline asm
	shfl.sync.down.b32 %r625, %r1252, %r642, %r643, %r644;
	// end inline asm
	// begin inline asm
	shfl.sync.down.b32 %r630, %r631, %r642, %r643, %r644;
	// end inline asm
	mov.b64 	{%r636, %r641}, %rd616;
	// begin inline asm
	shfl.sync.down.b32 %r635, %r636, %r642, %r643, %r644;
	// end inline asm
	// begin inline asm
	shfl.sync.down.b32 %r640, %r641, %r642, %r643, %r644;
	// end inline asm
	mov.b64 	%rd361, {%r635, %r640};
	setp.gt.s32 	%p78, %r484, 23;
	mov.u32 	%r1255, %r1252;
	mov.u64 	%rd619, %rd616;
	@%p78 bra 	$L__BB4_296;
	setp.lt.s32 	%p79, %r1147, %r605;
	mov.u32 	%r1253, %r1147;
	mov.u64 	%rd617, %rd511;
	@%p79 bra 	$L__BB4_293;
	setp.lt.s32 	%p80, %r605, %r1147;
	mov.u32 	%r1253, %r605;
	mov.u64 	%rd617, %rd360;
	@%p80 bra 	$L__BB4_293;
	setp.lt.s64 	%p81, %rd511, %rd360;
	selp.b32 	%r1253, %r1147, %r605, %p81;
	min.s64 	%rd617, %rd511, %rd360;
$L__BB4_293:
	setp.lt.s32 	%p82, %r1252, %r625;
	mov.u32 	%r1147, %r1253;
	mov.u64 	%rd511, %rd617;
	mov.u32 	%r1255, %r625;
	mov.u64 	%rd619, %rd361;
	@%p82 bra 	$L__BB4_296;
	setp.lt.s32 	%p83, %r625, %r1252;
	mov.u32 	%r1147, %r1253;
	mov.u64 	%rd511, %rd617;
	mov.u32 	%r1255, %r1252;
	mov.u64 	%rd619, %rd616;
	@%p83 bra 	$L__BB4_296;
	setp.lt.s64 	%p84, %rd616, %rd361;
	selp.b32 	%r1255, %r1252, %r625, %p84;
	min.s64 	%rd619, %rd616, %rd361;
	mov.u32 	%r1147, %r1253;
	mov.u64 	%rd511, %rd617;
$L__BB4_296:
	mov.b32 	%r682, 16;
	mov.b32 	%r683, 31;
	mov.b32 	%r684, -1;
	// begin inline asm
	shfl.sync.down.b32 %r645, %r1147, %r682, %r683, %r684;
	// end inline asm
	// begin inline asm
	shfl.sync.down.b32 %r650, %r651, %r682, %r683, %r684;
	// end inline asm
	mov.b64 	{%r656, %r661}, %rd511;
	// begin inline asm
	shfl.sync.down.b32 %r655, %r656, %r682, %r683, %r684;
	// end inline asm
	// begin inline asm
	shfl.sync.down.b32 %r660, %r661, %r682, %r683, %r684;
	// end inline asm
	mov.b64 	%rd367, {%r655, %r660};
	// begin inline asm
	shfl.sync.down.b32 %r665, %r1255, %r682, %r683, %r684;
	// end inline asm
	// begin inline asm
	shfl.sync.down.b32 %r670, %r671, %r682, %r683, %r684;
	// end inline asm
	mov.b64 	{%r676, %r681}, %rd619;
	// begin inline asm
	shfl.sync.down.b32 %r675, %r676, %r682, %r683, %r684;
	// end inline asm
	// begin inline asm
	shfl.sync.down.b32 %r680, %r681, %r682, %r683, %r684;
	// end inline asm
	mov.b64 	%rd368, {%r675, %r680};
	setp.gt.s32 	%p85, %r484, 15;
	mov.u32 	%r1273, %r1255;
	mov.u64 	%rd637, %rd619;
	@%p85 bra 	$L__BB4_303;
	setp.lt.s32 	%p86, %r1147, %r645;
	mov.u32 	%r1256, %r1147;
	mov.u64 	%rd620, %rd511;
	@%p86 bra 	$L__BB4_300;
	setp.lt.s32 	%p87, %r645, %r1147;
	mov.u32 	%r1256, %r645;
	mov.u64 	%rd620, %rd367;
	@%p87 bra 	$L__BB4_300;
	setp.lt.s64 	%p88, %rd511, %rd367;
	selp.b32 	%r1256, %r1147, %r645, %p88;
	min.s64 	%rd620, %rd511, %rd367;
$L__BB4_300:
	setp.lt.s32 	%p89, %r1255, %r665;
	mov.u32 	%r1147, %r1256;
	mov.u64 	%rd511, %rd620;
	mov.u32 	%r1273, %r665;
	mov.u64 	%rd637, %rd368;
	@%p89 bra 	$L__BB4_303;
	setp.lt.s32 	%p90, %r665, %r1255;
	mov.u32 	%r1147, %r1256;
	mov.u64 	%rd511, %rd620;
	mov.u32 	%r1273, %r1255;
	mov.u64 	%rd637, %rd619;
	@%p90 bra 	$L__BB4_303;
	setp.lt.s64 	%p91, %rd619, %rd368;
	selp.b32 	%r1273, %r1255, %r665, %p91;
	min.s64 	%rd637, %rd619, %rd368;
	mov.u32 	%r1147, %r1256;
	mov.u64 	%rd511, %rd620;
$L__BB4_303:
	setp.ne.s32 	%p92, %r484, 0;
	@%p92 bra 	$L__BB4_305;
	and.b32  	%r685, %r285, 992;
	mov.u32 	%r686, _ZN6thrust24THRUST_300001_SM_1000_NS8cuda_cub4core6detail5shmemE;
	add.s32 	%r687, %r686, %r685;
	st.shared.u32 	[%r687+8], %r1147;
	st.shared.u64 	[%r687+16], %rd511;
	st.shared.u32 	[%r687+24], %r1273;
	st.shared.u64 	[%r687+32], %rd637;
$L__BB4_305:
	bar.sync 	0;
	setp.ne.s32 	%p93, %r285, 0;
	@%p93 bra 	$L__BB4_349;
	ld.shared.u32 	%r384, [_ZN6thrust24THRUST_300001_SM_1000_NS8cuda_cub4core6detail5shmemE+40];
	ld.shared.u64 	%rd374, [_ZN6thrust24THRUST_300001_SM_1000_NS8cuda_cub4core6detail5shmemE+48];
	ld.shared.u32 	%r385, [_ZN6thrust24THRUST_300001_SM_1000_NS8cuda_cub4core6detail5shmemE+56];
	ld.shared.u64 	%rd375, [_ZN6thrust24THRUST_300001_SM_1000_NS8cuda_cub4core6detail5shmemE+64];
	setp.lt.s32 	%p94, %r1147, %r384;
	mov.u32 	%r1259, %r1147;
	mov.u64 	%rd623, %rd511;
	@%p94 bra 	$L__BB4_309;
	setp.lt.s32 	%p95, %r384, %r1147;
	mov.u32 	%r1259, %r384;
	mov.u64 	%rd623, %rd374;
	@%p95 bra 	$L__BB4_309;
	setp.lt.s64 	%p96, %rd511, %rd374;
	selp.b32 	%r1259, %r1147, %r384, %p96;
	min.s64 	%rd623, %rd511, %rd374;
$L__BB4_309:
	setp.lt.s32 	%p97, %r1273, %r385;
	mov.u32 	%r1260, %r385;
	mov.u64 	%rd624, %rd375;
	@%p97 bra 	$L__BB4_313;
	setp.ge.s32 	%p98, %r385, %r1273;
	mov.u32 	%r1260, %r1273;
	mov.u64 	%rd624, %rd637;
	@%p98 bra 	$L__BB4_311;
	bra.uni 	$L__BB4_313;
$L__BB4_311:
	setp.ge.s64 	%p99, %rd637, %rd375;
	mov.u32 	%r1260, %r385;
	mov.u64 	%rd624, %rd375;
	@%p99 bra 	$L__BB4_313;
	mov.u32 	%r1260, %r1273;
	mov.u64 	%rd624, %rd637;
$L__BB4_313:
	ld.shared.u32 	%r394, [_ZN6thrust24THRUST_300001_SM_1000_NS8cuda_cub4core6detail5shmemE+72];
	ld.shared.u64 	%rd385, [_ZN6thrust24THRUST_300001_SM_1000_NS8cuda_cub4core6detail5shmemE+80];
	ld.shared.u32 	%r396, [_ZN6thrust24THRUST_300001_SM_1000_NS8cuda_cub4core6detail5shmemE+88];
	ld.shared.u64 	%rd387, [_ZN6thrust24THRUST_300001_SM_1000_NS8cuda_cub4core6detail5shmemE+96];
	setp.lt.s32 	%p100, %r1259, %r394;
	mov.u32 	%r1261, %r1259;
	mov.u64 	%rd625, %rd623;
	@%p100 bra 	$L__BB4_316;
	setp.lt.s32 	%p101, %r394, %r1259;
	mov.u32 	%r1261, %r394;
	mov.u64 	%rd625, %rd385;
	@%p101 bra 	$L__BB4_316;
	setp.lt.s64 	%p102, %rd623, %rd385;
	selp.b32 	%r1261, %r1259, %r394, %p102;
	min.s64 	%rd625, %rd623, %rd385;
$L__BB4_316:
	setp.lt.s32 	%p103, %r1260, %r396;
	mov.u32 	%r1262, %r396;
	mov.u64 	%rd626, %rd387;
	@%p103 bra 	$L__BB4_319;
	setp.lt.s32 	%p104, %r396, %r1260;
	mov.u32 	%r1262, %r1260;
	mov.u64 	%rd626, %rd624;
	@%p104 bra 	$L__BB4_319;
	setp.lt.s64 	%p105, %rd624, %rd387;
	selp.b64 	%rd626, %rd624, %rd387, %p105;
	selp.b32 	%r1262, %r1260, %r396, %p105;
$L__BB4_319:
	ld.shared.u32 	%r404, [_ZN6thrust24THRUST_300001_SM_1000_NS8cuda_cub4core6detail5shmemE+104];
	ld.shared.u64 	%rd395, [_ZN6thrust24THRUST_300001_SM_1000_NS8cuda_cub4core6detail5shmemE+112];
	ld.shared.u32 	%r406, [_ZN6thrust24THRUST_300001_SM_1000_NS8cuda_cub4core6detail5shmemE+120];
	ld.shared.u64 	%rd397, [_ZN6thrust24THRUST_300001_SM_1000_NS8cuda_cub4core6detail5shmemE+128];
	setp.lt.s32 	%p106, %r1261, %r404;
	mov.u32 	%r1263, %r1261;
	mov.u64 	%rd627, %rd625;
	@%p106 bra 	$L__BB4_322;
	setp.lt.s32 	%p107, %r404, %r1261;
	mov.u32 	%r1263, %r404;
	mov.u64 	%rd627, %rd395;
	@%p107 bra 	$L__BB4_322;
	setp.lt.s64 	%p108, %rd625, %rd395;
	selp.b32 	%r1263, %r1261, %r404, %p108;
	min.s64 	%rd627, %rd625, %rd395;
$L__BB4_322:
	setp.lt.s32 	%p109, %r1262, %r406;
	mov.u32 	%r1264, %r406;
	mov.u64 	%rd628, %rd397;
	@%p109 bra 	$L__BB4_325;
	setp.lt.s32 	%p110, %r406, %r1262;
	mov.u32 	%r1264, %r1262;
	mov.u64 	%rd628, %rd626;
	@%p110 bra 	$L__BB4_325;
	setp.lt.s64 	%p111, %rd626, %rd397;
	selp.b64 	%rd628, %rd626, %rd397, %p111;
	selp.b32 	%r1264, %r1262, %r406, %p111;
$L__BB4_325:
	ld.shared.u32 	%r414, [_ZN6thrust24THRUST_300001_SM_1000_NS8cuda_cub4core6detail5shmemE+136];
	ld.shared.u64 	%rd405, [_ZN6thrust24THRUST_300001_SM_1000_NS8cuda_cub4core6detail5shmemE+144];
	ld.shared.u32 	%r416, [_ZN6thrust24THRUST_300001_SM_1000_NS8cuda_cub4core6detail5shmemE+152];
	ld.shared.u64 	%rd407, [_ZN6thrust24THRUST_300001_SM_1000_NS8cuda_cub4core6detail5shmemE+160];
	setp.lt.s32 	%p112, %r1263, %r414;
	mov.u32 	%r1265, %r1263;
	mov.u64 	%rd629, %rd627;
	@%p112 bra 	$L__BB4_328;
	setp.lt.s32 	%p113, %r414, %r1263;
	mov.u32 	%r1265, %r414;
	mov.u64 	%rd629, %rd405;
	@%p113 bra 	$L__BB4_328;
	setp.lt.s64 	%p114, %rd627, %rd405;
	selp.b32 	%r1265, %r1263, %r414, %p114;
	min.s64 	%rd629, %rd627, %rd405;
$L__BB4_328:
	setp.lt.s32 	%p115, %r1264, %r416;
	mov.u32 	%r1266, %r416;
	mov.u64 	%rd630, %rd407;
	@%p115 bra 	$L__BB4_331;
	setp.lt.s32 	%p116, %r416, %r1264;
	mov.u32 	%r1266, %r1264;
	mov.u64 	%rd630, %rd628;
	@%p116 bra 	$L__BB4_331;
	setp.lt.s64 	%p117, %rd628, %rd407;
	selp.b64 	%rd630, %rd628, %rd407, %p117;
	selp.b32 	%r1266, %r1264, %r416, %p117;
$L__BB4_331:
	ld.shared.u32 	%r424, [_ZN6thrust24THRUST_300001_SM_1000_NS8cuda_cub4core6detail5shmemE+168];
	ld.shared.u64 	%rd415, [_ZN6thrust24THRUST_300001_SM_1000_NS8cuda_cub4core6detail5shmemE+176];
	ld.shared.u32 	%r426, [_ZN6thrust24THRUST_300001_SM_1000_NS8cuda_cub4core6detail5shmemE+184];
	ld.shared.u64 	%rd417, [_ZN6thrust24THRUST_300001_SM_1000_NS8cuda_cub4core6detail5shmemE+192];
	setp.lt.s32 	%p118, %r1265, %r424;
	mov.u32 	%r1267, %r1265;
	mov.u64 	%rd631, %rd629;
	@%p118 bra 	$L__BB4_334;
	setp.lt.s32 	%p119, %r424, %r1265;
	mov.u32 	%r1267, %r424;
	mov.u64 	%rd631, %rd415;
	@%p119 bra 	$L__BB4_334;
	setp.lt.s64 	%p120, %rd629, %rd415;
	selp.b32 	%r1267, %r1265, %r424, %p120;
	min.s64 	%rd631, %rd629, %rd415;
$L__BB4_334:
	setp.lt.s32 	%p121, %r1266, %r426;
	mov.u32 	%r1268, %r426;
	mov.u64 	%rd632, %rd417;
	@%p121 bra 	$L__BB4_337;
	setp.lt.s32 	%p122, %r426, %r1266;
	mov.u32 	%r1268, %r1266;
	mov.u64 	%rd632, %rd630;
	@%p122 bra 	$L__BB4_337;
	setp.lt.s64 	%p123, %rd630, %rd417;
	selp.b64 	%rd632, %rd630, %rd417, %p123;
	selp.b32 	%r1268, %r1266, %r426, %p123;
$L__BB4_337:
	ld.shared.u32 	%r434, [_ZN6thrust24THRUST_300001_SM_1000_NS8cuda_cub4core6detail5shmemE+200];
	ld.shared.u64 	%rd425, [_ZN6thrust24THRUST_300001_SM_1000_NS8cuda_cub4core6detail5shmemE+208];
	ld.shared.u32 	%r436, [_ZN6thrust24THRUST_300001_SM_1000_NS8cuda_cub4core6detail5shmemE+216];
	ld.shared.u64 	%rd427, [_ZN6thrust24THRUST_300001_SM_1000_NS8cuda_cub4core6detail5shmemE+224];
	setp.lt.s32 	%p124, %r1267, %r434;
	mov.u32 	%r1269, %r1267;
	mov.u64 	%rd633, %rd631;
	@%p124 bra 	$L__BB4_340;
	setp.lt.s32 	%p125, %r434, %r1267;
	mov.u32 	%r1269, %r434;
	mov.u64 	%rd633, %rd425;
	@%p125 bra 	$L__BB4_340;
	setp.lt.s64 	%p126, %rd631, %rd425;
	selp.b32 	%r1269, %r1267, %r434, %p126;
	min.s64 	%rd633, %rd631, %rd425;
$L__BB4_340:
	setp.lt.s32 	%p127, %r1268, %r436;
	mov.u32 	%r1270, %r436;
	mov.u64 	%rd634, %rd427;
	@%p127 bra 	$L__BB4_343;
	setp.lt.s32 	%p128, %r436, %r1268;
	mov.u32 	%r1270, %r1268;
	mov.u64 	%rd634, %rd632;
	@%p128 bra 	$L__BB4_343;
	setp.lt.s64 	%p129, %rd632, %rd427;
	selp.b64 	%rd634, %rd632, %rd427, %p129;
	selp.b32 	%r1270, %r1268, %r436, %p129;
$L__BB4_343:
	ld.shared.u32 	%r444, [_ZN6thrust24THRUST_300001_SM_1000_NS8cuda_cub4core6detail5shmemE+232];
	ld.shared.u64 	%rd435, [_ZN6thrust24THRUST_300001_SM_1000_NS8cuda_cub4core6detail5shmemE+240];
	ld.shared.u32 	%r446, [_ZN6thrust24THRUST_300001_SM_1000_NS8cuda_cub4core6detail5shmemE+248];
	ld.shared.u64 	%rd437, [_ZN6thrust24THRUST_300001_SM_1000_NS8cuda_cub4core6detail5shmemE+256];
	setp.lt.s32 	%p130, %r1269, %r444;
	mov.u32 	%r1147, %r1269;
	mov.u64 	%rd511, %rd633;
	@%p130 bra 	$L__BB4_346;
	setp.lt.s32 	%p131, %r444, %r1269;
	mov.u32 	%r1147, %r444;
	mov.u64 	%rd511, %rd435;
	@%p131 bra 	$L__BB4_346;
	setp.lt.s64 	%p132, %rd633, %rd435;
	selp.b32 	%r1147, %r1269, %r444, %p132;
	min.s64 	%rd511, %rd633, %rd435;
$L__BB4_346:
	setp.lt.s32 	%p133, %r1270, %r446;
	mov.u32 	%r1273, %r446;
	mov.u64 	%rd637, %rd437;
	@%p133 bra 	$L__BB4_349;
	setp.lt.s32 	%p134, %r446, %r1270;
	mov.u32 	%r1273, %r1270;
	mov.u64 	%rd637, %rd634;
	@%p134 bra 	$L__BB4_349;
	setp.lt.s64 	%p135, %rd634, %rd437;
	selp.b64 	%rd637, %rd634, %rd437, %p135;
	selp.b32 	%r1273, %r1270, %r446, %p135;
$L__BB4_349:
	mov.u32 	%r1115, %tid.x;
	setp.ne.s32 	%p339, %r1115, 0;
	@%p339 bra 	$L__BB4_351;
	cvta.to.global.u64 	%rd482, %rd449;
	st.global.u32 	[%rd482], %r1147;
	st.global.u64 	[%rd482+8], %rd511;
	st.global.u32 	[%rd482+16], %r1273;
	st.global.u64 	[%rd482+24], %rd637;
$L__BB4_351:
	ret;

}
	// .globl	_ZN6thrust24THRUST_300001_SM_1000_NS8cuda_cub4core6detail13_kernel_agentINS1_8__reduce11ReduceAgentINS0_18transform_iteratorINS1_9__extrema12arg_minmax_fIilN4cuda3std3__44lessIiEEE15duplicate_tupleENS0_12zip_iteratorINSC_5tupleIJNS0_6detail15normal_iteratorINS0_10device_ptrIiEEEENS0_17counting_iteratorIlNS0_11use_defaultESP_SP_EEEEEEENSI_IJNSI_IJilEEEST_EEESU_EEPSU_SU_lSF_EEJSV_SW_lN3cub18CUB_300001_SM_100013GridEvenShareIlEENSZ_9GridQueueIyEESF_EEEvDpT0_
.visible .entry _ZN6thrust24THRUST_300001_SM_1000_NS8cuda_cub4core6detail13_kernel_agentINS1_8__reduce11ReduceAgentINS0_18transform_iteratorINS1_9__extrema12arg_minmax_fIilN4cuda3std3__44lessIiEEE15duplicate_tupleENS0_12zip_iteratorINSC_5tupleIJNS0_6detail15normal_iteratorINS0_10device_ptrIiEEEENS0_17counting_iteratorIlNS0_11use_defaultESP_SP_EEEEEEENSI_IJNSI_IJilEEEST_EEESU_EEPSU_SU_lSF_EEJSV_SW_lN3cub18CUB_300001_SM_100013GridEvenShareIlEENSZ_9GridQueueIyEESF_EEEvDpT0_(
	.param .align 8 .b8 _ZN6thrust24THRUST_300001_SM_1000_NS8cuda_cub4core6detail13_kernel_agentINS1_8__reduce11ReduceAgentINS0_18transform_iteratorINS1_9__extrema12arg_minmax_fIilN4cuda3std3__44lessIiEEE15duplicate_tupleENS0_12zip_iteratorINSC_5tupleIJNS0_6detail15normal_iteratorINS0_10device_ptrIiEEEENS0_17counting_iteratorIlNS0_11use_defaultESP_SP_EEEEEEENSI_IJNSI_IJilEEEST_EEESU_EEPSU_SU_lSF_EEJSV_SW_lN3cub18CUB_300001_SM_100013GridEvenShareIlEENSZ_9GridQueueIyEESF_EEEvDpT0__param_0[24],
	.param .u64 .ptr .align 1 _ZN6thrust24THRUST_300001_SM_1000_NS8cuda_cub4core6detail13_kernel_agentINS1_8__reduce11ReduceAgentINS0_18transform_iteratorINS1_9__extrema12arg_minmax_fIilN4cuda3std3__44lessIiEEE15duplicate_tupleENS0_12zip_iteratorINSC_5tupleIJNS0_6detail15normal_iteratorINS0_10device_ptrIiEEEENS0_17counting_iteratorIlNS0_11use_defaultESP_SP_EEEEEEENSI_IJNSI_IJilEEEST_EEESU_EEPSU_SU_lSF_EEJSV_SW_lN3cub18CUB_300001_SM_100013GridEvenShareIlEENSZ_9GridQueueIyEESF_EEEvDpT0__param_1,
	.param .u64 _ZN6thrust24THRUST_300001_SM_1000_NS8cuda_cub4core6detail13_kernel_agentINS1_8__reduce11ReduceAgentINS0_18transform_iteratorINS1_9__extrema12arg_minmax_fIilN4cuda3std3__44lessIiEEE15duplicate_tupleENS0_12zip_iteratorINSC_5tupleIJNS0_6detail15normal_iteratorINS0_10device_ptrIiEEEENS0_17counting_iteratorIlNS0_11use_defaultESP_SP_EEEEEEENSI_IJNSI_IJilEEEST_EEESU_EEPSU_SU_lSF_EEJSV_SW_lN3cub18CUB_300001_SM_100013GridEvenShareIlEENSZ_9GridQueueIyEESF_EEEvDpT0__param_2,
	.param .align 8 .b8 _ZN6thrust24THRUST_300001_SM_1000_NS8cuda_cub4core6detail13_kernel_agentINS1_8__reduce11ReduceAgentINS0_18transform_iteratorINS1_9__extrema12arg_minmax_fIilN4cuda3std3__44lessIiEEE15duplicate_tupleENS0_12zip_iteratorINSC_5tupleIJNS0_6detail15normal_iteratorINS0_10device_ptrIiEEEENS0_17counting_iteratorIlNS0_11use_defaultESP_SP_EEEEEEENSI_IJNSI_IJilEEEST_EEESU_EEPSU_SU_lSF_EEJSV_SW_lN3cub18CUB_300001_SM_100013GridEvenShareIlEENSZ_9GridQueueIyEESF_EEEvDpT0__param_3[72],
	.param .align 8 .b8 _ZN6thrust24THRUST_300001_SM_1000_NS8cuda_cub4core6detail13_kernel_agentINS1_8__reduce11ReduceAgentINS0_18transform_iteratorINS1_9__extrema12arg_minmax_fIilN4cuda3std3__44lessIiEEE15duplicate_tupleENS0_12zip_iteratorINSC_5tupleIJNS0_6detail15normal_iteratorINS0_10device_ptrIiEEEENS0_17counting_iteratorIlNS0_11use_defaultESP_SP_EEEEEEENSI_IJNSI_IJilEEEST_EEESU_EEPSU_SU_lSF_EEJSV_SW_lN3cub18CUB_300001_SM_100013GridEvenShareIlEENSZ_9GridQueueIyEESF_EEEvDpT0__param_4[8],
	.param .align 1 .b8 _ZN6thrust24THRUST_300001_SM_1000_NS8cuda_cub4core6detail13_kernel_agentINS1_8__reduce11ReduceAgentINS0_18transform_iteratorINS1_9__extrema12arg_minmax_fIilN4cuda3std3__44lessIiEEE15duplicate_tupleENS0_12zip_iteratorINSC_5tupleIJNS0_6detail15normal_iteratorINS0_10device_ptrIiEEEENS0_17counting_iteratorIlNS0_11use_defaultESP_SP_EEEEEEENSI_IJNSI_IJilEEEST_EEESU_EEPSU_SU_lSF_EEJSV_SW_lN3cub18CUB_300001_SM_100013GridEvenShareIlEENSZ_9GridQueueIyEESF_EEEvDpT0__param_5[1]
)
.maxntid 256
{
	.reg .pred 	%p<342>;
	.reg .b32 	%r<1273>;
	.reg .b64 	%rd<657>;

	ld.param.u64 	%rd3, [_ZN6thrust24THRUST_300001_SM_1000_NS8cuda_cub4core6detail13_kernel_agentINS1_8__reduce11ReduceAgentINS0_18transform_iteratorINS1_9__extrema12arg_minmax_fIilN4cuda3std3__44lessIiEEE15duplicate_tupleENS0_12zip_iteratorINSC_5tupleIJNS0_6detail15normal_iteratorINS0_10device_ptrIiEEEENS0_17counting_iteratorIlNS0_11use_defaultESP_SP_EEEEEEENSI_IJNSI_IJilEEEST_EEESU_EEPSU_SU_lSF_EEJSV_SW_lN3cub18CUB_300001_SM_100013GridEvenShareIlEENSZ_9GridQueueIyEESF_EEEvDpT0__param_0+8];
	ld.param.u64 	%rd451, [_ZN6thrust24THRUST_300001_SM_1000_NS8cuda_cub4core6detail13_kernel_agentINS1_8__reduce11ReduceAgentINS0_18transform_iteratorINS1_9__extrema12arg_minmax_fIilN4cuda3std3__44lessIiEEE15duplicate_tupleENS0_12zip_iteratorINSC_5tupleIJNS0_6detail15normal_iteratorINS0_10device_ptrIiEEEENS0_17counting_iteratorIlNS0_11use_defaultESP_SP_EEEEEEENSI_IJNSI_IJilEEEST_EEESU_EEPSU_SU_lSF_EEJSV_SW_lN3cub18CUB_300001_SM_100013GridEvenShareIlEENSZ_9GridQueueIyEESF_EEEvDpT0__param_0];
	ld.param.u64 	%rd452, [_ZN6thrust24THRUST_300001_SM_1000_NS8cuda_cub4core6detail13_kernel_agentINS1_8__reduce11ReduceAgentINS0_18transform_iteratorINS1_9__extrema12arg_minmax_fIilN4cuda3std3__44lessIiEEE15duplicate_tupleENS0_12zip_iteratorINSC_5tupleIJNS0_6detail15normal_iteratorINS0_10device_ptrIiEEEENS0_17counting_iteratorIlNS0_11use_defaultESP_SP_EEEEEEENSI_IJNSI_IJilEEEST_EEESU_EEPSU_SU_lSF_EEJSV_SW_lN3cub18CUB_300001_SM_100013GridEvenShareIlEENSZ_9GridQueueIyEESF_EEEvDpT0__param_4];
	ld.param.u64 	%rd449, [_ZN6thrust24THRUST_300001_SM_1000_NS8cuda_cub4core6detail13_kernel_agentINS1_8__reduce11ReduceAgentINS0_18transform_iteratorINS1_9__extrema12arg_minmax_fIilN4cuda3std3__44lessIiEEE15duplicate_tupleENS0_12zip_iteratorINSC_5tupleIJNS0_6detail15normal_iteratorINS0_10device_ptrIiEEEENS0_17counting_iteratorIlNS0_11use_defaultESP_SP_EEEEEEENSI_IJNSI_IJilEEEST_EEESU_EEPSU_SU_lSF_EEJSV_SW_lN3cub18CUB_300001_SM_100013GridEvenShareIlEENSZ_9GridQueueIyEESF_EEEvDpT0__param_1];
	ld.param.u64 	%rd450, [_ZN6thrust24THRUST_300001_SM_1000_NS8cuda_cub4core6detail13_kernel_agentINS1_8__reduce11ReduceAgentINS0_18transform_iteratorINS1_9__extrema12arg_minmax_fIilN4cuda3std3__44lessIiEEE15duplicate_tupleENS0_12zip_iteratorINSC_5tupleIJNS0_6detail15normal_iteratorINS0_10device_ptrIiEEEENS0_17counting_iteratorIlNS0_11use_defaultESP_SP_EEEEEEENSI_IJNSI_IJilEEEST_EEESU_EEPSU_SU_lSF_EEJSV_SW_lN3cub18CUB_300001_SM_100013GridEvenShareIlEENSZ_9GridQueueIyEESF_EEEvDpT0__param_2];
	cvta.to.global.u64 	%rd1, %rd452;
	cvta.to.global.u64 	%rd2, %rd451;
	mov.u32 	%r1, %ctaid.x;
	shl.b32 	%r459, %r1, 9;
	cvt.u64.u32 	%rd4, %r459;
	mov.u32 	%r460, %nctaid.x;
	shl.b32 	%r461, %r460, 9;
	cvt.u64.u32 	%rd5, %r461;
	add.s64 	%rd453, %rd4, 512;
	setp.le.s64 	%p1, %rd453, %rd450;
	@%p1 bra 	$L__BB5_216;
	cvt.u32.u64 	%r684, %rd4;
	cvt.u32.u64 	%r2, %rd450;
	sub.s32 	%r3, %r2, %r684;
	mov.u32 	%r4, %tid.x;
	setp.ge.s32 	%p138, %r4, %r3;
	mov.b32 	%r1137, 0;
	mov.b64 	%rd521, 0;
	mov.u32 	%r1122, %r4;
	@%p138 bra 	$L__BB5_3;
	cvt.u64.u32 	%rd481, %r4;
	add.s64 	%rd482, %rd4, %rd481;
	shl.b64 	%rd483, %rd482, 2;
	add.s64 	%rd484, %rd2, %rd483;
	add.s64 	%rd521, %rd3, %rd482;
	ld.global.u32 	%r1137, [%rd484];
	add.s32 	%r1122, %r4, 256;
$L__BB5_3:
	setp.ge.s32 	%p139, %r1122, %r3;
	mov.u64 	%rd520, %rd521;
	mov.u32 	%r1136, %r1137;
	@%p139 bra 	$L__BB5_40;
	not.b32 	%r687, %r1122;
	add.s32 	%r688, %r687, %r2;
	sub.s32 	%r9, %r688, %r684;
	and.b32  	%r689, %r9, 768;
	setp.eq.s32 	%p140, %r689, 768;
	mov.u32 	%r1136, %r1137;
	mov.u64 	%rd520, %rd521;
	@%p140 bra 	$L__BB5_13;
	cvt.u64.u32 	%rd486, %r1122;
	add.s64 	%rd487, %rd486, %rd4;
	add.s64 	%rd503, %rd487, %rd3;
	shl.b64 	%rd488, %rd487, 2;
	add.s64 	%rd502, %rd2, %rd488;
	shr.u32 	%r690, %r9, 8;
	add.s32 	%r691, %r690, 1;
	and.b32  	%r692, %r691, 3;
	neg.s32 	%r1116, %r692;
	mov.u32 	%r1136, %r1137;
	mov.u64 	%rd520, %rd521;
$L__BB5_6:
	.pragma "nounroll";
	mov.u64 	%rd13, %rd521;
	mov.u32 	%r14, %r1137;
	mov.u64 	%rd12, %rd520;
	mov.u32 	%r13, %r1136;
	ld.global.u32 	%r15, [%rd502];
	setp.lt.s32 	%p141, %r13, %r15;
	@%p141 bra 	$L__BB5_9;
	setp.lt.s32 	%p142, %r15, %r13;
	mov.u64 	%rd520, %rd503;
	mov.u32 	%r1136, %r15;
	@%p142 bra 	$L__BB5_9;
	setp.lt.s64 	%p143, %rd12, %rd503;
	min.s64 	%rd520, %rd12, %rd503;
	selp.b32 	%r1136, %r13, %r15, %p143;
$L__BB5_9:
	setp.lt.s32 	%p144, %r14, %r15;
	mov.u32 	%r1137, %r15;
	mov.u64 	%rd521, %rd503;
	@%p144 bra 	$L__BB5_12;
	setp.lt.s32 	%p145, %r15, %r14;
	mov.u32 	%r1137, %r14;
	mov.u64 	%rd521, %rd13;
	@%p145 bra 	$L__BB5_12;
	setp.lt.s64 	%p146, %rd13, %rd503;
	selp.b32 	%r1137, %r14, %r15, %p146;
	min.s64 	%rd521, %rd13, %rd503;
$L__BB5_12:
	add.s32 	%r1122, %r1122, 256;
	add.s64 	%rd503, %rd503, 256;
	add.s64 	%rd502, %rd502, 1024;
	add.s32 	%r1116, %r1116, 1;
	setp.ne.s32 	%p147, %r1116, 0;
	@%p147 bra 	$L__BB5_6;
$L__BB5_13:
	setp.lt.u32 	%p148, %r9, 768;
	@%p148 bra 	$L__BB5_40;
	add.s32 	%r1127, %r1122, 512;
$L__BB5_15:
	mov.u32 	%r28, %r1127;
	add.s32 	%r693, %r28, -512;
	cvt.s64.s32 	%rd489, %r693;
	add.s64 	%rd490, %rd489, %rd4;
	shl.b64 	%rd491, %rd490, 2;
	add.s64 	%rd26, %rd2, %rd491;
	add.s64 	%rd27, %rd490, %rd3;
	ld.global.u32 	%r31, [%rd26];
	setp.lt.s32 	%p149, %r1136, %r31;
	mov.u64 	%rd514, %rd520;
	mov.u32 	%r1130, %r1136;
	@%p149 bra 	$L__BB5_18;
	setp.lt.s32 	%p150, %r31, %r1136;
	mov.u64 	%rd514, %rd27;
	mov.u32 	%r1130, %r31;
	@%p150 bra 	$L__BB5_18;
	setp.lt.s64 	%p151, %rd520, %rd27;
	min.s64 	%rd514, %rd520, %rd27;
	selp.b32 	%r1130, %r1136, %r31, %p151;
$L__BB5_18:
	setp.lt.s32 	%p152, %r1137, %r31;
	mov.u32 	%r1131, %r31;
	mov.u64 	%rd515, %rd27;
	@%p152 bra 	$L__BB5_21;
	setp.lt.s32 	%p153, %r31, %r1137;
	mov.u32 	%r1131, %r1137;
	mov.u64 	%rd515, %rd521;
	@%p153 bra 	$L__BB5_21;
	setp.lt.s64 	%p154, %rd521, %rd27;
	selp.b32 	%r1131, %r1137, %r31, %p154;
	min.s64 	%rd515, %rd521, %rd27;
$L__BB5_21:
	add.s32 	%r694, %r28, -256;
	cvt.s64.s32 	%rd492, %r694;
	add.s64 	%rd493, %rd492, %rd4;
	add.s64 	%rd32, %rd493, %rd3;
	ld.global.u32 	%r36, [%rd26+1024];
	setp.lt.s32 	%p155, %r1130, %r36;
	mov.u64 	%rd516, %rd514;
	mov.u32 	%r1132, %r1130;
	@%p155 bra 	$L__BB5_24;
	setp.lt.s32 	%p156, %r36, %r1130;
	mov.u64 	%rd516, %rd32;
	mov.u32 	%r1132, %r36;
	@%p156 bra 	$L__BB5_24;
	setp.lt.s64 	%p157, %rd514, %rd32;
	min.s64 	%rd516, %rd514, %rd32;
	selp.b32 	%r1132, %r1130, %r36, %p157;
$L__BB5_24:
	setp.lt.s32 	%p158, %r1131, %r36;
	mov.u32 	%r1133, %r36;
	mov.u64 	%rd517, %rd32;
	@%p158 bra 	$L__BB5_27;
	setp.lt.s32 	%p159, %r36, %r1131;
	mov.u32 	%r1133, %r1131;
	mov.u64 	%rd517, %rd515;
	@%p159 bra 	$L__BB5_27;
	setp.lt.s64 	%p160, %rd515, %rd32;
	selp.b32 	%r1133, %r1131, %r36, %p160;
	min.s64 	%rd517, %rd515, %rd32;
$L__BB5_27:
	cvt.s64.s32 	%rd494, %r28;
	add.s64 	%rd495, %rd494, %rd4;
	add.s64 	%rd37, %rd495, %rd3;
	ld.global.u32 	%r41, [%rd26+2048];
	setp.lt.s32 	%p161, %r1132, %r41;
	mov.u64 	%rd518, %rd516;
	mov.u32 	%r1134, %r1132;
	@%p161 bra 	$L__BB5_30;
	setp.lt.s32 	%p162, %r41, %r1132;
	mov.u64 	%rd518, %rd37;
	mov.u32 	%r1134, %r41;
	@%p162 bra 	$L__BB5_30;
	setp.lt.s64 	%p163, %rd516, %rd37;
	min.s64 	%rd518, %rd516, %rd37;
	selp.b32 	%r1134, %r1132, %r41, %p163;
$L__BB5_30:
	setp.lt.s32 	%p164, %r1133, %r41;
	mov.u32 	%r1135, %r41;
	mov.u64 	%rd519, %rd37;
	@%p164 bra 	$L__BB5_33;
	setp.lt.s32 	%p165, %r41, %r1133;
	mov.u32 	%r1135, %r1133;
	mov.u64 	%rd519, %rd517;
	@%p165 bra 	$L__BB5_33;
	setp.lt.s64 	%p166, %rd517, %rd37;
	selp.b32 	%r1135, %r1133, %r41, %p166;
	min.s64 	%rd519, %rd517, %rd37;
$L__BB5_33:
	add.s32 	%r695, %r28, 256;
	cvt.s64.s32 	%rd496, %r695;
	add.s64 	%rd497, %rd496, %rd4;
	add.s64 	%rd42, %rd497, %rd3;
	ld.global.u32 	%r46, [%rd26+3072];
	setp.lt.s32 	%p167, %r1134, %r46;
	mov.u64 	%rd520, %rd518;
	mov.u32 	%r1136, %r1134;
	@%p167 bra 	$L__BB5_36;
	setp.lt.s32 	%p168, %r46, %r1134;
	mov.u64 	%rd520, %rd42;
	mov.u32 	%r1136, %r46;
	@%p168 bra 	$L__BB5_36;
	setp.lt.s64 	%p169, %rd518, %rd42;
	min.s64 	%rd520, %rd518, %rd42;
	selp.b32 	%r1136, %r1134, %r46, %p169;
$L__BB5_36:
	setp.lt.s32 	%p170, %r1135, %r46;
	mov.u32 	%r1137, %r46;
	mov.u64 	%rd521, %rd42;
	@%p170 bra 	$L__BB5_39;
	setp.lt.s32 	%p171, %r46, %r1135;
	mov.u32 	%r1137, %r1135;
	mov.u64 	%rd521, %rd519;
	@%p171 bra 	$L__BB5_39;
	setp.lt.s64 	%p172, %rd519, %rd42;
	selp.b32 	%r1137, %r1135, %r46, %p172;
	min.s64 	%rd521, %rd519, %rd42;
$L__BB5_39:
	add.s32 	%r1127, %r28, 1024;
	add.s32 	%r696, %r28, 512;
	setp.lt.s32 	%p173, %r696, %r3;
	@%p173 bra 	$L__BB5_15;
$L__BB5_40:
	setp.lt.s32 	%p174, %r3, 256;
	@%p174 bra 	$L__BB5_122;
	// begin inline asm
	mov.u32 %r909, %laneid;
	// end inline asm
	mov.b32 	%r947, 1;
	mov.b32 	%r948, 31;
	mov.b32 	%r949, -1;
	// begin inline asm
	shfl.sync.down.b32 %r910, %r1136, %r947, %r948, %r949;
	// end inline asm
	// begin inline asm
	shfl.sync.down.b32 %r915, %r916, %r947, %r948, %r949;
	// end inline asm
	mov.b64 	{%r921, %r926}, %rd520;
	// begin inline asm
	shfl.sync.down.b32 %r920, %r921, %r947, %r948, %r949;
	// end inline asm
	// begin inline asm
	shfl.sync.down.b32 %r925, %r926, %r947, %r948, %r949;
	// end inline asm
	mov.b64 	%rd49, {%r920, %r925};
	// begin inline asm
	shfl.sync.down.b32 %r930, %r1137, %r947, %r948, %r949;
	// end inline asm
	// begin inline asm
	shfl.sync.down.b32 %r935, %r936, %r947, %r948, %r949;
	// end inline asm
	mov.b64 	{%r941, %r946}, %rd521;
	// begin inline asm
	shfl.sync.down.b32 %r940, %r941, %r947, %r948, %r949;
	// end inline asm
	// begin inline asm
	shfl.sync.down.b32 %r945, %r946, %r947, %r948, %r949;
	// end inline asm
	mov.b64 	%rd50, {%r940, %r945};
	setp.gt.s32 	%p262, %r909, 30;
	mov.u64 	%rd525, %rd521;
	mov.u32 	%r1141, %r1137;
	mov.u64 	%rd529, %rd520;
	mov.u32 	%r1145, %r1136;
	@%p262 bra 	$L__BB5_48;
	setp.lt.s32 	%p263, %r1136, %r910;
	mov.u64 	%rd529, %rd520;
	mov.u32 	%r1145, %r1136;
	@%p263 bra 	$L__BB5_45;
	setp.lt.s32 	%p264, %r910, %r1136;
	mov.u64 	%rd529, %rd49;
	mov.u32 	%r1145, %r910;
	@%p264 bra 	$L__BB5_45;
	setp.lt.s64 	%p265, %rd520, %rd49;
	min.s64 	%rd529, %rd520, %rd49;
	selp.b32 	%r1145, %r1136, %r910, %p265;
$L__BB5_45:
	setp.lt.s32 	%p266, %r1137, %r930;
	mov.u64 	%rd525, %rd50;
	mov.u32 	%r1141, %r930;
	@%p266 bra 	$L__BB5_48;
	setp.lt.s32 	%p267, %r930, %r1137;
	mov.u64 	%rd525, %rd521;
	mov.u32 	%r1141, %r1137;
	@%p267 bra 	$L__BB5_48;
	setp.lt.s64 	%p268, %rd521, %rd50;
	selp.b32 	%r1141, %r1137, %r930, %p268;
	min.s64 	%rd525, %rd521, %rd50;
$L__BB5_48:
	mov.b32 	%r987, 2;
	mov.b32 	%r988, 31;
	mov.b32 	%r989, -1;
	// begin inline asm
	shfl.sync.down.b32 %r950, %r1145, %r987, %r988, %r989;
	// end inline asm
	// begin inline asm
	shfl.sync.down.b32 %r955, %r956, %r987, %r988, %r989;
	// end inline asm
	mov.b64 	{%r961, %r966}, %rd529;
	// begin inline asm
	shfl.sync.down.b32 %r960, %r961, %r987, %r988, %r989;
	// end inline asm
	// begin inline asm
	shfl.sync.down.b32 %r965, %r966, %r987, %r988, %r989;
	// end inline asm
	mov.b64 	%rd56, {%r960, %r965};
	// begin inline asm
	shfl.sync.down.b32 %r970, %r1141, %r987, %r988, %r989;
	// end inline asm
	// begin inline asm
	shfl.sync.down.b32 %r975, %r976, %r987, %r988, %r989;
	// end inline asm
	mov.b64 	{%r981, %r986}, %rd525;
	// begin inline asm
	shfl.sync.down.b32 %r980, %r981, %r987, %r988, %r989;
	// end inline asm
	// begin inline asm
	shfl.sync.down.b32 %r985, %r986, %r987, %r988, %r989;
	// end inline asm
	mov.b64 	%rd57, {%r980, %r985};
	setp.gt.s32 	%p269, %r909, 29;
	mov.u64 	%rd528, %rd525;
	mov.u32 	%r1144, %r1141;
	@%p269 bra 	$L__BB5_55;
	setp.lt.s32 	%p270, %r1145, %r950;
	mov.u64 	%rd527, %rd529;
	mov.u32 	%r1143, %r1145;
	@%p270 bra 	$L__BB5_52;
	setp.lt.s32 	%p271, %r950, %r1145;
	mov.u64 	%rd527, %rd56;
	mov.u32 	%r1143, %r950;
	@%p271 bra 	$L__BB5_52;
	setp.lt.s64 	%p272, %rd529, %rd56;
	min.s64 	%rd527, %rd529, %rd56;
	selp.b32 	%r1143, %r1145, %r950, %p272;
$L__BB5_52:
	setp.lt.s32 	%p273, %r1141, %r970;
	mov.u64 	%rd528, %rd57;
	mov.u32 	%r1144, %r970;
	mov.u64 	%rd529, %rd527;
	mov.u32 	%r1145, %r1143;
	@%p273 bra 	$L__BB5_55;
	setp.lt.s32 	%p274, %r970, %r1141;
	mov.u64 	%rd528, %rd525;
	mov.u32 	%r1144, %r1141;
	mov.u64 	%rd529, %rd527;
	mov.u32 	%r1145, %r1143;
	@%p274 bra 	$L__BB5_55;
	setp.lt.s64 	%p275, %rd525, %rd57;
	selp.b32 	%r1144, %r1141, %r970, %p275;
	min.s64 	%rd528, %rd525, %rd57;
	mov.u64 	%rd529, %rd527;
	mov.u32 	%r1145, %r1143;
$L__BB5_55:
	mov.b32 	%r1027, 4;
	mov.b32 	%r1028, 31;
	mov.b32 	%r1029, -1;
	// begin inline asm
	shfl.sync.down.b32 %r990, %r1145, %r1027, %r1028, %r1029;
	// end inline asm
	// begin inline asm
	shfl.sync.down.b32 %r995, %r996, %r1027, %r1028, %r1029;
	// end inline asm
	mov.b64 	{%r1001, %r1006}, %rd529;
	// begin inline asm
	shfl.sync.down.b32 %r1000, %r1001, %r1027, %r1028, %r1029;
	// end inline asm
	// begin inline asm
	shfl.sync.down.b32 %r1005, %r1006, %r1027, %r1028, %r1029;
	// end inline asm
	mov.b64 	%rd63, {%r1000, %r1005};
	// begin inline asm
	shfl.sync.down.b32 %r1010, %r1144, %r1027, %r1028, %r1029;
	// end inline asm
	// begin inline asm
	shfl.sync.down.b32 %r1015, %r1016, %r1027, %r1028, %r1029;
	// end inline asm
	mov.b64 	{%r1021, %r1026}, %rd528;
	// begin inline asm
	shfl.sync.down.b32 %r1020, %r1021, %r1027, %r1028, %r1029;
	// end inline asm
	// begin inline asm
	shfl.sync.down.b32 %r1025, %r1026, %r1027, %r1028, %r1029;
	// end inline asm
	mov.b64 	%rd64, {%r1020, %r1025};
	setp.gt.s32 	%p276, %r909, 27;
	mov.u64 	%rd531, %rd528;
	mov.u32 	%r1147, %r1144;
	@%p276 bra 	$L__BB5_62;
	setp.lt.s32 	%p277, %r1145, %r990;
	mov.u64 	%rd530, %rd529;
	mov.u32 	%r1146, %r1145;
	@%p277 bra 	$L__BB5_59;
	setp.lt.s32 	%p278, %r990, %r1145;
	mov.u64 	%rd530, %rd63;
	mov.u32 	%r1146, %r990;
	@%p278 bra 	$L__BB5_59;
	setp.lt.s64 	%p279, %rd529, %rd63;
	min.s64 	%rd530, %rd529, %rd63;
	selp.b32 	%r1146, %r1145, %r990, %p279;
$L__BB5_59:
	setp.lt.s32 	%p280, %r1144, %r1010;
	mov.u64 	%rd531, %rd64;
	mov.u32 	%r1147, %r1010;
	mov.u64 	%rd529, %rd530;
	mov.u32 	%r1145, %r1146;
	@%p280 bra 	$L__BB5_62;
	setp.lt.s32 	%p281, %r1010, %r1144;
	mov.u64 	%rd531, %rd528;
	mov.u32 	%r1147, %r1144;
	mov.u64 	%rd529, %rd530;
	mov.u32 	%r1145, %r1146;
	@%p281 bra 	$L__BB5_62;
	setp.lt.s64 	%p282, %rd528, %rd64;
	selp.b32 	%r1147, %r1144, %r1010, %p282;
	min.s64 	%rd531, %rd528, %rd64;
	mov.u64 	%rd529, %rd530;
	mov.u32 	%r1145, %r1146;
$L__BB5_62:
	mov.b32 	%r1067, 8;
	mov.b32 	%r1068, 31;
	mov.b32 	%r1069, -1;
	// begin inline asm
	shfl.sync.down.b32 %r1030, %r1145, %r1067, %r1068, %r1069;
	// end inline asm
	// begin inline asm
	shfl.sync.down.b32 %r1035, %r1036, %r1067, %r1068, %r1069;
	// end inline asm
	mov.b64 	{%r1041, %r1046}, %rd529;
	// begin inline asm
	shfl.sync.down.b32 %r1040, %r1041, %r1067, %r1068, %r1069;
	// end inline asm
	// begin inline asm
	shfl.sync.down.b32 %r1045, %r1046, %r1067, %r1068, %r1069;
	// end inline asm
	mov.b64 	%rd70, {%r1040, %r1045};
	// begin inline asm
	shfl.sync.down.b32 %r1050, %r1147, %r1067, %r1068, %r1069;
	// end inline asm
	// begin inline asm
	shfl.sync.down.b32 %r1055, %r1056, %r1067, %r1068, %r1069;
	// end inline asm
	mov.b64 	{%r1061, %r1066}, %rd531;
	// begin inline asm
	shfl.sync.down.b32 %r1060, %r1061, %r1067, %r1068, %r1069;
	// end inline asm
	// begin inline asm
	shfl.sync.down.b32 %r1065, %r1066, %r1067, %r1068, %r1069;
	// end inline asm
	mov.b64 	%rd71, {%r1060, %r1065};
	setp.gt.s32 	%p283, %r909, 23;
	mov.u64 	%rd534, %rd531;
	mov.u32 	%r1150, %r1147;
	@%p283 bra 	$L__BB5_69;
	setp.lt.s32 	%p284, %r1145, %r1030;
	mov.u64 	%rd533, %rd529;
	mov.u32 	%r1149, %r1145;
	@%p284 bra 	$L__BB5_66;
	setp.lt.s32 	%p285, %r1030, %r1145;
	mov.u64 	%rd533, %rd70;
	mov.u32 	%r1149, %r1030;
	@%p285 bra 	$L__BB5_66;
	setp.lt.s64 	%p286, %rd529, %rd70;
	min.s64 	%rd533, %rd529, %rd70;
	selp.b32 	%r1149, %r1145, %r1030, %p286;
$L__BB5_66:
	setp.lt.s32 	%p287, %r1147, %r1050;
	mov.u64 	%rd534, %rd71;
	mov.u32 	%r1150, %r1050;
	mov.u64 	%rd529, %rd533;
	mov.u32 	%r1145, %r1149;
	@%p287 bra 	$L__BB5_69;
	setp.lt.s32 	%p288, %r1050, %r1147;
	mov.u64 	%rd534, %rd531;
	mov.u32 	%r1150, %r1147;
	mov.u64 	%rd529, %rd533;
	mov.u32 	%r1145, %r1149;
	@%p288 bra 	$L__BB5_69;
	setp.lt.s64 	%p289, %rd531, %rd71;
	selp.b32 	%r1150, %r1147, %r1050, %p289;
	min.s64 	%rd534, %rd531, %rd71;
	mov.u64 	%rd529, %rd533;
	mov.u32 	%r1145, %r1149;
$L__BB5_69:
	mov.b32 	%r1107, 16;
	mov.b32 	%r1108, 31;
	mov.b32 	%r1109, -1;
	// begin inline asm
	shfl.sync.down.b32 %r1070, %r1145, %r1107, %r1108, %r1109;
	// end inline asm
	// begin inline asm
	shfl.sync.down.b32 %r1075, %r1076, %r1107, %r1108, %r1109;
	// end inline asm
	mov.b64 	{%r1081, %r1086}, %rd529;
	// begin inline asm
	shfl.sync.down.b32 %r1080, %r1081, %r1107, %r1108, %r1109;
	// end inline asm
	// begin inline asm
	shfl.sync.down.b32 %r1085, %r1086, %r1107, %r1108, %r1109;
	// end inline asm
	mov.b64 	%rd77, {%r1080, %r1085};
	// begin inline asm
	shfl.sync.down.b32 %r1090, %r1150, %r1107, %r1108, %r1109;
	// end inline asm
	// begin inline asm
	shfl.sync.down.b32 %r1095, %r1096, %r1107, %r1108, %r1109;
	// end inline asm
	mov.b64 	{%r1101, %r1106}, %rd534;
	// begin inline asm
	shfl.sync.down.b32 %r1100, %r1101, %r1107, %r1108, %r1109;
	// end inline asm
	// begin inline asm
	shfl.sync.down.b32 %r1105, %r1106, %r1107, %r1108, %r1109;
	// end inline asm
	mov.b64 	%rd78, {%r1100, %r1105};
	setp.gt.s32 	%p290, %r909, 15;
	mov.u32 	%r1271, %r1150;
	mov.u64 	%rd655, %rd534;
	@%p290 bra 	$L__BB5_76;
	setp.lt.s32 	%p291, %r1145, %r1070;
	mov.u32 	%r1152, %r1145;
	mov.u64 	%rd536, %rd529;
	@%p291 bra 	$L__BB5_73;
	setp.lt.s32 	%p292, %r1070, %r1145;
	mov.u32 	%r1152, %r1070;
	mov.u64 	%rd536, %rd77;
	@%p292 bra 	$L__BB5_73;
	setp.lt.s64 	%p293, %rd529, %rd77;
	selp.b32 	%r1152, %r1145, %r1070, %p293;
	min.s64 	%rd536, %rd529, %rd77;
$L__BB5_73:
	setp.lt.s32 	%p294, %r1150, %r1090;
	mov.u32 	%r1145, %r1152;
	mov.u64 	%rd529, %rd536;
	mov.u32 	%r1271, %r1090;
	mov.u64 	%rd655, %rd78;
	@%p294 bra 	$L__BB5_76;
	setp.lt.s32 	%p295, %r1090, %r1150;
	mov.u32 	%r1145, %r1152;
	mov.u64 	%rd529, %rd536;
	mov.u32 	%r1271, %r1150;
	mov.u64 	%rd655, %rd534;
	@%p295 bra 	$L__BB5_76;
	setp.lt.s64 	%p296, %rd534, %rd78;
	selp.b32 	%r1271, %r1150, %r1090, %p296;
	min.s64 	%rd655, %rd534, %rd78;
	mov.u32 	%r1145, %r1152;
	mov.u64 	%rd529, %rd536;
$L__BB5_76:
	setp.ne.s32 	%p297, %r909, 0;
	@%p297 bra 	$L__BB5_78;
	and.b32  	%r1110, %r4, 992;
	mov.u32 	%r1111, _ZN6thrust24THRUST_300001_SM_1000_NS8cuda_cub4core6detail5shmemE;
	add.s32 	%r1112, %r1111, %r1110;
	st.shared.u32 	[%r1112+8], %r1145;
	st.shared.u64 	[%r1112+16], %rd529;
	st.shared.u32 	[%r1112+24], %r1271;
	st.shared.u64 	[%r1112+32], %rd655;
$L__BB5_78:
	bar.sync 	0;
	setp.ne.s32 	%p298, %r4, 0;
	@%p298 bra 	$L__BB5_353;
	ld.shared.u32 	%r90, [_ZN6thrust24THRUST_300001_SM_1000_NS8cuda_cub4core6detail5shmemE+40];
	ld.shared.u64 	%rd84, [_ZN6thrust24THRUST_300001_SM_1000_NS8cuda_cub4core6detail5shmemE+48];
	ld.shared.u32 	%r91, [_ZN6thrust24THRUST_300001_SM_1000_NS8cuda_cub4core6detail5shmemE+56];
	ld.shared.u64 	%rd85, [_ZN6thrust24THRUST_300001_SM_1000_NS8cuda_cub4core6detail5shmemE+64];
	setp.lt.s32 	%p299, %r1145, %r90;
	mov.u32 	%r1155, %r1145;
	mov.u64 	%rd539, %rd529;
	@%p299 bra 	$L__BB5_82;
	setp.lt.s32 	%p300, %r90, %r1145;
	mov.u32 	%r1155, %r90;
	mov.u64 	%rd539, %rd84;
	@%p300 bra 	$L__BB5_82;
	setp.lt.s64 	%p301, %rd529, %rd84;
	selp.b32 	%r1155, %r1145, %r90, %p301;
	min.s64 	%rd539, %rd529, %rd84;
$L__BB5_82:
	setp.lt.s32 	%p302, %r1271, %r91;
	mov.u32 	%r1156, %r91;
	mov.u64 	%rd540, %rd85;
	@%p302 bra 	$L__BB5_86;
	setp.ge.s32 	%p303, %r91, %r1271;
	mov.u32 	%r1156, %r1271;
	mov.u64 	%rd540, %rd655;
	@%p303 bra 	$L__BB5_84;
	bra.uni 	$L__BB5_86;
$L__BB5_84:
	setp.ge.s64 	%p304, %rd655, %rd85;
	mov.u32 	%r1156, %r91;
	mov.u64 	%rd540, %rd85;
	@%p304 bra 	$L__BB5_86;
	mov.u32 	%r1156, %r1271;
	mov.u64 	%rd540, %rd655;
$L__BB5_86:
	ld.shared.u32 	%r100, [_ZN6thrust24THRUST_300001_SM_1000_NS8cuda_cub4core6detail5shmemE+72];
	ld.shared.u64 	%rd95, [_ZN6thrust24THRUST_300001_SM_1000_NS8cuda_cub4core6detail5shmemE+80];
	ld.shared.u32 	%r102, [_ZN6thrust24THRUST_300001_SM_1000_NS8cuda_cub4core6detail5shmemE+88];
	ld.shared.u64 	%rd97, [_ZN6thrust24THRUST_300001_SM_1000_NS8cuda_cub4core6detail5shmemE+96];
	setp.lt.s32 	%p305, %r1155, %r100;
	mov.u32 	%r1157, %r1155;
	mov.u64 	%rd541, %rd539;
	@%p305 bra 	$L__BB5_89;
	setp.lt.s32 	%p306, %r100, %r1155;
	mov.u32 	%r1157, %r100;
	mov.u64 	%rd541, %rd95;
	@%p306 bra 	$L__BB5_89;
	setp.lt.s64 	%p307, %rd539, %rd95;
	selp.b32 	%r1157, %r1155, %r100, %p307;
	min.s64 	%rd541, %rd539, %rd95;
$L__BB5_89:
	setp.lt.s32 	%p308, %r1156, %r102;
	mov.u32 	%r1158, %r102;
	mov.u64 	%rd542, %rd97;
	@%p308 bra 	$L__BB5_92;
	setp.lt.s32 	%p309, %r102, %r1156;
	mov.u32 	%r1158, %r1156;
	mov.u64 	%rd542, %rd540;
	@%p309 bra 	$L__BB5_92;
	setp.lt.s64 	%p310, %rd540, %rd97;
	selp.b64 	%rd542, %rd540, %rd97, %p310;
	selp.b32 	%r1158, %r1156, %r102, %p310;
$L__BB5_92:
	ld.shared.u32 	%r110, [_ZN6thrust24THRUST_300001_SM_1000_NS8cuda_cub4core6detail5shmemE+104];
	ld.shared.u64 	%rd105, [_ZN6thrust24THRUST_300001_SM_1000_NS8cuda_cub4core6detail5shmemE+112];
	ld.shared.u32 	%r112, [_ZN6thrust24THRUST_300001_SM_1000_NS8cuda_cub4core6detail5shmemE+120];
	ld.shared.u64 	%rd107, [_ZN6thrust24THRUST_300001_SM_1000_NS8cuda_cub4core6detail5shmemE+128];
	setp.lt.s32 	%p311, %r1157, %r110;
	mov.u32 	%r1159, %r1157;
	mov.u64 	%rd543, %rd541;
	@%p311 bra 	$L__BB5_95;
	setp.lt.s32 	%p312, %r110, %r1157;
	mov.u32 	%r1159, %r110;
	mov.u64 	%rd543, %rd105;
	@%p312 bra 	$L__BB5_95;
	setp.lt.s64 	%p313, %rd541, %rd105;
	selp.b32 	%r1159, %r1157, %r110, %p313;
	min.s64 	%rd543, %rd541, %rd105;
$L__BB5_95:
	setp.lt.s32 	%p314, %r1158, %r112;
	mov.u32 	%r1160, %r112;
	mov.u64 	%rd544, %rd107;
	@%p314 bra 	$L__BB5_98;
	setp.lt.s32 	%p315, %r112, %r1158;
	mov.u32 	%r1160, %r1158;
	mov.u64 	%rd544, %rd542;
	@%p315 bra 	$L__BB5_98;
	setp.lt.s64 	%p316, %rd542, %rd107;
	selp.b64 	%rd544, %rd542, %rd107, %p316;
	selp.b32 	%r1160, %r1158, %r112, %p316;
$L__BB5_98:
	ld.shared.u32 	%r120, [_ZN6thrust24THRUST_300001_SM_1000_NS8cuda_cub4core6detail5shmemE+136];
	ld.shared.u64 	%rd115, [_ZN6thrust24THRUST_300001_SM_1000_NS8cuda_cub4core6detail5shmemE+144];
	ld.shared.u32 	%r122, [_ZN6thrust24THRUST_300001_SM_1000_NS8cuda_cub4core6detail5shmemE+152];
	ld.shared.u64 	%rd117, [_ZN6thrust24THRUST_300001_SM_1000_NS8cuda_cub4core6detail5shmemE+160];
	setp.lt.s32 	%p317, %r1159, %r120;
	mov.u32 	%r1161, %r1159;
	mov.u64 	%rd545, %rd543;
	@%p317 bra 	$L__BB5_101;
	setp.lt.s32 	%p318, %r120, %r1159;
	mov.u32 	%r1161, %r120;
	mov.u64 	%rd545, %rd115;
	@%p318 bra 	$L__BB5_101;
	setp.lt.s64 	%p319, %rd543, %rd115;
	selp.b32 	%r1161, %r1159, %r120, %p319;
	min.s64 	%rd545, %rd543, %rd115;
$L__BB5_101:
	setp.lt.s32 	%p320, %r1160, %r122;
	mov.u32 	%r1162, %r122;
	mov.u64 	%rd546, %rd117;
	@%p320 bra 	$L__BB5_104;
	setp.lt.s32 	%p321, %r122, %r1160;
	mov.u32 	%r1162, %r1160;
	mov.u64 	%rd546, %rd544;
	@%p321 bra 	$L__BB5_104;
	setp.lt.s64 	%p322, %rd544, %rd117;
	selp.b64 	%rd546, %rd544, %rd117, %p322;
	selp.b32 	%r1162, %r1160, %r122, %p322;
$L__BB5_104:
	ld.shared.u32 	%r130, [_ZN6thrust24THRUST_300001_SM_1000_NS8cuda_cub4core6detail5shmemE+168];
	ld.shared.u64 	%rd125, [_ZN6thrust24THRUST_300001_SM_1000_NS8cuda_cub4core6detail5shmemE+176];
	ld.shared.u32 	%r132, [_ZN6thrust24THRUST_300001_SM_1000_NS8cuda_cub4core6detail5shmemE+184];
	ld.shared.u64 	%rd127, [_ZN6thrust24THRUST_300001_SM_1000_NS8cuda_cub4core6detail5shmemE+192];
	setp.lt.s32 	%p323, %r1161, %r130;
	mov.u32 	%r1163, %r1161;
	mov.u64 	%rd547, %rd545;
	@%p323 bra 	$L__BB5_107;
	setp.lt.s32 	%p324, %r130, %r1161;
	mov.u32 	%r1163, %r130;
	mov.u64 	%rd547, %rd125;
	@%p324 bra 	$L__BB5_107;
	setp.lt.s64 	%p325, %rd545, %rd125;
	selp.b32 	%r1163, %r1161, %r130, %p325;
	min.s64 	%rd547, %rd545, %rd125;
$L__BB5_107:
	setp.lt.s32 	%p326, %r1162, %r132;
	mov.u32 	%r1164, %r132;
	mov.u64 	%rd548, %rd127;
	@%p326 bra 	$L__BB5_110;
	setp.lt.s32 	%p327, %r132, %r1162;
	mov.u32 	%r1164, %r1162;
	mov.u64 	%rd548, %rd546;
	@%p327 bra 	$L__BB5_110;
	setp.lt.s64 	%p328, %rd546, %rd127;
	selp.b64 	%rd548, %rd546, %rd127, %p328;
	selp.b32 	%r1164, %r1162, %r132, %p328;
$L__BB5_110:
	ld.shared.u32 	%r140, [_ZN6thrust24THRUST_300001_SM_1000_NS8cuda_cub4core6detail5shmemE+200];
	ld.shared.u64 	%rd135, [_ZN6thrust24THRUST_300001_SM_1000_NS8cuda_cub4core6detail5shmemE+208];
	ld.shared.u32 	%r142, [_ZN6thrust24THRUST_300001_SM_1000_NS8cuda_cub4core6detail5shmemE+216];
	ld.shared.u64 	%rd137, [_ZN6thrust24THRUST_300001_SM_1000_NS8cuda_cub4core6detail5shmemE+224];
	setp.lt.s32 	%p329, %r1163, %r140;
	mov.u32 	%r1165, %r1163;
	mov.u64 	%rd549, %rd547;
	@%p329 bra 	$L__BB5_113;
	setp.lt.s32 	%p330, %r140, %r1163;
	mov.u32 	%r1165, %r140;
	mov.u64 	%rd549, %rd135;
	@%p330 bra 	$L__BB5_113;
	setp.lt.s64 	%p331, %rd547, %rd135;
	selp.b32 	%r1165, %r1163, %r140, %p331;
	min.s64 	%rd549, %rd547, %rd135;
$L__BB5_113:
	setp.lt.s32 	%p332, %r1164, %r142;
	mov.u32 	%r1166, %r142;
	mov.u64 	%rd550, %rd137;
	@%p332 bra 	$L__BB5_116;
	setp.lt.s32 	%p333, %r142, %r1164;
	mov.u32 	%r1166, %r1164;
	mov.u64 	%rd550, %rd548;
	@%p333 bra 	$L__BB5_116;
	setp.lt.s64 	%p334, %rd548, %rd137;
	selp.b64 	%rd550, %rd548, %rd137, %p334;
	selp.b32 	%r1166, %r1164, %r142, %p334;
$L__BB5_116:
	ld.shared.u32 	%r150, [_ZN6thrust24THRUST_300001_SM_1000_NS8cuda_cub4core6detail5shmemE+232];
	ld.shared.u64 	%rd145, [_ZN6thrust24THRUST_300001_SM_1000_NS8cuda_cub4core6detail5shmemE+240];
	ld.shared.u32 	%r152, [_ZN6thrust24THRUST_300001_SM_1000_NS8cuda_cub4core6detail5shmemE+248];
	ld.shared.u64 	%rd147, [_ZN6thrust24THRUST_300001_SM_1000_NS8cuda_cub4core6detail5shmemE+256];
	setp.lt.s32 	%p335, %r1165, %r150;
	mov.u32 	%r1145, %r1165;
	mov.u64 	%rd529, %rd549;
	@%p335 bra 	$L__BB5_119;
	setp.lt.s32 	%p336, %r150, %r1165;
	mov.u32 	%r1145, %r150;
	mov.u64 	%rd529, %rd145;
	@%p336 bra 	$L__BB5_119;
	setp.lt.s64 	%p337, %rd549, %rd145;
	selp.b32 	%r1145, %r1165, %r150, %p337;
	min.s64 	%rd529, %rd549, %rd145;
$L__BB5_119:
	setp.lt.s32 	%p338, %r1166, %r152;
	mov.u32 	%r1271, %r152;
	mov.u64 	%rd655, %rd147;
	@%p338 bra 	$L__BB5_353;
	setp.lt.s32 	%p339, %r152, %r1166;
	mov.u32 	%r1271, %r1166;
	mov.u64 	%rd655, %rd550;
	@%p339 bra 	$L__BB5_353;
	setp.lt.s64 	%p340, %rd550, %rd147;
	selp.b64 	%rd655, %rd550, %rd147, %p340;
	selp.b32 	%r1271, %r1166, %r152, %p340;
	bra.uni 	$L__BB5_353;
$L__BB5_122:
	// begin inline asm
	mov.u32 %r697, %laneid;
	// end inline asm
	and.b32  	%r738, %r4, 992;
	add.s32 	%r739, %r738, 32;
	setp.gt.s32 	%p175, %r739, %r3;
	not.b32 	%r740, %r738;
	add.s32 	%r741, %r3, %r740;
	selp.b32 	%r736, %r741, 31, %p175;
	mov.b32 	%r735, 1;
	mov.b32 	%r737, -1;
	// begin inline asm
	shfl.sync.down.b32 %r698, %r1136, %r735, %r736, %r737;
	// end inline asm
	// begin inline asm
	shfl.sync.down.b32 %r703, %r704, %r735, %r736, %r737;
	// end inline asm
	mov.b64 	{%r709, %r714}, %rd520;
	// begin inline asm
	shfl.sync.down.b32 %r708, %r709, %r735, %r736, %r737;
	// end inline asm
	// begin inline asm
	shfl.sync.down.b32 %r713, %r714, %r735, %r736, %r737;
	// end inline asm
	mov.b64 	%rd155, {%r708, %r713};
	// begin inline asm
	shfl.sync.down.b32 %r718, %r1137, %r735, %r736, %r737;
	// end inline asm
	// begin inline asm
	shfl.sync.down.b32 %r723, %r724, %r735, %r736, %r737;
	// end inline asm
	mov.b64 	{%r729, %r734}, %rd521;
	// begin inline asm
	shfl.sync.down.b32 %r728, %r729, %r735, %r736, %r737;
	// end inline asm
	// begin inline asm
	shfl.sync.down.b32 %r733, %r734, %r735, %r736, %r737;
	// end inline asm
	mov.b64 	%rd156, {%r728, %r733};
	setp.ge.s32 	%p176, %r697, %r736;
	mov.u32 	%r1145, %r1136;
	mov.u64 	%rd529, %rd520;
	mov.u32 	%r1171, %r1137;
	mov.u64 	%rd555, %rd521;
	@%p176 bra 	$L__BB5_129;
	setp.lt.s32 	%p177, %r1136, %r698;
	mov.u32 	%r1145, %r1136;
	mov.u64 	%rd529, %rd520;
	@%p177 bra 	$L__BB5_126;
	setp.lt.s32 	%p178, %r698, %r1136;
	mov.u32 	%r1145, %r698;
	mov.u64 	%rd529, %rd155;
	@%p178 bra 	$L__BB5_126;
	setp.lt.s64 	%p179, %rd520, %rd155;
	selp.b32 	%r1145, %r1136, %r698, %p179;
	min.s64 	%rd529, %rd520, %rd155;
$L__BB5_126:
	setp.lt.s32 	%p180, %r1137, %r718;
	mov.u32 	%r1171, %r718;
	mov.u64 	%rd555, %rd156;
	@%p180 bra 	$L__BB5_129;
	setp.lt.s32 	%p181, %r718, %r1137;
	mov.u32 	%r1171, %r1137;
	mov.u64 	%rd555, %rd521;
	@%p181 bra 	$L__BB5_129;
	setp.lt.s64 	%p182, %rd521, %rd156;
	selp.b32 	%r1171, %r1137, %r718, %p182;
	min.s64 	%rd555, %rd521, %rd156;
$L__BB5_129:
	mov.b32 	%r779, 2;
	mov.b32 	%r781, -1;
	// begin inline asm
	shfl.sync.down.b32 %r742, %r1145, %r779, %r736, %r781;
	// end inline asm
	// begin inline asm
	shfl.sync.down.b32 %r747, %r748, %r779, %r736, %r781;
	// end inline asm
	mov.b64 	{%r753, %r758}, %rd529;
	// begin inline asm
	shfl.sync.down.b32 %r752, %r753, %r779, %r736, %r781;
	// end inline asm
	// begin inline asm
	shfl.sync.down.b32 %r757, %r758, %r779, %r736, %r781;
	// end inline asm
	mov.b64 	%rd162, {%r752, %r757};
	// begin inline asm
	shfl.sync.down.b32 %r762, %r1171, %r779, %r736, %r781;
	// end inline asm
	// begin inline asm
	shfl.sync.down.b32 %r767, %r768, %r779, %r736, %r781;
	// end inline asm
	mov.b64 	{%r773, %r778}, %rd555;
	// begin inline asm
	shfl.sync.down.b32 %r772, %r773, %r779, %r736, %r781;
	// end inline asm
	// begin inline asm
	shfl.sync.down.b32 %r777, %r778, %r779, %r736, %r781;
	// end inline asm
	mov.b64 	%rd163, {%r772, %r777};
	add.s32 	%r782, %r697, 2;
	setp.gt.s32 	%p183, %r782, %r736;
	mov.u32 	%r1174, %r1171;
	mov.u64 	%rd558, %rd555;
	@%p183 bra 	$L__BB5_136;
	setp.lt.s32 	%p184, %r1145, %r742;
	mov.u32 	%r1172, %r1145;
	mov.u64 	%rd556, %rd529;
	@%p184 bra 	$L__BB5_133;
	setp.lt.s32 	%p185, %r742, %r1145;
	mov.u32 	%r1172, %r742;
	mov.u64 	%rd556, %rd162;
	@%p185 bra 	$L__BB5_133;
	setp.lt.s64 	%p186, %rd529, %rd162;
	selp.b32 	%r1172, %r1145, %r742, %p186;
	min.s64 	%rd556, %rd529, %rd162;
$L__BB5_133:
	setp.lt.s32 	%p187, %r1171, %r762;
	mov.u32 	%r1145, %r1172;
	mov.u64 	%rd529, %rd556;
	mov.u32 	%r1174, %r762;
	mov.u64 	%rd558, %rd163;
	@%p187 bra 	$L__BB5_136;
	setp.lt.s32 	%p188, %r762, %r1171;
	mov.u32 	%r1145, %r1172;
	mov.u64 	%rd529, %rd556;
	mov.u32 	%r1174, %r1171;
	mov.u64 	%rd558, %rd555;
	@%p188 bra 	$L__BB5_136;
	setp.lt.s64 	%p189, %rd555, %rd163;
	selp.b32 	%r1174, %r1171, %r762, %p189;
	min.s64 	%rd558, %rd555, %rd163;
	mov.u32 	%r1145, %r1172;
	mov.u64 	%rd529, %rd556;
$L__BB5_136:
	mov.b32 	%r820, 4;
	mov.b32 	%r822, -1;
	// begin inline asm
	shfl.sync.down.b32 %r783, %r1145, %r820, %r736, %r822;
	// end inline asm
	// begin inline asm
	shfl.sync.down.b32 %r788, %r789, %r820, %r736, %r822;
	// end inline asm
	mov.b64 	{%r794, %r799}, %rd529;
	// begin inline asm
	shfl.sync.down.b32 %r793, %r794, %r820, %r736, %r822;
	// end inline asm
	// begin inline asm
	shfl.sync.down.b32 %r798, %r799, %r820, %r736, %r822;
	// end inline asm
	mov.b64 	%rd169, {%r793, %r798};
	// begin inline asm
	shfl.sync.down.b32 %r803, %r1174, %r820, %r736, %r822;
	// end inline asm
	// begin inline asm
	shfl.sync.down.b32 %r808, %r809, %r820, %r736, %r822;
	// end inline asm
	mov.b64 	{%r814, %r819}, %rd558;
	// begin inline asm
	shfl.sync.down.b32 %r813, %r814, %r820, %r736, %r822;
	// end inline asm
	// begin inline asm
	shfl.sync.down.b32 %r818, %r819, %r820, %r736, %r822;
	// end inline asm
	mov.b64 	%rd170, {%r813, %r818};
	add.s32 	%r823, %r697, 4;
	setp.gt.s32 	%p190, %r823, %r736;
	mov.u32 	%r1177, %r1174;
	mov.u64 	%rd561, %rd558;
	@%p190 bra 	$L__BB5_143;
	setp.lt.s32 	%p191, %r1145, %r783;
	mov.u32 	%r1175, %r1145;
	mov.u64 	%rd559, %rd529;
	@%p191 bra 	$L__BB5_140;
	setp.lt.s32 	%p192, %r783, %r1145;
	mov.u32 	%r1175, %r783;
	mov.u64 	%rd559, %rd169;
	@%p192 bra 	$L__BB5_140;
	setp.lt.s64 	%p193, %rd529, %rd169;
	selp.b32 	%r1175, %r1145, %r783, %p193;
	min.s64 	%rd559, %rd529, %rd169;
$L__BB5_140:
	setp.lt.s32 	%p194, %r1174, %r803;
	mov.u32 	%r1145, %r1175;
	mov.u64 	%rd529, %rd559;
	mov.u32 	%r1177, %r803;
	mov.u64 	%rd561, %rd170;
	@%p194 bra 	$L__BB5_143;
	setp.lt.s32 	%p195, %r803, %r1174;
	mov.u32 	%r1145, %r1175;
	mov.u64 	%rd529, %rd559;
	mov.u32 	%r1177, %r1174;
	mov.u64 	%rd561, %rd558;
	@%p195 bra 	$L__BB5_143;
	setp.lt.s64 	%p196, %rd558, %rd170;
	selp.b32 	%r1177, %r1174, %r803, %p196;
	min.s64 	%rd561, %rd558, %rd170;
	mov.u32 	%r1145, %r1175;
	mov.u64 	%rd529, %rd559;
$L__BB5_143:
	mov.b32 	%r861, 8;
	mov.b32 	%r863, -1;
	// begin inline asm
	shfl.sync.down.b32 %r824, %r1145, %r861, %r736, %r863;
	// end inline asm
	// begin inline asm
	shfl.sync.down.b32 %r829, %r830, %r861, %r736, %r863;
	// end inline asm
	mov.b64 	{%r835, %r840}, %rd529;
	// begin inline asm
	shfl.sync.down.b32 %r834, %r835, %r861, %r736, %r863;
	// end inline asm
	// begin inline asm
	shfl.sync.down.b32 %r839, %r840, %r861, %r736, %r863;
	// end inline asm
	mov.b64 	%rd176, {%r834, %r839};
	// begin inline asm
	shfl.sync.down.b32 %r844, %r1177, %r861, %r736, %r863;
	// end inline asm
	// begin inline asm
	shfl.sync.down.b32 %r849, %r850, %r861, %r736, %r863;
	// end inline asm
	mov.b64 	{%r855, %r860}, %rd561;
	// begin inline asm
	shfl.sync.down.b32 %r854, %r855, %r861, %r736, %r863;
	// end inline asm
	// begin inline asm
	shfl.sync.down.b32 %r859, %r860, %r861, %r736, %r863;
	// end inline asm
	mov.b64 	%rd177, {%r854, %r859};
	add.s32 	%r864, %r697, 8;
	setp.gt.s32 	%p197, %r864, %r736;
	mov.u32 	%r1180, %r1177;
	mov.u64 	%rd564, %rd561;
	@%p197 bra 	$L__BB5_150;
	setp.lt.s32 	%p198, %r1145, %r824;
	mov.u32 	%r1178, %r1145;
	mov.u64 	%rd562, %rd529;
	@%p198 bra 	$L__BB5_147;
	setp.lt.s32 	%p199, %r824, %r1145;
	mov.u32 	%r1178, %r824;
	mov.u64 	%rd562, %rd176;
	@%p199 bra 	$L__BB5_147;
	setp.lt.s64 	%p200, %rd529, %rd176;
	selp.b32 	%r1178, %r1145, %r824, %p200;
	min.s64 	%rd562, %rd529, %rd176;
$L__BB5_147:
	setp.lt.s32 	%p201, %r1177, %r844;
	mov.u32 	%r1145, %r1178;
	mov.u64 	%rd529, %rd562;
	mov.u32 	%r1180, %r844;
	mov.u64 	%rd564, %rd177;
	@%p201 bra 	$L__BB5_150;
	setp.lt.s32 	%p202, %r844, %r1177;
	mov.u32 	%r1145, %r1178;
	mov.u64 	%rd529, %rd562;
	mov.u32 	%r1180, %r1177;
	mov.u64 	%rd564, %rd561;
	@%p202 bra 	$L__BB5_150;
	setp.lt.s64 	%p203, %rd561, %rd177;
	selp.b32 	%r1180, %r1177, %r844, %p203;
	min.s64 	%rd564, %rd561, %rd177;
	mov.u32 	%r1145, %r1178;
	mov.u64 	%rd529, %rd562;
$L__BB5_150:
	mov.b32 	%r902, 16;
	mov.b32 	%r904, -1;
	// begin inline asm
	shfl.sync.down.b32 %r865, %r1145, %r902, %r736, %r904;
	// end inline asm
	// begin inline asm
	shfl.sync.down.b32 %r870, %r871, %r902, %r736, %r904;
	// end inline asm
	mov.b64 	{%r876, %r881}, %rd529;
	// begin inline asm
	shfl.sync.down.b32 %r875, %r876, %r902, %r736, %r904;
	// end inline asm
	// begin inline asm
	shfl.sync.down.b32 %r880, %r881, %r902, %r736, %r904;
	// end inline asm
	mov.b64 	%rd183, {%r875, %r880};
	// begin inline asm
	shfl.sync.down.b32 %r885, %r1180, %r902, %r736, %r904;
	// end inline asm
	// begin inline asm
	shfl.sync.down.b32 %r890, %r891, %r902, %r736, %r904;
	// end inline asm
	mov.b64 	{%r896, %r901}, %rd564;
	// begin inline asm
	shfl.sync.down.b32 %r895, %r896, %r902, %r736, %r904;
	// end inline asm
	// begin inline asm
	shfl.sync.down.b32 %r900, %r901, %r902, %r736, %r904;
	// end inline asm
	mov.b64 	%rd184, {%r895, %r900};
	add.s32 	%r905, %r697, 16;
	setp.gt.s32 	%p204, %r905, %r736;
	mov.u32 	%r1271, %r1180;
	mov.u64 	%rd655, %rd564;
	@%p204 bra 	$L__BB5_157;
	setp.lt.s32 	%p205, %r1145, %r865;
	mov.u32 	%r1181, %r1145;
	mov.u64 	%rd565, %rd529;
	@%p205 bra 	$L__BB5_154;
	setp.lt.s32 	%p206, %r865, %r1145;
	mov.u32 	%r1181, %r865;
	mov.u64 	%rd565, %rd183;
	@%p206 bra 	$L__BB5_154;
	setp.lt.s64 	%p207, %rd529, %rd183;
	selp.b32 	%r1181, %r1145, %r865, %p207;
	min.s64 	%rd565, %rd529, %rd183;
$L__BB5_154:
	setp.lt.s32 	%p208, %r1180, %r885;
	mov.u32 	%r1145, %r1181;
	mov.u64 	%rd529, %rd565;
	mov.u32 	%r1271, %r885;
	mov.u64 	%rd655, %rd184;
	@%p208 bra 	$L__BB5_157;
	setp.lt.s32 	%p209, %r885, %r1180;
	mov.u32 	%r1145, %r1181;
	mov.u64 	%rd529, %rd565;
	mov.u32 	%r1271, %r1180;
	mov.u64 	%rd655, %rd564;
	@%p209 bra 	$L__BB5_157;
	setp.lt.s64 	%p210, %rd564, %rd184;
	selp.b32 	%r1271, %r1180, %r885, %p210;
	min.s64 	%rd655, %rd564, %rd184;
	mov.u32 	%r1145, %r1181;
	mov.u64 	%rd529, %rd565;
$L__BB5_157:
	setp.ne.s32 	%p211, %r697, 0;
	@%p211 bra 	$L__BB5_159;
	mov.u32 	%r907, _ZN6thrust24THRUST_300001_SM_1000_NS8cuda_cub4core6detail5shmemE;
	add.s32 	%r908, %r907, %r738;
	st.shared.u32 	[%r908+8], %r1145;
	st.shared.u64 	[%r908+16], %rd529;
	st.shared.u32 	[%r908+24], %r1271;
	st.shared.u64 	[%r908+32], %rd655;
$L__BB5_159:
	bar.sync 	0;
	setp.ne.s32 	%p212, %r4, 0;
	@%p212 bra 	$L__BB5_353;
	setp.lt.s32 	%p213, %r3, 33;
	mov.u32 	%r1184, %r1145;
	mov.u64 	%rd568, %rd529;
	mov.u32 	%r1185, %r1271;
	mov.u64 	%rd569, %rd655;
	@%p213 bra 	$L__BB5_168;
	ld.shared.u32 	%r198, [_ZN6thrust24THRUST_300001_SM_1000_NS8cuda_cub4core6detail5shmemE+40];
	ld.shared.u64 	%rd190, [_ZN6thrust24THRUST_300001_SM_1000_NS8cuda_cub4core6detail5shmemE+48];
	ld.shared.u32 	%r199, [_ZN6thrust24THRUST_300001_SM_1000_NS8cuda_cub4core6detail5shmemE+56];
	ld.shared.u64 	%rd191, [_ZN6thrust24THRUST_300001_SM_1000_NS8cuda_cub4core6detail5shmemE+64];
	setp.lt.s32 	%p214, %r1145, %r198;
	mov.u32 	%r1184, %r1145;
	mov.u64 	%rd568, %rd529;
	@%p214 bra 	$L__BB5_164;
	setp.lt.s32 	%p215, %r198, %r1145;
	mov.u32 	%r1184, %r198;
	mov.u64 	%rd568, %rd190;
	@%p215 bra 	$L__BB5_164;
	setp.lt.s64 	%p216, %rd529, %rd190;
	selp.b32 	%r1184, %r1145, %r198, %p216;
	min.s64 	%rd568, %rd529, %rd190;
$L__BB5_164:
	setp.lt.s32 	%p217, %r1271, %r199;
	mov.u32 	%r1185, %r199;
	mov.u64 	%rd569, %rd191;
	@%p217 bra 	$L__BB5_168;
	setp.ge.s32 	%p218, %r199, %r1271;
	mov.u32 	%r1185, %r1271;
	mov.u64 	%rd569, %rd655;
	@%p218 bra 	$L__BB5_166;
	bra.uni 	$L__BB5_168;
$L__BB5_166:
	setp.ge.s64 	%p219, %rd655, %rd191;
	mov.u32 	%r1185, %r199;
	mov.u64 	%rd569, %rd191;
	@%p219 bra 	$L__BB5_168;
	mov.u32 	%r1185, %r1271;
	mov.u64 	%rd569, %rd655;
$L__BB5_168:
	setp.lt.s32 	%p220, %r3, 65;
	mov.u32 	%r1188, %r1184;
	mov.u64 	%rd572, %rd568;
	mov.u32 	%r1189, %r1185;
	mov.u64 	%rd573, %rd569;
	@%p220 bra 	$L__BB5_176;
	ld.shared.u32 	%r211, [_ZN6thrust24THRUST_300001_SM_1000_NS8cuda_cub4core6detail5shmemE+72];
	ld.shared.u64 	%rd203, [_ZN6thrust24THRUST_300001_SM_1000_NS8cuda_cub4core6detail5shmemE+80];
	ld.shared.u32 	%r212, [_ZN6thrust24THRUST_300001_SM_1000_NS8cuda_cub4core6detail5shmemE+88];
	ld.shared.u64 	%rd204, [_ZN6thrust24THRUST_300001_SM_1000_NS8cuda_cub4core6detail5shmemE+96];
	setp.lt.s32 	%p221, %r1184, %r211;
	mov.u32 	%r1188, %r1184;
	mov.u64 	%rd572, %rd568;
	@%p221 bra 	$L__BB5_172;
	setp.lt.s32 	%p222, %r211, %r1184;
	mov.u32 	%r1188, %r211;
	mov.u64 	%rd572, %rd203;
	@%p222 bra 	$L__BB5_172;
	setp.lt.s64 	%p223, %rd568, %rd203;
	selp.b32 	%r1188, %r1184, %r211, %p223;
	min.s64 	%rd572, %rd568, %rd203;
$L__BB5_172:
	setp.lt.s32 	%p224, %r1185, %r212;
	mov.u32 	%r1189, %r212;
	mov.u64 	%rd573, %rd204;
	@%p224 bra 	$L__BB5_176;
	setp.ge.s32 	%p225, %r212, %r1185;
	mov.u32 	%r1189, %r1185;
	mov.u64 	%rd573, %rd569;
	@%p225 bra 	$L__BB5_174;
	bra.uni 	$L__BB5_176;
$L__BB5_174:
	setp.ge.s64 	%p226, %rd569, %rd204;
	mov.u32 	%r1189, %r212;
	mov.u64 	%rd573, %rd204;
	@%p226 bra 	$L__BB5_176;
	mov.u32 	%r1189, %r1185;
	mov.u64 	%rd573, %rd569;
$L__BB5_176:
	setp.lt.s32 	%p227, %r3, 97;
	mov.u32 	%r1192, %r1188;
	mov.u64 	%rd576, %rd572;
	mov.u32 	%r1193, %r1189;
	mov.u64 	%rd577, %rd573;
	@%p227 bra 	$L__BB5_184;
	ld.shared.u32 	%r224, [_ZN6thrust24THRUST_300001_SM_1000_NS8cuda_cub4core6detail5shmemE+104];
	ld.shared.u64 	%rd216, [_ZN6thrust24THRUST_300001_SM_1000_NS8cuda_cub4core6detail5shmemE+112];
	ld.shared.u32 	%r225, [_ZN6thrust24THRUST_300001_SM_1000_NS8cuda_cub4core6detail5shmemE+120];
	ld.shared.u64 	%rd217, [_ZN6thrust24THRUST_300001_SM_1000_NS8cuda_cub4core6detail5shmemE+128];
	setp.lt.s32 	%p228, %r1188, %r224;
	mov.u32 	%r1192, %r1188;
	mov.u64 	%rd576, %rd572;
	@%p228 bra 	$L__BB5_180;
	setp.lt.s32 	%p229, %r224, %r1188;
	mov.u32 	%r1192, %r224;
	mov.u64 	%rd576, %rd216;
	@%p229 bra 	$L__BB5_180;
	setp.lt.s64 	%p230, %rd572, %rd216;
	selp.b32 	%r1192, %r1188, %r224, %p230;
	min.s64 	%rd576, %rd572, %rd216;
$L__BB5_180:
	setp.lt.s32 	%p231, %r1189, %r225;
	mov.u32 	%r1193, %r225;
	mov.u64 	%rd577, %rd217;
	@%p231 bra 	$L__BB5_184;
	setp.ge.s32 	%p232, %r225, %r1189;
	mov.u32 	%r1193, %r1189;
	mov.u64 	%rd577, %rd573;
	@%p232 bra 	$L__BB5_182;
	bra.uni 	$L__BB5_184;
$L__BB5_182:
	setp.ge.s64 	%p233, %rd573, %rd217;
	mov.u32 	%r1193, %r225;
	mov.u64 	%rd577, %rd217;
	@%p233 bra 	$L__BB5_184;
	mov.u32 	%r1193, %r1189;
	mov.u64 	%rd577, %rd573;
$L__BB5_184:
	setp.lt.s32 	%p234, %r3, 129;
	mov.u32 	%r1196, %r1192;
	mov.u64 	%rd580, %rd576;
	mov.u32 	%r1197, %r1193;
	mov.u64 	%rd581, %rd577;
	@%p234 bra 	$L__BB5_192;
	ld.shared.u32 	%r237, [_ZN6thrust24THRUST_300001_SM_1000_NS8cuda_cub4core6detail5shmemE+136];
	ld.shared.u64 	%rd229, [_ZN6thrust24THRUST_300001_SM_1000_NS8cuda_cub4core6detail5shmemE+144];
	ld.shared.u32 	%r238, [_ZN6thrust24THRUST_300001_SM_1000_NS8cuda_cub4core6detail5shmemE+152];
	ld.shared.u64 	%rd230, [_ZN6thrust24THRUST_300001_SM_1000_NS8cuda_cub4core6detail5shmemE+160];
	setp.lt.s32 	%p235, %r1192, %r237;
	mov.u32 	%r1196, %r1192;
	mov.u64 	%rd580, %rd576;
	@%p235 bra 	$L__BB5_188;
	setp.lt.s32 	%p236, %r237, %r1192;
	mov.u32 	%r1196, %r237;
	mov.u64 	%rd580, %rd229;
	@%p236 bra 	$L__BB5_188;
	setp.lt.s64 	%p237, %rd576, %rd229;
	selp.b32 	%r1196, %r1192, %r237, %p237;
	min.s64 	%rd580, %rd576, %rd229;
$L__BB5_188:
	setp.lt.s32 	%p238, %r1193, %r238;
	mov.u32 	%r1197, %r238;
	mov.u64 	%rd581, %rd230;
	@%p238 bra 	$L__BB5_192;
	setp.ge.s32 	%p239, %r238, %r1193;
	mov.u32 	%r1197, %r1193;
	mov.u64 	%rd581, %rd577;
	@%p239 bra 	$L__BB5_190;
	bra.uni 	$L__BB5_192;
$L__BB5_190:
	setp.ge.s64 	%p240, %rd577, %rd230;
	mov.u32 	%r1197, %r238;
	mov.u64 	%rd581, %rd230;
	@%p240 bra 	$L__BB5_192;
	mov.u32 	%r1197, %r1193;
	mov.u64 	%rd581, %rd577;
$L__BB5_192:
	setp.lt.s32 	%p241, %r3, 161;
	mov.u32 	%r1200, %r1196;
	mov.u64 	%rd584, %rd580;
	mov.u32 	%r1201, %r1197;
	mov.u64 	%rd585, %rd581;
	@%p241 bra 	$L__BB5_200;
	ld.shared.u32 	%r250, [_ZN6thrust24THRUST_300001_SM_1000_NS8cuda_cub4core6detail5shmemE+168];
	ld.shared.u64 	%rd242, [_ZN6thrust24THRUST_300001_SM_1000_NS8cuda_cub4core6detail5shmemE+176];
	ld.shared.u32 	%r251, [_ZN6thrust24THRUST_300001_SM_1000_NS8cuda_cub4core6detail5shmemE+184];
	ld.shared.u64 	%rd243, [_ZN6thrust24THRUST_300001_SM_1000_NS8cuda_cub4core6detail5shmemE+192];
	setp.lt.s32 	%p242, %r1196, %r250;
	mov.u32 	%r1200, %r1196;
	mov.u64 	%rd584, %rd580;
	@%p242 bra 	$L__BB5_196;
	setp.lt.s32 	%p243, %r250, %r1196;
	mov.u32 	%r1200, %r250;
	mov.u64 	%rd584, %rd242;
	@%p243 bra 	$L__BB5_196;
	setp.lt.s64 	%p244, %rd580, %rd242;
	selp.b32 	%r1200, %r1196, %r250, %p244;
	min.s64 	%rd584, %rd580, %rd242;
$L__BB5_196:
	setp.lt.s32 	%p245, %r1197, %r251;
	mov.u32 	%r1201, %r251;
	mov.u64 	%rd585, %rd243;
	@%p245 bra 	$L__BB5_200;
	setp.ge.s32 	%p246, %r251, %r1197;
	mov.u32 	%r1201, %r1197;
	mov.u64 	%rd585, %rd581;
	@%p246 bra 	$L__BB5_198;
	bra.uni 	$L__BB5_200;
$L__BB5_198:
	setp.ge.s64 	%p247, %rd581, %rd243;
	mov.u32 	%r1201, %r251;
	mov.u64 	%rd585, %rd243;
	@%p247 bra 	$L__BB5_200;
	mov.u32 	%r1201, %r1197;
	mov.u64 	%rd585, %rd581;
$L__BB5_200:
	setp.lt.s32 	%p248, %r3, 193;
	mov.u32 	%r1204, %r1200;
	mov.u64 	%rd588, %rd584;
	mov.u32 	%r1205, %r1201;
	mov.u64 	%rd589, %rd585;
	@%p248 bra 	$L__BB5_208;
	ld.shared.u32 	%r263, [_ZN6thrust24THRUST_300001_SM_1000_NS8cuda_cub4core6detail5shmemE+200];
	ld.shared.u64 	%rd255, [_ZN6thrust24THRUST_300001_SM_1000_NS8cuda_cub4core6detail5shmemE+208];
	ld.shared.u32 	%r264, [_ZN6thrust24THRUST_300001_SM_1000_NS8cuda_cub4core6detail5shmemE+216];
	ld.shared.u64 	%rd256, [_ZN6thrust24THRUST_300001_SM_1000_NS8cuda_cub4core6detail5shmemE+224];
	setp.lt.s32 	%p249, %r1200, %r263;
	mov.u32 	%r1204, %r1200;
	mov.u64 	%rd588, %rd584;
	@%p249 bra 	$L__BB5_204;
	setp.lt.s32 	%p250, %r263, %r1200;
	mov.u32 	%r1204, %r263;
	mov.u64 	%rd588, %rd255;
	@%p250 bra 	$L__BB5_204;
	setp.lt.s64 	%p251, %rd584, %rd255;
	selp.b32 	%r1204, %r1200, %r263, %p251;
	min.s64 	%rd588, %rd584, %rd255;
$L__BB5_204:
	setp.lt.s32 	%p252, %r1201, %r264;
	mov.u32 	%r1205, %r264;
	mov.u64 	%rd589, %rd256;
	@%p252 bra 	$L__BB5_208;
	setp.ge.s32 	%p253, %r264, %r1201;
	mov.u32 	%r1205, %r1201;
	mov.u64 	%rd589, %rd585;
	@%p253 bra 	$L__BB5_206;
	bra.uni 	$L__BB5_208;
$L__BB5_206:
	setp.ge.s64 	%p254, %rd585, %rd256;
	mov.u32 	%r1205, %r264;
	mov.u64 	%rd589, %rd256;
	@%p254 bra 	$L__BB5_208;
	mov.u32 	%r1205, %r1201;
	mov.u64 	%rd589, %rd585;
$L__BB5_208:
	setp.lt.s32 	%p255, %r3, 225;
	mov.u64 	%rd655, %rd589;
	mov.u32 	%r1271, %r1205;
	mov.u64 	%rd529, %rd588;
	mov.u32 	%r1145, %r1204;
	@%p255 bra 	$L__BB5_353;
	ld.shared.u32 	%r276, [_ZN6thrust24THRUST_300001_SM_1000_NS8cuda_cub4core6detail5shmemE+232];
	ld.shared.u64 	%rd268, [_ZN6thrust24THRUST_300001_SM_1000_NS8cuda_cub4core6detail5shmemE+240];
	ld.shared.u32 	%r277, [_ZN6thrust24THRUST_300001_SM_1000_NS8cuda_cub4core6detail5shmemE+248];
	ld.shared.u64 	%rd269, [_ZN6thrust24THRUST_300001_SM_1000_NS8cuda_cub4core6detail5shmemE+256];
	setp.lt.s32 	%p256, %r1204, %r276;
	mov.u32 	%r1145, %r1204;
	mov.u64 	%rd529, %rd588;
	@%p256 bra 	$L__BB5_212;
	setp.lt.s32 	%p257, %r276, %r1204;
	mov.u32 	%r1145, %r276;
	mov.u64 	%rd529, %rd268;
	@%p257 bra 	$L__BB5_212;
	setp.lt.s64 	%p258, %rd588, %rd268;
	selp.b32 	%r1145, %r1204, %r276, %p258;
	min.s64 	%rd529, %rd588, %rd268;
$L__BB5_212:
	setp.lt.s32 	%p259, %r1205, %r277;
	mov.u32 	%r1271, %r277;
	mov.u64 	%rd655, %rd269;
	@%p259 bra 	$L__BB5_353;
	setp.ge.s32 	%p260, %r277, %r1205;
	mov.u32 	%r1271, %r1205;
	mov.u64 	%rd655, %rd589;
	@%p260 bra 	$L__BB5_214;
	bra.uni 	$L__BB5_353;
$L__BB5_214:
	setp.ge.s64 	%p261, %rd589, %rd269;
	mov.u32 	%r1271, %r277;
	mov.u64 	%rd655, %rd269;
	@%p261 bra 	$L__BB5_353;
	mov.u32 	%r1271, %r1205;
	mov.u64 	%rd655, %rd589;
	bra.uni 	$L__BB5_353;
$L__BB5_216:
	mov.u32 	%r287, %tid.x;
	cvt.u64.u32 	%rd279, %r287;
	add.s64 	%rd454, %rd279, %rd4;
	shl.b64 	%rd455, %rd454, 2;
	add.s64 	%rd456, %rd2, %rd455;
	add.s64 	%rd457, %rd454, %rd3;
	ld.global.u32 	%r462, [%rd456];
	add.s64 	%rd458, %rd457, 256;
	ld.global.u32 	%r463, [%rd456+1024];
	setp.lt.s32 	%p2, %r462, %r463;
	setp.lt.s32 	%p3, %r463, %r462;
	min.s32 	%r1145, %r463, %r462;
	selp.b64 	%rd529, %rd458, %rd457, %p3;
	max.s32 	%r1240, %r462, %r463;
	selp.b64 	%rd624, %rd458, %rd457, %p2;
	setp.le.u64 	%p4, %rd450, %rd5;
	@%p4 bra 	$L__BB5_272;
	setp.ne.s32 	%p5, %r287, 0;
	@%p5 bra 	$L__BB5_219;
	atom.global.add.u64 	%rd459, [%rd1+8], 512;
	add.s64 	%rd460, %rd459, %rd5;
	st.shared.u64 	[_ZN6thrust24THRUST_300001_SM_1000_NS8cuda_cub4core6detail5shmemE+296], %rd460;
$L__BB5_219:
	bar.sync 	0;
	ld.shared.u64 	%rd603, [_ZN6thrust24THRUST_300001_SM_1000_NS8cuda_cub4core6detail5shmemE+296];
	add.s64 	%rd461, %rd603, 512;
	setp.gt.s64 	%p6, %rd461, %rd450;
	@%p6 bra 	$L__BB5_234;
	mov.u32 	%r1211, %r1240;
	mov.u64 	%rd596, %rd624;
$L__BB5_221:
	add.s64 	%rd462, %rd603, %rd279;
	shl.b64 	%rd463, %rd462, 2;
	add.s64 	%rd464, %rd2, %rd463;
	add.s64 	%rd598, %rd462, %rd3;
	ld.global.u32 	%r1213, [%rd464];
	add.s64 	%rd624, %rd598, 256;
	ld.global.u32 	%r1240, [%rd464+1024];
	setp.lt.s32 	%p7, %r1145, %r1213;
	mov.u32 	%r1212, %r1145;
	mov.u64 	%rd597, %rd529;
	@%p7 bra 	$L__BB5_224;
	setp.lt.s32 	%p8, %r1213, %r1145;
	mov.u32 	%r1212, %r1213;
	mov.u64 	%rd597, %rd598;
	@%p8 bra 	$L__BB5_224;
	setp.lt.s64 	%p9, %rd529, %rd598;
	selp.b32 	%r1212, %r1145, %r1213, %p9;
	min.s64 	%rd597, %rd529, %rd598;
$L__BB5_224:
	setp.lt.s32 	%p10, %r1211, %r1213;
	@%p10 bra 	$L__BB5_226;
	setp.lt.s32 	%p11, %r1213, %r1211;
	setp.lt.s64 	%p12, %rd596, %rd598;
	or.pred  	%p13, %p11, %p12;
	selp.b32 	%r1213, %r1211, %r1213, %p13;
	selp.b64 	%rd598, %rd596, %rd598, %p13;
$L__BB5_226:
	setp.lt.s32 	%p14, %r1212, %r1240;
	mov.u32 	%r1145, %r1212;
	mov.u64 	%rd529, %rd597;
	@%p14 bra 	$L__BB5_229;
	setp.lt.s32 	%p15, %r1240, %r1212;
	mov.u32 	%r1145, %r1240;
	mov.u64 	%rd529, %rd624;
	@%p15 bra 	$L__BB5_229;
	setp.lt.s64 	%p16, %rd597, %rd624;
	selp.b32 	%r1145, %r1212, %r1240, %p16;
	min.s64 	%rd529, %rd597, %rd624;
$L__BB5_229:
	setp.lt.s32 	%p17, %r1213, %r1240;
	@%p17 bra 	$L__BB5_231;
	setp.lt.s32 	%p18, %r1240, %r1213;
	setp.lt.s64 	%p19, %rd598, %rd624;
	or.pred  	%p20, %p18, %p19;
	selp.b32 	%r1240, %r1213, %r1240, %p20;
	selp.b64 	%rd624, %rd598, %rd624, %p20;
$L__BB5_231:
	setp.ne.s32 	%p21, %r287, 0;
	bar.sync 	0;
	@%p21 bra 	$L__BB5_233;
	atom.global.add.u64 	%rd465, [%rd1+8], 512;
	add.s64 	%rd466, %rd465, %rd5;
	st.shared.u64 	[_ZN6thrust24THRUST_300001_SM_1000_NS8cuda_cub4core6detail5shmemE+296], %rd466;
$L__BB5_233:
	bar.sync 	0;
	ld.shared.u64 	%rd603, [_ZN6thrust24THRUST_300001_SM_1000_NS8cuda_cub4core6detail5shmemE+296];
	add.s64 	%rd467, %rd603, 512;
	setp.le.s64 	%p22, %rd467, %rd450;
	mov.u32 	%r1211, %r1240;
	mov.u64 	%rd596, %rd624;
	@%p22 bra 	$L__BB5_221;
$L__BB5_234:
	setp.le.s64 	%p23, %rd450, %rd603;
	@%p23 bra 	$L__BB5_272;
	cvt.u32.u64 	%r464, %rd603;
	cvt.u32.u64 	%r465, %rd450;
	sub.s32 	%r304, %r465, %r464;
	setp.ge.s32 	%p24, %r287, %r304;
	@%p24 bra 	$L__BB5_272;
	not.b32 	%r468, %r287;
	add.s32 	%r469, %r468, %r465;
	sub.s32 	%r305, %r469, %r464;
	and.b32  	%r471, %r305, 768;
	setp.eq.s32 	%p25, %r471, 768;
	mov.u32 	%r1224, %r287;
	@%p25 bra 	$L__BB5_245;
	add.s64 	%rd469, %rd603, %rd279;
	add.s64 	%rd605, %rd469, %rd3;
	shl.b64 	%rd470, %rd469, 2;
	add.s64 	%rd604, %rd2, %rd470;
	shr.u32 	%r472, %r305, 8;
	add.s32 	%r473, %r472, 1;
	and.b32  	%r474, %r473, 3;
	neg.s32 	%r1218, %r474;
	mov.u32 	%r1224, %r287;
$L__BB5_238:
	.pragma "nounroll";
	mov.u64 	%rd305, %rd624;
	mov.u32 	%r310, %r1240;
	mov.u64 	%rd304, %rd529;
	mov.u32 	%r309, %r1145;
	ld.global.u32 	%r311, [%rd604];
	setp.lt.s32 	%p26, %r309, %r311;
	@%p26 bra 	$L__BB5_241;
	setp.lt.s32 	%p27, %r311, %r309;
	mov.u32 	%r1145, %r311;
	mov.u64 	%rd529, %rd605;
	@%p27 bra 	$L__BB5_241;
	setp.lt.s64 	%p28, %rd304, %rd605;
	selp.b32 	%r1145, %r309, %r311, %p28;
	min.s64 	%rd529, %rd304, %rd605;
$L__BB5_241:
	setp.lt.s32 	%p29, %r310, %r311;
	mov.u32 	%r1240, %r311;
	mov.u64 	%rd624, %rd605;
	@%p29 bra 	$L__BB5_244;
	setp.lt.s32 	%p30, %r311, %r310;
	mov.u32 	%r1240, %r310;
	mov.u64 	%rd624, %rd305;
	@%p30 bra 	$L__BB5_244;
	setp.lt.s64 	%p31, %rd305, %rd605;
	selp.b32 	%r1240, %r310, %r311, %p31;
	min.s64 	%rd624, %rd305, %rd605;
$L__BB5_244:
	add.s32 	%r1224, %r1224, 256;
	add.s64 	%rd605, %rd605, 256;
	add.s64 	%rd604, %rd604, 1024;
	add.s32 	%r1218, %r1218, 1;
	setp.ne.s32 	%p32, %r1218, 0;
	@%p32 bra 	$L__BB5_238;
$L__BB5_245:
	setp.lt.u32 	%p33, %r305, 768;
	@%p33 bra 	$L__BB5_272;
	add.s32 	%r1229, %r1224, 512;
$L__BB5_247:
	mov.u32 	%r324, %r1229;
	add.s32 	%r475, %r324, -512;
	cvt.u64.u32 	%rd471, %r475;
	add.s64 	%rd472, %rd603, %rd471;
	shl.b64 	%rd473, %rd472, 2;
	add.s64 	%rd318, %rd2, %rd473;
	add.s64 	%rd319, %rd472, %rd3;
	ld.global.u32 	%r327, [%rd318];
	setp.lt.s32 	%p34, %r1145, %r327;
	mov.u32 	%r1232, %r1145;
	mov.u64 	%rd616, %rd529;
	@%p34 bra 	$L__BB5_250;
	setp.lt.s32 	%p35, %r327, %r1145;
	mov.u32 	%r1232, %r327;
	mov.u64 	%rd616, %rd319;
	@%p35 bra 	$L__BB5_250;
	setp.lt.s64 	%p36, %rd529, %rd319;
	selp.b32 	%r1232, %r1145, %r327, %p36;
	min.s64 	%rd616, %rd529, %rd319;
$L__BB5_250:
	setp.lt.s32 	%p37, %r1240, %r327;
	mov.u32 	%r1233, %r327;
	mov.u64 	%rd617, %rd319;
	@%p37 bra 	$L__BB5_253;
	setp.lt.s32 	%p38, %r327, %r1240;
	mov.u32 	%r1233, %r1240;
	mov.u64 	%rd617, %rd624;
	@%p38 bra 	$L__BB5_253;
	setp.lt.s64 	%p39, %rd624, %rd319;
	selp.b32 	%r1233, %r1240, %r327, %p39;
	min.s64 	%rd617, %rd624, %rd319;
$L__BB5_253:
	add.s32 	%r476, %r324, -256;
	cvt.u64.u32 	%rd474, %r476;
	add.s64 	%rd475, %rd603, %rd474;
	add.s64 	%rd324, %rd475, %rd3;
	ld.global.u32 	%r332, [%rd318+1024];
	setp.lt.s32 	%p40, %r1232, %r332;
	mov.u32 	%r1234, %r1232;
	mov.u64 	%rd618, %rd616;
	@%p40 bra 	$L__BB5_256;
	setp.lt.s32 	%p41, %r332, %r1232;
	mov.u32 	%r1234, %r332;
	mov.u64 	%rd618, %rd324;
	@%p41 bra 	$L__BB5_256;
	setp.lt.s64 	%p42, %rd616, %rd324;
	selp.b32 	%r1234, %r1232, %r332, %p42;
	min.s64 	%rd618, %rd616, %rd324;
$L__BB5_256:
	setp.lt.s32 	%p43, %r1233, %r332;
	mov.u32 	%r1235, %r332;
	mov.u64 	%rd619, %rd324;
	@%p43 bra 	$L__BB5_259;
	setp.lt.s32 	%p44, %r332, %r1233;
	mov.u32 	%r1235, %r1233;
	mov.u64 	%rd619, %rd617;
	@%p44 bra 	$L__BB5_259;
	setp.lt.s64 	%p45, %rd617, %rd324;
	selp.b32 	%r1235, %r1233, %r332, %p45;
	min.s64 	%rd619, %rd617, %rd324;
$L__BB5_259:
	cvt.u64.u32 	%rd476, %r324;
	add.s64 	%rd477, %rd603, %rd476;
	add.s64 	%rd329, %rd477, %rd3;
	ld.global.u32 	%r337, [%rd318+2048];
	setp.lt.s32 	%p46, %r1234, %r337;
	mov.u32 	%r1236, %r1234;
	mov.u64 	%rd620, %rd618;
	@%p46 bra 	$L__BB5_262;
	setp.lt.s32 	%p47, %r337, %r1234;
	mov.u32 	%r1236, %r337;
	mov.u64 	%rd620, %rd329;
	@%p47 bra 	$L__BB5_262;
	setp.lt.s64 	%p48, %rd618, %rd329;
	selp.b32 	%r1236, %r1234, %r337, %p48;
	min.s64 	%rd620, %rd618, %rd329;
$L__BB5_262:
	setp.lt.s32 	%p49, %r1235, %r337;
	mov.u32 	%r1237, %r337;
	mov.u64 	%rd621, %rd329;
	@%p49 bra 	$L__BB5_265;
	setp.lt.s32 	%p50, %r337, %r1235;
	mov.u32 	%r1237, %r1235;
	mov.u64 	%rd621, %rd619;
	@%p50 bra 	$L__BB5_265;
	setp.lt.s64 	%p51, %rd619, %rd329;
	selp.b32 	%r1237, %r1235, %r337, %p51;
	min.s64 	%rd621, %rd619, %rd329;
$L__BB5_265:
	add.s32 	%r477, %r324, 256;
	cvt.u64.u32 	%rd478, %r477;
	add.s64 	%rd479, %rd603, %rd478;
	add.s64 	%rd334, %rd479, %rd3;
	ld.global.u32 	%r342, [%rd318+3072];
	setp.lt.s32 	%p52, %r1236, %r342;
	mov.u32 	%r1145, %r1236;
	mov.u64 	%rd529, %rd620;
	@%p52 bra 	$L__BB5_268;
	setp.lt.s32 	%p53, %r342, %r1236;
	mov.u32 	%r1145, %r342;
	mov.u64 	%rd529, %rd334;
	@%p53 bra 	$L__BB5_268;
	setp.lt.s64 	%p54, %rd620, %rd334;
	selp.b32 	%r1145, %r1236, %r342, %p54;
	min.s64 	%rd529, %rd620, %rd334;
$L__BB5_268:
	setp.lt.s32 	%p55, %r1237, %r342;
	mov.u32 	%r1240, %r342;
	mov.u64 	%rd624, %rd334;
	@%p55 bra 	$L__BB5_271;
	setp.lt.s32 	%p56, %r342, %r1237;
	mov.u32 	%r1240, %r1237;
	mov.u64 	%rd624, %rd621;
	@%p56 bra 	$L__BB5_271;
	setp.lt.s64 	%p57, %rd621, %rd334;
	selp.b32 	%r1240, %r1237, %r342, %p57;
	min.s64 	%rd624, %rd621, %rd334;
$L__BB5_271:
	add.s32 	%r1229, %r324, 1024;
	add.s32 	%r478, %r324, 512;
	setp.lt.s32 	%p58, %r478, %r304;
	@%p58 bra 	$L__BB5_247;
$L__BB5_272:
	// begin inline asm
	mov.u32 %r479, %laneid;
	// end inline asm
	mov.b32 	%r517, 1;
	mov.b32 	%r518, 31;
	mov.b32 	%r519, -1;
	// begin inline asm
	shfl.sync.down.b32 %r480, %r1145, %r517, %r518, %r519;
	// end inline asm
	// begin inline asm
	shfl.sync.down.b32 %r485, %r486, %r517, %r518, %r519;
	// end inline asm
	mov.b64 	{%r491, %r496}, %rd529;
	// begin inline asm
	shfl.sync.down.b32 %r490, %r491, %r517, %r518, %r519;
	// end inline asm
	// begin inline asm
	shfl.sync.down.b32 %r495, %r496, %r517, %r518, %r519;
	// end inline asm
	mov.b64 	%rd341, {%r490, %r495};
	// begin inline asm
	shfl.sync.down.b32 %r500, %r1240, %r517, %r518, %r519;
	// end inline asm
	// begin inline asm
	shfl.sync.down.b32 %r505, %r506, %r517, %r518, %r519;
	// end inline asm
	mov.b64 	{%r511, %r516}, %rd624;
	// begin inline asm
	shfl.sync.down.b32 %r510, %r511, %r517, %r518, %r519;
	// end inline asm
	// begin inline asm
	shfl.sync.down.b32 %r515, %r516, %r517, %r518, %r519;
	// end inline asm
	mov.b64 	%rd342, {%r510, %r515};
	setp.gt.s32 	%p59, %r479, 30;
	mov.u32 	%r1244, %r1240;
	mov.u64 	%rd628, %rd624;
	@%p59 bra 	$L__BB5_279;
	setp.lt.s32 	%p60, %r1145, %r480;
	mov.u32 	%r1242, %r1145;
	mov.u64 	%rd626, %rd529;
	@%p60 bra 	$L__BB5_276;
	setp.lt.s32 	%p61, %r480, %r1145;
	mov.u32 	%r1242, %r480;
	mov.u64 	%rd626, %rd341;
	@%p61 bra 	$L__BB5_276;
	setp.lt.s64 	%p62, %rd529, %rd341;
	selp.b32 	%r1242, %r1145, %r480, %p62;
	min.s64 	%rd626, %rd529, %rd341;
$L__BB5_276:
	setp.lt.s32 	%p63, %r1240, %r500;
	mov.u32 	%r1145, %r1242;
	mov.u64 	%rd529, %rd626;
	mov.u32 	%r1244, %r500;
	mov.u64 	%rd628, %rd342;
	@%p63 bra 	$L__BB5_279;
	setp.lt.s32 	%p64, %r500, %r1240;
	mov.u32 	%r1145, %r1242;
	mov.u64 	%rd529, %rd626;
	mov.u32 	%r1244, %r1240;
	mov.u64 	%rd628, %rd624;
	@%p64 bra 	$L__BB5_279;
	setp.lt.s64 	%p65, %rd624, %rd342;
	selp.b32 	%r1244, %r1240, %r500, %p65;
	min.s64 	%rd628, %rd624, %rd342;
	mov.u32 	%r1145, %r1242;
	mov.u64 	%rd529, %rd626;
$L__BB5_279:
	mov.b32 	%r557, 2;
	mov.b32 	%r558, 31;
	mov.b32 	%r559, -1;
	// begin inline asm
	shfl.sync.down.b32 %r520, %r1145, %r557, %r558, %r559;
	// end inline asm
	// begin inline asm
	shfl.sync.down.b32 %r525, %r526, %r557, %r558, %r559;
	// end inline asm
	mov.b64 	{%r531, %r536}, %rd529;
	// begin inline asm
	shfl.sync.down.b32 %r530, %r531, %r557, %r558, %r559;
	// end inline asm
	// begin inline asm
	shfl.sync.down.b32 %r535, %r536, %r557, %r558, %r559;
	// end inline asm
	mov.b64 	%rd348, {%r530, %r535};
	// begin inline asm
	shfl.sync.down.b32 %r540, %r1244, %r557, %r558, %r559;
	// end inline asm
	// begin inline asm
	shfl.sync.down.b32 %r545, %r546, %r557, %r558, %r559;
	// end inline asm
	mov.b64 	{%r551, %r556}, %rd628;
	// begin inline asm
	shfl.sync.down.b32 %r550, %r551, %r557, %r558, %r559;
	// end inline asm
	// begin inline asm
	shfl.sync.down.b32 %r555, %r556, %r557, %r558, %r559;
	// end inline asm
	mov.b64 	%rd349, {%r550, %r555};
	setp.gt.s32 	%p66, %r479, 29;
	mov.u32 	%r1247, %r1244;
	mov.u64 	%rd631, %rd628;
	@%p66 bra 	$L__BB5_286;
	setp.lt.s32 	%p67, %r1145, %r520;
	mov.u32 	%r1245, %r1145;
	mov.u64 	%rd629, %rd529;
	@%p67 bra 	$L__BB5_283;
	setp.lt.s32 	%p68, %r520, %r1145;
	mov.u32 	%r1245, %r520;
	mov.u64 	%rd629, %rd348;
	@%p68 bra 	$L__BB5_283;
	setp.lt.s64 	%p69, %rd529, %rd348;
	selp.b32 	%r1245, %r1145, %r520, %p69;
	min.s64 	%rd629, %rd529, %rd348;
$L__BB5_283:
	setp.lt.s32 	%p70, %r1244, %r540;
	mov.u32 	%r1145, %r1245;
	mov.u64 	%rd529, %rd629;
	mov.u32 	%r1247, %r540;
	mov.u64 	%rd631, %rd349;
	@%p70 bra 	$L__BB5_286;
	setp.lt.s32 	%p71, %r540, %r1244;
	mov.u32 	%r1145, %r1245;
	mov.u64 	%rd529, %rd629;
	mov.u32 	%r1247, %r1244;
	mov.u64 	%rd631, %rd628;
	@%p71 bra 	$L__BB5_286;
	setp.lt.s64 	%p72, %rd628, %rd349;
	selp.b32 	%r1247, %r1244, %r540, %p72;
	min.s64 	%rd631, %rd628, %rd349;
	mov.u32 	%r1145, %r1245;
	mov.u64 	%rd529, %rd629;
$L__BB5_286:
	mov.b32 	%r597, 4;
	mov.b32 	%r598, 31;
	mov.b32 	%r599, -1;
	// begin inline asm
	shfl.sync.down.b32 %r560, %r1145, %r597, %r598, %r599;
	// end inline asm
	// begin inline asm
	shfl.sync.down.b32 %r565, %r566, %r597, %r598, %r599;
	// end inline asm
	mov.b64 	{%r571, %r576}, %rd529;
	// begin inline asm
	shfl.sync.down.b32 %r570, %r571, %r597, %r598, %r599;
	// end inline asm
	// begin inline asm
	shfl.sync.down.b32 %r575, %r576, %r597, %r598, %r599;
	// end inline asm
	mov.b64 	%rd355, {%r570, %r575};
	// begin inline asm
	shfl.sync.down.b32 %r580, %r1247, %r597, %r598, %r599;
	// end inline asm
	// begin inline asm
	shfl.sync.down.b32 %r585, %r586, %r597, %r598, %r599;
	// end inline asm
	mov.b64 	{%r591, %r596}, %rd631;
	// begin inline asm
	shfl.sync.down.b32 %r590, %r591, %r597, %r598, %r599;
	// end inline asm
	// begin inline asm
	shfl.sync.down.b32 %r595, %r596, %r597, %r598, %r599;
	// end inline asm
	mov.b64 	%rd356, {%r590, %r595};
	setp.gt.s32 	%p73, %r479, 27;
	mov.u32 	%r1250, %r1247;
	mov.u64 	%rd634, %rd631;
	@%p73 bra 	$L__BB5_293;
	setp.lt.s32 	%p74, %r1145, %r560;
	mov.u32 	%r1248, %r1145;
	mov.u64 	%rd632, %rd529;
	@%p74 bra 	$L__BB5_290;
	setp.lt.s32 	%p75, %r560, %r1145;
	mov.u32 	%r1248, %r560;
	mov.u64 	%rd632, %rd355;
	@%p75 bra 	$L__BB5_290;
	setp.lt.s64 	%p76, %rd529, %rd355;
	selp.b32 	%r1248, %r1145, %r560, %p76;
	min.s64 	%rd632, %rd529, %rd355;
$L__BB5_290:
	setp.lt.s32 	%p77, %r1247, %r580;
	mov.u32 	%r1145, %r1248;
	mov.u64 	%rd529, %rd632;
	mov.u32 	%r1250, %r580;
	mov.u64 	%rd634, %rd356;
	@%p77 bra 	$L__BB5_293;
	setp.lt.s32 	%p78, %r580, %r1247;
	mov.u32 	%r1145, %r1248;
	mov.u64 	%rd529, %rd632;
	mov.u32 	%r1250, %r1247;
	mov.u64 	%rd634, %rd631;
	@%p78 bra 	$L__BB5_293;
	setp.lt.s64 	%p79, %rd631, %rd356;
	selp.b32 	%r1250, %r1247, %r580, %p79;
	min.s64 	%rd634, %rd631, %rd356;
	mov.u32 	%r1145, %r1248;
	mov.u64 	%rd529, %rd632;
$L__BB5_293:
	mov.b32 	%r637, 8;
	mov.b32 	%r638, 31;
	mov.b32 	%r639, -1;
	// begin inline asm
	shfl.sync.down.b32 %r600, %r1145, %r637, %r638, %r639;
	// end inline asm
	// begin inline asm
	shfl.sync.down.b32 %r605, %r606, %r637, %r638, %r639;
	// end inline asm
	mov.b64 	{%r611, %r616}, %rd529;
	// begin inline asm
	shfl.sync.down.b32 %r610, %r611, %r637, %r638, %r639;
	// end inline asm
	// begin inline asm
	shfl.sync.down.b32 %r615, %r616, %r637, %r638, %r639;
	// end inline asm
	mov.b64 	%rd362, {%r610, %r615};
	// begin inline asm
	shfl.sync.down.b32 %r620, %r1250, %r637, %r638, %r639;
	// end inline asm
	// begin inline asm
	shfl.sync.down.b32 %r625, %r626, %r637, %r638, %r639;
	// end inline asm
	mov.b64 	{%r631, %r636}, %rd634;
	// begin inline asm
	shfl.sync.down.b32 %r630, %r631, %r637, %r638, %r639;
	// end inline asm
	// begin inline asm
	shfl.sync.down.b32 %r635, %r636, %r637, %r638, %r639;
	// end inline asm
	mov.b64 	%rd363, {%r630, %r635};
	setp.gt.s32 	%p80, %r479, 23;
	mov.u32 	%r1253, %r1250;
	mov.u64 	%rd637, %rd634;
	@%p80 bra 	$L__BB5_300;
	setp.lt.s32 	%p81, %r1145, %r600;
	mov.u32 	%r1251, %r1145;
	mov.u64 	%rd635, %rd529;
	@%p81 bra 	$L__BB5_297;
	setp.lt.s32 	%p82, %r600, %r1145;
	mov.u32 	%r1251, %r600;
	mov.u64 	%rd635, %rd362;
	@%p82 bra 	$L__BB5_297;
	setp.lt.s64 	%p83, %rd529, %rd362;
	selp.b32 	%r1251, %r1145, %r600, %p83;
	min.s64 	%rd635, %rd529, %rd362;
$L__BB5_297:
	setp.lt.s32 	%p84, %r1250, %r620;
	mov.u32 	%r1145, %r1251;
	mov.u64 	%rd529, %rd635;
	mov.u32 	%r1253, %r620;
	mov.u64 	%rd637, %rd363;
	@%p84 bra 	$L__BB5_300;
	setp.lt.s32 	%p85, %r620, %r1250;
	mov.u32 	%r1145, %r1251;
	mov.u64 	%rd529, %rd635;
	mov.u32 	%r1253, %r1250;
	mov.u64 	%rd637, %rd634;
	@%p85 bra 	$L__BB5_300;
	setp.lt.s64 	%p86, %rd634, %rd363;
	selp.b32 	%r1253, %r1250, %r620, %p86;
	min.s64 	%rd637, %rd634, %rd363;
	mov.u32 	%r1145, %r1251;
	mov.u64 	%rd529, %rd635;
$L__BB5_300:
	mov.b32 	%r677, 16;
	mov.b32 	%r678, 31;
	mov.b32 	%r679, -1;
	// begin inline asm
	shfl.sync.down.b32 %r640, %r1145, %r677, %r678, %r679;
	// end inline asm
	// begin inline asm
	shfl.sync.down.b32 %r645, %r646, %r677, %r678, %r679;
	// end inline asm
	mov.b64 	{%r651, %r656}, %rd529;
	// begin inline asm
	shfl.sync.down.b32 %r650, %r651, %r677, %r678, %r679;
	// end inline asm
	// begin inline asm
	shfl.sync.down.b32 %r655, %r656, %r677, %r678, %r679;
	// end inline asm
	mov.b64 	%rd369, {%r650, %r655};
	// begin inline asm
	shfl.sync.down.b32 %r660, %r1253, %r677, %r678, %r679;
	// end inline asm
	// begin inline asm
	shfl.sync.down.b32 %r665, %r666, %r677, %r678, %r679;
	// end inline asm
	mov.b64 	{%r671, %r676}, %rd637;
	// begin inline asm
	shfl.sync.down.b32 %r670, %r671, %r677, %r678, %r679;
	// end inline asm
	// begin inline asm
	shfl.sync.down.b32 %r675, %r676, %r677, %r678, %r679;
	// end inline asm
	mov.b64 	%rd370, {%r670, %r675};
	setp.gt.s32 	%p87, %r479, 15;
	mov.u32 	%r1271, %r1253;
	mov.u64 	%rd655, %rd637;
	@%p87 bra 	$L__BB5_307;
	setp.lt.s32 	%p88, %r1145, %r640;
	mov.u32 	%r1254, %r1145;
	mov.u64 	%rd638, %rd529;
	@%p88 bra 	$L__BB5_304;
	setp.lt.s32 	%p89, %r640, %r1145;
	mov.u32 	%r1254, %r640;
	mov.u64 	%rd638, %rd369;
	@%p89 bra 	$L__BB5_304;
	setp.lt.s64 	%p90, %rd529, %rd369;
	selp.b32 	%r1254, %r1145, %r640, %p90;
	min.s64 	%rd638, %rd529, %rd369;
$L__BB5_304:
	setp.lt.s32 	%p91, %r1253, %r660;
	mov.u32 	%r1145, %r1254;
	mov.u64 	%rd529, %rd638;
	mov.u32 	%r1271, %r660;
	mov.u64 	%rd655, %rd370;
	@%p91 bra 	$L__BB5_307;
	setp.lt.s32 	%p92, %r660, %r1253;
	mov.u32 	%r1145, %r1254;
	mov.u64 	%rd529, %rd638;
	mov.u32 	%r1271, %r1253;
	mov.u64 	%rd655, %rd637;
	@%p92 bra 	$L__BB5_307;
	setp.lt.s64 	%p93, %rd637, %rd370;
	selp.b32 	%r1271, %r1253, %r660, %p93;
	min.s64 	%rd655, %rd637, %rd370;
	mov.u32 	%r1145, %r1254;
	mov.u64 	%rd529, %rd638;
$L__BB5_307:
	setp.ne.s32 	%p94, %r479, 0;
	@%p94 bra 	$L__BB5_309;
	and.b32  	%r680, %r287, 992;
	mov.u32 	%r681, _ZN6thrust24THRUST_300001_SM_1000_NS8cuda_cub4core6detail5shmemE;
	add.s32 	%r682, %r681, %r680;
	st.shared.u32 	[%r682+8], %r1145;
	st.shared.u64 	[%r682+16], %rd529;
	st.shared.u32 	[%r682+24], %r1271;
	st.shared.u64 	[%r682+32], %rd655;
$L__BB5_309:
	bar.sync 	0;
	setp.ne.s32 	%p95, %r287, 0;
	@%p95 bra 	$L__BB5_353;
	ld.shared.u32 	%r386, [_ZN6thrust24THRUST_300001_SM_1000_NS8cuda_cub4core6detail5shmemE+40];
	ld.shared.u64 	%rd376, [_ZN6thrust24THRUST_300001_SM_1000_NS8cuda_cub4core6detail5shmemE+48];
	ld.shared.u32 	%r387, [_ZN6thrust24THRUST_300001_SM_1000_NS8cuda_cub4core6detail5shmemE+56];
	ld.shared.u64 	%rd377, [_ZN6thrust24THRUST_300001_SM_1000_NS8cuda_cub4core6detail5shmemE+64];
	setp.lt.s32 	%p96, %r1145, %r386;
	mov.u32 	%r1257, %r1145;
	mov.u64 	%rd641, %rd529;
	@%p96 bra 	$L__BB5_313;
	setp.lt.s32 	%p97, %r386, %r1145;
	mov.u32 	%r1257, %r386;
	mov.u64 	%rd641, %rd376;
	@%p97 bra 	$L__BB5_313;
	setp.lt.s64 	%p98, %rd529, %rd376;
	selp.b32 	%r1257, %r1145, %r386, %p98;
	min.s64 	%rd641, %rd529, %rd376;
$L__BB5_313:
	setp.lt.s32 	%p99, %r1271, %r387;
	mov.u32 	%r1258, %r387;
	mov.u64 	%rd642, %rd377;
	@%p99 bra 	$L__BB5_317;
	setp.ge.s32 	%p100, %r387, %r1271;
	mov.u32 	%r1258, %r1271;
	mov.u64 	%rd642, %rd655;
	@%p100 bra 	$L__BB5_315;
	bra.uni 	$L__BB5_317;
$L__BB5_315:
	setp.ge.s64 	%p101, %rd655, %rd377;
	mov.u32 	%r1258, %r387;
	mov.u64 	%rd642, %rd377;
	@%p101 bra 	$L__BB5_317;
	mov.u32 	%r1258, %r1271;
	mov.u64 	%rd642, %rd655;
$L__BB5_317:
	ld.shared.u32 	%r396, [_ZN6thrust24THRUST_300001_SM_1000_NS8cuda_cub4core6detail5shmemE+72];
	ld.shared.u64 	%rd387, [_ZN6thrust24THRUST_300001_SM_1000_NS8cuda_cub4core6detail5shmemE+80];
	ld.shared.u32 	%r398, [_ZN6thrust24THRUST_300001_SM_1000_NS8cuda_cub4core6detail5shmemE+88];
	ld.shared.u64 	%rd389, [_ZN6thrust24THRUST_300001_SM_1000_NS8cuda_cub4core6detail5shmemE+96];
	setp.lt.s32 	%p102, %r1257, %r396;
	mov.u32 	%r1259, %r1257;
	mov.u64 	%rd643, %rd641;
	@%p102 bra 	$L__BB5_320;
	setp.lt.s32 	%p103, %r396, %r1257;
	mov.u32 	%r1259, %r396;
	mov.u64 	%rd643, %rd387;
	@%p103 bra 	$L__BB5_320;
	setp.lt.s64 	%p104, %rd641, %rd387;
	selp.b32 	%r1259, %r1257, %r396, %p104;
	min.s64 	%rd643, %rd641, %rd387;
$L__BB5_320:
	setp.lt.s32 	%p105, %r1258, %r398;
	mov.u32 	%r1260, %r398;
	mov.u64 	%rd644, %rd389;
	@%p105 bra 	$L__BB5_323;
	setp.lt.s32 	%p106, %r398, %r1258;
	mov.u32 	%r1260, %r1258;
	mov.u64 	%rd644, %rd642;
	@%p106 bra 	$L__BB5_323;
	setp.lt.s64 	%p107, %rd642, %rd389;
	selp.b64 	%rd644, %rd642, %rd389, %p107;
	selp.b32 	%r1260, %r1258, %r398, %p107;
$L__BB5_323:
	ld.shared.u32 	%r406, [_ZN6thrust24THRUST_300001_SM_1000_NS8cuda_cub4core6detail5shmemE+104];
	ld.shared.u64 	%rd397, [_ZN6thrust24THRUST_300001_SM_1000_NS8cuda_cub4core6detail5shmemE+112];
	ld.shared.u32 	%r408, [_ZN6thrust24THRUST_300001_SM_1000_NS8cuda_cub4core6detail5shmemE+120];
	ld.shared.u64 	%rd399, [_ZN6thrust24THRUST_300001_SM_1000_NS8cuda_cub4core6detail5shmemE+128];
	setp.lt.s32 	%p108, %r1259, %r406;
	mov.u32 	%r1261, %r1259;
	mov.u64 	%rd645, %rd643;
	@%p108 bra 	$L__BB5_326;
	setp.lt.s32 	%p109, %r406, %r1259;
	mov.u32 	%r1261, %r406;
	mov.u64 	%rd645, %rd397;
	@%p109 bra 	$L__BB5_326;
	setp.lt.s64 	%p110, %rd643, %rd397;
	selp.b32 	%r1261, %r1259, %r406, %p110;
	min.s64 	%rd645, %rd643, %rd397;
$L__BB5_326:
	setp.lt.s32 	%p111, %r1260, %r408;
	mov.u32 	%r1262, %r408;
	mov.u64 	%rd646, %rd399;
	@%p111 bra 	$L__BB5_329;
	setp.lt.s32 	%p112, %r408, %r1260;
	mov.u32 	%r1262, %r1260;
	mov.u64 	%rd646, %rd644;
	@%p112 bra 	$L__BB5_329;
	setp.lt.s64 	%p113, %rd644, %rd399;
	selp.b64 	%rd646, %rd644, %rd399, %p113;
	selp.b32 	%r1262, %r1260, %r408, %p113;
$L__BB5_329:
	ld.shared.u32 	%r416, [_ZN6thrust24THRUST_300001_SM_1000_NS8cuda_cub4core6detail5shmemE+136];
	ld.shared.u64 	%rd407, [_ZN6thrust24THRUST_300001_SM_1000_NS8cuda_cub4core6detail5shmemE+144];
	ld.shared.u32 	%r418, [_ZN6thrust24THRUST_300001_SM_1000_NS8cuda_cub4core6detail5shmemE+152];
	ld.shared.u64 	%rd409, [_ZN6thrust24THRUST_300001_SM_1000_NS8cuda_cub4core6detail5shmemE+160];
	setp.lt.s32 	%p114, %r1261, %r416;
	mov.u32 	%r1263, %r1261;
	mov.u64 	%rd647, %rd645;
	@%p114 bra 	$L__BB5_332;
	setp.lt.s32 	%p115, %r416, %r1261;
	mov.u32 	%r1263, %r416;
	mov.u64 	%rd647, %rd407;
	@%p115 bra 	$L__BB5_332;
	setp.lt.s64 	%p116, %rd645, %rd407;
	selp.b32 	%r1263, %r1261, %r416, %p116;
	min.s64 	%rd647, %rd645, %rd407;
$L__BB5_332:
	setp.lt.s32 	%p117, %r1262, %r418;
	mov.u32 	%r1264, %r418;
	mov.u64 	%rd648, %rd409;
	@%p117 bra 	$L__BB5_335;
	setp.lt.s32 	%p118, %r418, %r1262;
	mov.u32 	%r1264, %r1262;
	mov.u64 	%rd648, %rd646;
	@%p118 bra 	$L__BB5_335;
	setp.lt.s64 	%p119, %rd646, %rd409;
	selp.b64 	%rd648, %rd646, %rd409, %p119;
	selp.b32 	%r1264, %r1262, %r418, %p119;
$L__BB5_335:
	ld.shared.u32 	%r426, [_ZN6thrust24THRUST_300001_SM_1000_NS8cuda_cub4core6detail5shmemE+168];
	ld.shared.u64 	%rd417, [_ZN6thrust24THRUST_300001_SM_1000_NS8cuda_cub4core6detail5shmemE+176];
	ld.shared.u32 	%r428, [_ZN6thrust24THRUST_300001_SM_1000_NS8cuda_cub4core6detail5shmemE+184];
	ld.shared.u64 	%rd419, [_ZN6thrust24THRUST_300001_SM_1000_NS8cuda_cub4core6detail5shmemE+192];
	setp.lt.s32 	%p120, %r1263, %r426;
	mov.u32 	%r1265, %r1263;
	mov.u64 	%rd649, %rd647;
	@%p120 bra 	$L__BB5_338;
	setp.lt.s32 	%p121, %r426, %r1263;
	mov.u32 	%r1265, %r426;
	mov.u64 	%rd649, %rd417;
	@%p121 bra 	$L__BB5_338;
	setp.lt.s64 	%p122, %rd647, %rd417;
	selp.b32 	%r1265, %r1263, %r426, %p122;
	min.s64 	%rd649, %rd647, %rd417;
$L__BB5_338:
	setp.lt.s32 	%p123, %r1264, %r428;
	mov.u32 	%r1266, %r428;
	mov.u64 	%rd650, %rd419;
	@%p123 bra 	$L__BB5_341;
	setp.lt.s32 	%p124, %r428, %r1264;
	mov.u32 	%r1266, %r1264;
	mov.u64 	%rd650, %rd648;
	@%p124 bra 	$L__BB5_341;
	setp.lt.s64 	%p125, %rd648, %rd419;
	selp.b64 	%rd650, %rd648, %rd419, %p125;
	selp.b32 	%r1266, %r1264, %r428, %p125;
$L__BB5_341:
	ld.shared.u32 	%r436, [_ZN6thrust24THRUST_300001_SM_1000_NS8cuda_cub4core6detail5shmemE+200];
	ld.shared.u64 	%rd427, [_ZN6thrust24THRUST_300001_SM_1000_NS8cuda_cub4core6detail5shmemE+208];
	ld.shared.u32 	%r438, [_ZN6thrust24THRUST_300001_SM_1000_NS8cuda_cub4core6detail5shmemE+216];
	ld.shared.u64 	%rd429, [_ZN6thrust24THRUST_300001_SM_1000_NS8cuda_cub4core6detail5shmemE+224];
	setp.lt.s32 	%p126, %r1265, %r436;
	mov.u32 	%r1267, %r1265;
	mov.u64 	%rd651, %rd649;
	@%p126 bra 	$L__BB5_344;
	setp.lt.s32 	%p127, %r436, %r1265;
	mov.u32 	%r1267, %r436;
	mov.u64 	%rd651, %rd427;
	@%p127 bra 	$L__BB5_344;
	setp.lt.s64 	%p128, %rd649, %rd427;
	selp.b32 	%r1267, %r1265, %r436, %p128;
	min.s64 	%rd651, %rd649, %rd427;
$L__BB5_344:
	setp.lt.s32 	%p129, %r1266, %r438;
	mov.u32 	%r1268, %r438;
	mov.u64 	%rd652, %rd429;
	@%p129 bra 	$L__BB5_347;
	setp.lt.s32 	%p130, %r438, %r1266;
	mov.u32 	%r1268, %r1266;
	mov.u64 	%rd652, %rd650;
	@%p130 bra 	$L__BB5_347;
	setp.lt.s64 	%p131, %rd650, %rd429;
	selp.b64 	%rd652, %rd650, %rd429, %p131;
	selp.b32 	%r1268, %r1266, %r438, %p131;
$L__BB5_347:
	ld.shared.u32 	%r446, [_ZN6thrust24THRUST_300001_SM_1000_NS8cuda_cub4core6detail5shmemE+232];
	ld.shared.u64 	%rd437, [_ZN6thrust24THRUST_300001_SM_1000_NS8cuda_cub4core6detail5shmemE+240];
	ld.shared.u32 	%r448, [_ZN6thrust24THRUST_300001_SM_1000_NS8cuda_cub4core6detail5shmemE+248];
	ld.shared.u64 	%rd439, [_ZN6thrust24THRUST_300001_SM_1000_NS8cuda_cub4core6detail5shmemE+256];
	setp.lt.s32 	%p132, %r1267, %r446;
	mov.u32 	%r1145, %r1267;
	mov.u64 	%rd529, %rd651;
	@%p132 bra 	$L__BB5_350;
	setp.lt.s32 	%p133, %r446, %r1267;
	mov.u32 	%r1145, %r446;
	mov.u64 	%rd529, %rd437;
	@%p133 bra 	$L__BB5_350;
	setp.lt.s64 	%p134, %rd651, %rd437;
	selp.b32 	%r1145, %r1267, %r446, %p134;
	min.s64 	%rd529, %rd651, %rd437;
$L__BB5_350:
	setp.lt.s32 	%p135, %r1268, %r448;
	mov.u32 	%r1271, %r448;
	mov.u64 	%rd655, %rd439;
	@%p135 bra 	$L__BB5_353;
	setp.lt.s32 	%p136, %r448, %r1268;
	mov.u32 	%r1271, %r1268;
	mov.u64 	%rd655, %rd652;
	@%p136 bra 	$L__BB5_353;
	setp.lt.s64 	%p137, %rd652, %rd439;
	selp.b64 	%rd655, %rd652, %rd439, %p137;
	selp.b32 	%r1271, %r1268, %r448, %p137;
$L__BB5_353:
	mov.u32 	%r1113, %tid.x;
	setp.ne.s32 	%p341, %r1113, 0;
	@%p341 bra 	$L__BB5_355;
	cvta.to.global.u64 	%rd498, %rd449;
	mul.wide.u32 	%rd499, %r1, 32;
	add.s64 	%rd500, %rd498, %rd499;
	st.global.u32 	[%rd500], %r1145;
	st.global.u64 	[%rd500+8], %rd529;
	st.global.u32 	[%rd500+16], %r1271;
	st.global.u64 	[%rd500+24], %rd655;
$L__BB5_355:
	ret;

}
	// .globl	_ZN6thrust24THRUST_300001_SM_1000_NS8cuda_cub4core6detail13_kernel_agentINS1_8__reduce10DrainAgentIlEEJN3cub18CUB_300001_SM_10009GridQueueIyEElEEEvDpT0_
.visible .entry _ZN6thrust24THRUST_300001_SM_1000_NS8cuda_cub4core6detail13_kernel_agentINS1_8__reduce10DrainAgentIlEEJN3cub18CUB_300001_SM_10009GridQueueIyEElEEEvDpT0_(
	.param .align 8 .b8 _ZN6thrust24THRUST_300001_SM_1000_NS8cuda_cub4core6detail13_kernel_agentINS1_8__reduce10DrainAgentIlEEJN3cub18CUB_300001_SM_10009GridQueueIyEElEEEvDpT0__param_0[8],
	.param .u64 _ZN6thrust24THRUST_300001_SM_1000_NS8cuda_cub4core6detail13_kernel_agentINS1_8__reduce10DrainAgentIlEEJN3cub18CUB_300001_SM_10009GridQueueIyEElEEEvDpT0__param_1
)
.maxntid 1
{
	.reg .b64 	%rd<5>;

	ld.param.u64 	%rd1, [_ZN6thrust24THRUST_300001_SM_1000_NS8cuda_cub4core6detail13_kernel_agentINS1_8__reduce10DrainAgentIlEEJN3cub18CUB_300001_SM_10009GridQueueIyEElEEEvDpT0__param_0];
	ld.param.u64 	%rd2, [_ZN6thrust24THRUST_300001_SM_1000_NS8cuda_cub4core6detail13_kernel_agentINS1_8__reduce10DrainAgentIlEEJN3cub18CUB_300001_SM_10009GridQueueIyEElEEEvDpT0__param_1];
	cvta.to.global.u64 	%rd3, %rd1;
	st.global.u64 	[%rd3], %rd2;
	mov.b64 	%rd4, 0;
	st.global.u64 	[%rd3+8], %rd4;
	ret;

}
	// .globl	_ZN6thrust24THRUST_300001_SM_1000_NS8cuda_cub4core6detail13_kernel_agentINS1_8__reduce11ReduceAgentIPN4cuda3std3__45tupleIJNSA_IJilEEESB_EEESD_SC_lNS1_9__extrema12arg_minmax_fIilNS9_4lessIiEEEEEEJSD_SD_iSI_EEEvDpT0_
.visible .entry _ZN6thrust24THRUST_300001_SM_1000_NS8cuda_cub4core6detail13_kernel_agentINS1_8__reduce11ReduceAgentIPN4cuda3std3__45tupleIJNSA_IJilEEESB_EEESD_SC_lNS1_9__extrema12arg_minmax_fIilNS9_4lessIiEEEEEEJSD_SD_iSI_EEEvDpT0_(
	.param .u64 .ptr .align 1 _ZN6thrust24THRUST_300001_SM_1000_NS8cuda_cub4core6detail13_kernel_agentINS1_8__reduce11ReduceAgentIPN4cuda3std3__45tupleIJNSA_IJilEEESB_EEESD_SC_lNS1_9__extrema12arg_minmax_fIilNS9_4lessIiEEEEEEJSD_SD_iSI_EEEvDpT0__param_0,
	.param .u64 .ptr .align 1 _ZN6thrust24THRUST_300001_SM_1000_NS8cuda_cub4core6detail13_kernel_agentINS1_8__reduce11ReduceAgentIPN4cuda3std3__45tupleIJNSA_IJilEEESB_EEESD_SC_lNS1_9__extrema12arg_minmax_fIilNS9_4lessIiEEEEEEJSD_SD_iSI_EEEvDpT0__param_1,
	.param .u32 _ZN6thrust24THRUST_300001_SM_1000_NS8cuda_cub4core6detail13_kernel_agentINS1_8__reduce11ReduceAgentIPN4cuda3std3__45tupleIJNSA_IJilEEESB_EEESD_SC_lNS1_9__extrema12arg_minmax_fIilNS9_4lessIiEEEEEEJSD_SD_iSI_EEEvDpT0__param_2,
	.param .align 1 .b8 _ZN6thrust24THRUST_300001_SM_1000_NS8cuda_cub4core6detail13_kernel_agentINS1_8__reduce11ReduceAgentIPN4cuda3std3__45tupleIJNSA_IJilEEESB_EEESD_SC_lNS1_9__extrema12arg_minmax_fIilNS9_4lessIiEEEEEEJSD_SD_iSI_EEEvDpT0__param_3[1]
)
.maxntid 256
{
	.reg .pred 	%p<371>;
	.reg .b32 	%r<1315>;
	.reg .b64 	%rd<856>;

	ld.param.u64 	%rd500, [_ZN6thrust24THRUST_300001_SM_1000_NS8cuda_cub4core6detail13_kernel_agentINS1_8__reduce11ReduceAgentIPN4cuda3std3__45tupleIJNSA_IJilEEESB_EEESD_SC_lNS1_9__extrema12arg_minmax_fIilNS9_4lessIiEEEEEEJSD_SD_iSI_EEEvDpT0__param_0];
	ld.param.u32 	%r503, [_ZN6thrust24THRUST_300001_SM_1000_NS8cuda_cub4core6detail13_kernel_agentINS1_8__reduce11ReduceAgentIPN4cuda3std3__45tupleIJNSA_IJilEEESB_EEESD_SC_lNS1_9__extrema12arg_minmax_fIilNS9_4lessIiEEEEEEJSD_SD_iSI_EEEvDpT0__param_2];
	cvt.s64.s32 	%rd1, %r503;
	setp.eq.s32 	%p1, %r503, 0;
	@%p1 bra 	$L__BB7_382;
	setp.gt.s32 	%p2, %r503, 511;
	@%p2 bra 	$L__BB7_216;
	mov.u32 	%r1, %tid.x;
	setp.ge.s32 	%p167, %r1, %r503;
	mov.b32 	%r1165, 0;
	mov.b64 	%rd702, 0;
	mov.u64 	%rd701, %rd702;
	mov.u32 	%r1164, %r1165;
	mov.u32 	%r1150, %r1;
	@%p167 bra 	$L__BB7_4;
	mul.wide.u32 	%rd636, %r1, 32;
	add.s64 	%rd629, %rd500, %rd636;
	// begin inline asm
	ld.global.nc.u64 %rd628, [%rd629];
	// end inline asm
	add.s64 	%rd631, %rd629, 8;
	// begin inline asm
	ld.global.nc.u64 %rd701, [%rd631];
	// end inline asm
	add.s64 	%rd633, %rd629, 16;
	// begin inline asm
	ld.global.nc.u64 %rd632, [%rd633];
	// end inline asm
	add.s64 	%rd635, %rd629, 24;
	// begin inline asm
	ld.global.nc.u64 %rd702, [%rd635];
	// end inline asm
	cvt.u32.u64 	%r1164, %rd628;
	cvt.u32.u64 	%r1165, %rd632;
	add.s32 	%r1150, %r1, 256;
$L__BB7_4:
	setp.ge.s32 	%p168, %r1150, %r503;
	@%p168 bra 	$L__BB7_40;
	not.b32 	%r719, %r1150;
	add.s32 	%r8, %r503, %r719;
	and.b32  	%r720, %r8, 768;
	setp.eq.s32 	%p169, %r720, 768;
	@%p169 bra 	$L__BB7_14;
	mul.wide.u32 	%rd638, %r1150, 32;
	add.s64 	%rd684, %rd500, %rd638;
	shr.u32 	%r721, %r8, 8;
	add.s32 	%r722, %r721, 1;
	and.b32  	%r723, %r722, 3;
	neg.s32 	%r1144, %r723;
$L__BB7_7:
	.pragma "nounroll";
	mov.u64 	%rd9, %rd702;
	mov.u32 	%r13, %r1165;
	mov.u64 	%rd8, %rd701;
	mov.u32 	%r12, %r1164;
	// begin inline asm
	ld.global.nc.u64 %rd639, [%rd684];
	// end inline asm
	add.s64 	%rd642, %rd684, 8;
	// begin inline asm
	ld.global.nc.u64 %rd641, [%rd642];
	// end inline asm
	add.s64 	%rd644, %rd684, 16;
	// begin inline asm
	ld.global.nc.u64 %rd643, [%rd644];
	// end inline asm
	add.s64 	%rd646, %rd684, 24;
	// begin inline asm
	ld.global.nc.u64 %rd645, [%rd646];
	// end inline asm
	cvt.u32.u64 	%r14, %rd639;
	cvt.u32.u64 	%r15, %rd643;
	setp.lt.s32 	%p170, %r12, %r14;
	@%p170 bra 	$L__BB7_10;
	setp.lt.s32 	%p171, %r14, %r12;
	mov.u64 	%rd701, %rd641;
	mov.u32 	%r1164, %r14;
	@%p171 bra 	$L__BB7_10;
	setp.lt.s64 	%p172, %rd8, %rd641;
	min.s64 	%rd701, %rd8, %rd641;
	selp.b32 	%r1164, %r12, %r14, %p172;
$L__BB7_10:
	setp.lt.s32 	%p173, %r13, %r15;
	mov.u32 	%r1165, %r15;
	mov.u64 	%rd702, %rd645;
	@%p173 bra 	$L__BB7_13;
	setp.lt.s32 	%p174, %r15, %r13;
	mov.u32 	%r1165, %r13;
	mov.u64 	%rd702, %rd9;
	@%p174 bra 	$L__BB7_13;
	setp.lt.s64 	%p175, %rd9, %rd645;
	selp.b32 	%r1165, %r13, %r15, %p175;
	min.s64 	%rd702, %rd9, %rd645;
$L__BB7_13:
	add.s32 	%r1150, %r1150, 256;
	add.s64 	%rd684, %rd684, 8192;
	add.s32 	%r1144, %r1144, 1;
	setp.ne.s32 	%p176, %r1144, 0;
	@%p176 bra 	$L__BB7_7;
$L__BB7_14:
	setp.lt.u32 	%p177, %r8, 768;
	@%p177 bra 	$L__BB7_40;
$L__BB7_15:
	mul.wide.s32 	%rd655, %r1150, 32;
	add.s64 	%rd648, %rd500, %rd655;
	// begin inline asm
	ld.global.nc.u64 %rd647, [%rd648];
	// end inline asm
	add.s64 	%rd650, %rd648, 8;
	// begin inline asm
	ld.global.nc.u64 %rd649, [%rd650];
	// end inline asm
	add.s64 	%rd652, %rd648, 16;
	// begin inline asm
	ld.global.nc.u64 %rd651, [%rd652];
	// end inline asm
	add.s64 	%rd654, %rd648, 24;
	// begin inline asm
	ld.global.nc.u64 %rd653, [%rd654];
	// end inline asm
	cvt.u32.u64 	%r30, %rd647;
	cvt.u32.u64 	%r31, %rd651;
	setp.lt.s32 	%p178, %r1164, %r30;
	mov.u64 	%rd695, %rd701;
	mov.u32 	%r1158, %r1164;
	@%p178 bra 	$L__BB7_18;
	setp.lt.s32 	%p179, %r30, %r1164;
	mov.u64 	%rd695, %rd649;
	mov.u32 	%r1158, %r30;
	@%p179 bra 	$L__BB7_18;
	setp.lt.s64 	%p180, %rd701, %rd649;
	min.s64 	%rd695, %rd701, %rd649;
	selp.b32 	%r1158, %r1164, %r30, %p180;
$L__BB7_18:
	setp.lt.s32 	%p181, %r1165, %r31;
	mov.u32 	%r1159, %r31;
	mov.u64 	%rd696, %rd653;
	@%p181 bra 	$L__BB7_21;
	setp.lt.s32 	%p182, %r31, %r1165;
	mov.u32 	%r1159, %r1165;
	mov.u64 	%rd696, %rd702;
	@%p182 bra 	$L__BB7_21;
	setp.lt.s64 	%p183, %rd702, %rd653;
	selp.b32 	%r1159, %r1165, %r31, %p183;
	min.s64 	%rd696, %rd702, %rd653;
$L__BB7_21:
	add.s64 	%rd657, %rd648, 8192;
	// begin inline asm
	ld.global.nc.u64 %rd656, [%rd657];
	// end inline asm
	add.s64 	%rd659, %rd648, 8200;
	// begin inline asm
	ld.global.nc.u64 %rd658, [%rd659];
	// end inline asm
	add.s64 	%rd661, %rd648, 8208;
	// begin inline asm
	ld.global.nc.u64 %rd660, [%rd661];
	// end inline asm
	add.s64 	%rd663, %rd648, 8216;
	// begin inline asm
	ld.global.nc.u64 %rd662, [%rd663];
	// end inline asm
	cvt.u32.u64 	%r36, %rd656;
	cvt.u32.u64 	%r37, %rd660;
	setp.lt.s32 	%p184, %r1158, %r36;
	mov.u64 	%rd697, %rd695;
	mov.u32 	%r1160, %r1158;
	@%p184 bra 	$L__BB7_24;
	setp.lt.s32 	%p185, %r36, %r1158;
	mov.u64 	%rd697, %rd658;
	mov.u32 	%r1160, %r36;
	@%p185 bra 	$L__BB7_24;
	setp.lt.s64 	%p186, %rd695, %rd658;
	min.s64 	%rd697, %rd695, %rd658;
	selp.b32 	%r1160, %r1158, %r36, %p186;
$L__BB7_24:
	setp.lt.s32 	%p187, %r1159, %r37;
	mov.u32 	%r1161, %r37;
	mov.u64 	%rd698, %rd662;
	@%p187 bra 	$L__BB7_27;
	setp.lt.s32 	%p188, %r37, %r1159;
	mov.u32 	%r1161, %r1159;
	mov.u64 	%rd698, %rd696;
	@%p188 bra 	$L__BB7_27;
	setp.lt.s64 	%p189, %rd696, %rd662;
	selp.b32 	%r1161, %r1159, %r37, %p189;
	min.s64 	%rd698, %rd696, %rd662;
$L__BB7_27:
	add.s64 	%rd665, %rd648, 16384;
	// begin inline asm
	ld.global.nc.u64 %rd664, [%rd665];
	// end inline asm
	add.s64 	%rd667, %rd648, 16392;
	// begin inline asm
	ld.global.nc.u64 %rd666, [%rd667];
	// end inline asm
	add.s64 	%rd669, %rd648, 16400;
	// begin inline asm
	ld.global.nc.u64 %rd668, [%rd669];
	// end inline asm
	add.s64 	%rd671, %rd648, 16408;
	// begin inline asm
	ld.global.nc.u64 %rd670, [%rd671];
	// end inline asm
	cvt.u32.u64 	%r42, %rd664;
	cvt.u32.u64 	%r43, %rd668;
	setp.lt.s32 	%p190, %r1160, %r42;
	mov.u64 	%rd699, %rd697;
	mov.u32 	%r1162, %r1160;
	@%p190 bra 	$L__BB7_30;
	setp.lt.s32 	%p191, %r42, %r1160;
	mov.u64 	%rd699, %rd666;
	mov.u32 	%r1162, %r42;
	@%p191 bra 	$L__BB7_30;
	setp.lt.s64 	%p192, %rd697, %rd666;
	min.s64 	%rd699, %rd697, %rd666;
	selp.b32 	%r1162, %r1160, %r42, %p192;
$L__BB7_30:
	setp.lt.s32 	%p193, %r1161, %r43;
	mov.u32 	%r1163, %r43;
	mov.u64 	%rd700, %rd670;
	@%p193 bra 	$L__BB7_33;
	setp.lt.s32 	%p194, %r43, %r1161;
	mov.u32 	%r1163, %r1161;
	mov.u64 	%rd700, %rd698;
	@%p194 bra 	$L__BB7_33;
	setp.lt.s64 	%p195, %rd698, %rd670;
	selp.b32 	%r1163, %r1161, %r43, %p195;
	min.s64 	%rd700, %rd698, %rd670;
$L__BB7_33:
	add.s64 	%rd673, %rd648, 24576;
	// begin inline asm
	ld.global.nc.u64 %rd672, [%rd673];
	// end inline asm
	add.s64 	%rd675, %rd648, 24584;
	// begin inline asm
	ld.global.nc.u64 %rd674, [%rd675];
	// end inline asm
	add.s64 	%rd677, %rd648, 24592;
	// begin inline asm
	ld.global.nc.u64 %rd676, [%rd677];
	// end inline asm
	add.s64 	%rd679, %rd648, 24600;
	// begin inline asm
	ld.global.nc.u64 %rd678, [%rd679];
	// end inline asm
	cvt.u32.u64 	%r48, %rd672;
	cvt.u32.u64 	%r49, %rd676;
	setp.lt.s32 	%p196, %r1162, %r48;
	mov.u64 	%rd701, %rd699;
	mov.u32 	%r1164, %r1162;
	@%p196 bra 	$L__BB7_36;
	setp.lt.s32 	%p197, %r48, %r1162;
	mov.u64 	%rd701, %rd674;
	mov.u32 	%r1164, %r48;
	@%p197 bra 	$L__BB7_36;
	setp.lt.s64 	%p198, %rd699, %rd674;
	min.s64 	%rd701, %rd699, %rd674;
	selp.b32 	%r1164, %r1162, %r48, %p198;
$L__BB7_36:
	setp.lt.s32 	%p199, %r1163, %r49;
	mov.u32 	%r1165, %r49;
	mov.u64 	%rd702, %rd678;
	@%p199 bra 	$L__BB7_39;
	setp.lt.s32 	%p200, %r49, %r1163;
	mov.u32 	%r1165, %r1163;
	mov.u64 	%rd702, %rd700;
	@%p200 bra 	$L__BB7_39;
	setp.lt.s64 	%p201, %rd700, %rd678;
	selp.b32 	%r1165, %r1163, %r49, %p201;
	min.s64 	%rd702, %rd700, %rd678;
$L__BB7_39:
	add.s32 	%r1150, %r1150, 1024;
	setp.lt.s32 	%p202, %r1150, %r503;
	@%p202 bra 	$L__BB7_15;
$L__BB7_40:
	setp.lt.s32 	%p203, %r503, 256;
	@%p203 bra 	$L__BB7_122;
	// begin inline asm
	mov.u32 %r936, %laneid;
	// end inline asm
	mov.b32 	%r974, 1;
	mov.b32 	%r975, 31;
	mov.b32 	%r976, -1;
	// begin inline asm
	shfl.sync.down.b32 %r937, %r1164, %r974, %r975, %r976;
	// end inline asm
	// begin inline asm
	shfl.sync.down.b32 %r942, %r943, %r974, %r975, %r976;
	// end inline asm
	mov.b64 	{%r948, %r953}, %rd701;
	// begin inline asm
	shfl.sync.down.b32 %r947, %r948, %r974, %r975, %r976;
	// end inline asm
	// begin inline asm
	shfl.sync.down.b32 %r952, %r953, %r974, %r975, %r976;
	// end inline asm
	mov.b64 	%rd50, {%r947, %r952};
	// begin inline asm
	shfl.sync.down.b32 %r957, %r1165, %r974, %r975, %r976;
	// end inline asm
	// begin inline asm
	shfl.sync.down.b32 %r962, %r963, %r974, %r975, %r976;
	// end inline asm
	mov.b64 	{%r968, %r973}, %rd702;
	// begin inline asm
	shfl.sync.down.b32 %r967, %r968, %r974, %r975, %r976;
	// end inline asm
	// begin inline asm
	shfl.sync.down.b32 %r972, %r973, %r974, %r975, %r976;
	// end inline asm
	mov.b64 	%rd51, {%r967, %r972};
	setp.gt.s32 	%p291, %r936, 30;
	mov.u64 	%rd706, %rd702;
	mov.u32 	%r1169, %r1165;
	mov.u64 	%rd710, %rd701;
	mov.u32 	%r1173, %r1164;
	@%p291 bra 	$L__BB7_48;
	setp.lt.s32 	%p292, %r1164, %r937;
	mov.u64 	%rd710, %rd701;
	mov.u32 	%r1173, %r1164;
	@%p292 bra 	$L__BB7_45;
	setp.lt.s32 	%p293, %r937, %r1164;
	mov.u64 	%rd710, %rd50;
	mov.u32 	%r1173, %r937;
	@%p293 bra 	$L__BB7_45;
	setp.lt.s64 	%p294, %rd701, %rd50;
	min.s64 	%rd710, %rd701, %rd50;
	selp.b32 	%r1173, %r1164, %r937, %p294;
$L__BB7_45:
	setp.lt.s32 	%p295, %r1165, %r957;
	mov.u64 	%rd706, %rd51;
	mov.u32 	%r1169, %r957;
	@%p295 bra 	$L__BB7_48;
	setp.lt.s32 	%p296, %r957, %r1165;
	mov.u64 	%rd706, %rd702;
	mov.u32 	%r1169, %r1165;
	@%p296 bra 	$L__BB7_48;
	setp.lt.s64 	%p297, %rd702, %rd51;
	selp.b32 	%r1169, %r1165, %r957, %p297;
	min.s64 	%rd706, %rd702, %rd51;
$L__BB7_48:
	mov.b32 	%r1014, 2;
	mov.b32 	%r1015, 31;
	mov.b32 	%r1016, -1;
	// begin inline asm
	shfl.sync.down.b32 %r977, %r1173, %r1014, %r1015, %r1016;
	// end inline asm
	// begin inline asm
	shfl.sync.down.b32 %r982, %r983, %r1014, %r1015, %r1016;
	// end inline asm
	mov.b64 	{%r988, %r993}, %rd710;
	// begin inline asm
	shfl.sync.down.b32 %r987, %r988, %r1014, %r1015, %r1016;
	// end inline asm
	// begin inline asm
	shfl.sync.down.b32 %r992, %r993, %r1014, %r1015, %r1016;
	// end inline asm
	mov.b64 	%rd57, {%r987, %r992};
	// begin inline asm
	shfl.sync.down.b32 %r997, %r1169, %r1014, %r1015, %r1016;
	// end inline asm
	// begin inline asm
	shfl.sync.down.b32 %r1002, %r1003, %r1014, %r1015, %r1016;
	// end inline asm
	mov.b64 	{%r1008, %r1013}, %rd706;
	// begin inline asm
	shfl.sync.down.b32 %r1007, %r1008, %r1014, %r1015, %r1016;
	// end inline asm
	// begin inline asm
	shfl.sync.down.b32 %r1012, %r1013, %r1014, %r1015, %r1016;
	// end inline asm
	mov.b64 	%rd58, {%r1007, %r1012};
	setp.gt.s32 	%p298, %r936, 29;
	mov.u64 	%rd709, %rd706;
	mov.u32 	%r1172, %r1169;
	@%p298 bra 	$L__BB7_55;
	setp.lt.s32 	%p299, %r1173, %r977;
	mov.u64 	%rd708, %rd710;
	mov.u32 	%r1171, %r1173;
	@%p299 bra 	$L__BB7_52;
	setp.lt.s32 	%p300, %r977, %r1173;
	mov.u64 	%rd708, %rd57;
	mov.u32 	%r1171, %r977;
	@%p300 bra 	$L__BB7_52;
	setp.lt.s64 	%p301, %rd710, %rd57;
	min.s64 	%rd708, %rd710, %rd57;
	selp.b32 	%r1171, %r1173, %r977, %p301;
$L__BB7_52:
	setp.lt.s32 	%p302, %r1169, %r997;
	mov.u64 	%rd709, %rd58;
	mov.u32 	%r1172, %r997;
	mov.u64 	%rd710, %rd708;
	mov.u32 	%r1173, %r1171;
	@%p302 bra 	$L__BB7_55;
	setp.lt.s32 	%p303, %r997, %r1169;
	mov.u64 	%rd709, %rd706;
	mov.u32 	%r1172, %r1169;
	mov.u64 	%rd710, %rd708;
	mov.u32 	%r1173, %r1171;
	@%p303 bra 	$L__BB7_55;
	setp.lt.s64 	%p304, %rd706, %rd58;
	selp.b32 	%r1172, %r1169, %r997, %p304;
	min.s64 	%rd709, %rd706, %rd58;
	mov.u64 	%rd710, %rd708;
	mov.u32 	%r1173, %r1171;
$L__BB7_55:
	mov.b32 	%r1054, 4;
	mov.b32 	%r1055, 31;
	mov.b32 	%r1056, -1;
	// begin inline asm
	shfl.sync.down.b32 %r1017, %r1173, %r1054, %r1055, %r1056;
	// end inline asm
	// begin inline asm
	shfl.sync.down.b32 %r1022, %r1023, %r1054, %r1055, %r1056;
	// end inline asm
	mov.b64 	{%r1028, %r1033}, %rd710;
	// begin inline asm
	shfl.sync.down.b32 %r1027, %r1028, %r1054, %r1055, %r1056;
	// end inline asm
	// begin inline asm
	shfl.sync.down.b32 %r1032, %r1033, %r1054, %r1055, %r1056;
	// end inline asm
	mov.b64 	%rd64, {%r1027, %r1032};
	// begin inline asm
	shfl.sync.down.b32 %r1037, %r1172, %r1054, %r1055, %r1056;
	// end inline asm
	// begin inline asm
	shfl.sync.down.b32 %r1042, %r1043, %r1054, %r1055, %r1056;
	// end inline asm
	mov.b64 	{%r1048, %r1053}, %rd709;
	// begin inline asm
	shfl.sync.down.b32 %r1047, %r1048, %r1054, %r1055, %r1056;
	// end inline asm
	// begin inline asm
	shfl.sync.down.b32 %r1052, %r1053, %r1054, %r1055, %r1056;
	// end inline asm
	mov.b64 	%rd65, {%r1047, %r1052};
	setp.gt.s32 	%p305, %r936, 27;
	mov.u64 	%rd712, %rd709;
	mov.u32 	%r1175, %r1172;
	@%p305 bra 	$L__BB7_62;
	setp.lt.s32 	%p306, %r1173, %r1017;
	mov.u64 	%rd711, %rd710;
	mov.u32 	%r1174, %r1173;
	@%p306 bra 	$L__BB7_59;
	setp.lt.s32 	%p307, %r1017, %r1173;
	mov.u64 	%rd711, %rd64;
	mov.u32 	%r1174, %r1017;
	@%p307 bra 	$L__BB7_59;
	setp.lt.s64 	%p308, %rd710, %rd64;
	min.s64 	%rd711, %rd710, %rd64;
	selp.b32 	%r1174, %r1173, %r1017, %p308;
$L__BB7_59:
	setp.lt.s32 	%p309, %r1172, %r1037;
	mov.u64 	%rd712, %rd65;
	mov.u32 	%r1175, %r1037;
	mov.u64 	%rd710, %rd711;
	mov.u32 	%r1173, %r1174;
	@%p309 bra 	$L__BB7_62;
	setp.lt.s32 	%p310, %r1037, %r1172;
	mov.u64 	%rd712, %rd709;
	mov.u32 	%r1175, %r1172;
	mov.u64 	%rd710, %rd711;
	mov.u32 	%r1173, %r1174;
	@%p310 bra 	$L__BB7_62;
	setp.lt.s64 	%p311, %rd709, %rd65;
	selp.b32 	%r1175, %r1172, %r1037, %p311;
	min.s64 	%rd712, %rd709, %rd65;
	mov.u64 	%rd710, %rd711;
	mov.u32 	%r1173, %r1174;
$L__BB7_62:
	mov.b32 	%r1094, 8;
	mov.b32 	%r1095, 31;
	mov.b32 	%r1096, -1;
	// begin inline asm
	shfl.sync.down.b32 %r1057, %r1173, %r1094, %r1095, %r1096;
	// end inline asm
	// begin inline asm
	shfl.sync.down.b32 %r1062, %r1063, %r1094, %r1095, %r1096;
	// end inline asm
	mov.b64 	{%r1068, %r1073}, %rd710;
	// begin inline asm
	shfl.sync.down.b32 %r1067, %r1068, %r1094, %r1095, %r1096;
	// end inline asm
	// begin inline asm
	shfl.sync.down.b32 %r1072, %r1073, %r1094, %r1095, %r1096;
	// end inline asm
	mov.b64 	%rd71, {%r1067, %r1072};
	// begin inline asm
	shfl.sync.down.b32 %r1077, %r1175, %r1094, %r1095, %r1096;
	// end inline asm
	// begin inline asm
	shfl.sync.down.b32 %r1082, %r1083, %r1094, %r1095, %r1096;
	// end inline asm
	mov.b64 	{%r1088, %r1093}, %rd712;
	// begin inline asm
	shfl.sync.down.b32 %r1087, %r1088, %r1094, %r1095, %r1096;
	// end inline asm
	// begin inline asm
	shfl.sync.down.b32 %r1092, %r1093, %r1094, %r1095, %r1096;
	// end inline asm
	mov.b64 	%rd72, {%r1087, %r1092};
	setp.gt.s32 	%p312, %r936, 23;
	mov.u64 	%rd715, %rd712;
	mov.u32 	%r1178, %r1175;
	@%p312 bra 	$L__BB7_69;
	setp.lt.s32 	%p313, %r1173, %r1057;
	mov.u64 	%rd714, %rd710;
	mov.u32 	%r1177, %r1173;
	@%p313 bra 	$L__BB7_66;
	setp.lt.s32 	%p314, %r1057, %r1173;
	mov.u64 	%rd714, %rd71;
	mov.u32 	%r1177, %r1057;
	@%p314 bra 	$L__BB7_66;
	setp.lt.s64 	%p315, %rd710, %rd71;
	min.s64 	%rd714, %rd710, %rd71;
	selp.b32 	%r1177, %r1173, %r1057, %p315;
$L__BB7_66:
	setp.lt.s32 	%p316, %r1175, %r1077;
	mov.u64 	%rd715, %rd72;
	mov.u32 	%r1178, %r1077;
	mov.u64 	%rd710, %rd714;
	mov.u32 	%r1173, %r1177;
	@%p316 bra 	$L__BB7_69;
	setp.lt.s32 	%p317, %r1077, %r1175;
	mov.u64 	%rd715, %rd712;
	mov.u32 	%r1178, %r1175;
	mov.u64 	%rd710, %rd714;
	mov.u32 	%r1173, %r1177;
	@%p317 bra 	$L__BB7_69;
	setp.lt.s64 	%p318, %rd712, %rd72;
	selp.b32 	%r1178, %r1175, %r1077, %p318;
	min.s64 	%rd715, %rd712, %rd72;
	mov.u64 	%rd710, %rd714;
	mov.u32 	%r1173, %r1177;
$L__BB7_69:
	mov.b32 	%r1134, 16;
	mov.b32 	%r1135, 31;
	mov.b32 	%r1136, -1;
	// begin inline asm
	shfl.sync.down.b32 %r1097, %r1173, %r1134, %r1135, %r1136;
	// end inline asm
	// begin inline asm
	shfl.sync.down.b32 %r1102, %r1103, %r1134, %r1135, %r1136;
	// end inline asm
	mov.b64 	{%r1108, %r1113}, %rd710;
	// begin inline asm
	shfl.sync.down.b32 %r1107, %r1108, %r1134, %r1135, %r1136;
	// end inline asm
	// begin inline asm
	shfl.sync.down.b32 %r1112, %r1113, %r1134, %r1135, %r1136;
	// end inline asm
	mov.b64 	%rd78, {%r1107, %r1112};
	// begin inline asm
	shfl.sync.down.b32 %r1117, %r1178, %r1134, %r1135, %r1136;
	// end inline asm
	// begin inline asm
	shfl.sync.down.b32 %r1122, %r1123, %r1134, %r1135, %r1136;
	// end inline asm
	mov.b64 	{%r1128, %r1133}, %rd715;
	// begin inline asm
	shfl.sync.down.b32 %r1127, %r1128, %r1134, %r1135, %r1136;
	// end inline asm
	// begin inline asm
	shfl.sync.down.b32 %r1132, %r1133, %r1134, %r1135, %r1136;
	// end inline asm
	mov.b64 	%rd79, {%r1127, %r1132};
	setp.gt.s32 	%p319, %r936, 15;
	mov.u64 	%rd854, %rd715;
	mov.u32 	%r1313, %r1178;
	@%p319 bra 	$L__BB7_76;
	setp.lt.s32 	%p320, %r1173, %r1097;
	mov.u64 	%rd717, %rd710;
	mov.u32 	%r1180, %r1173;
	@%p320 bra 	$L__BB7_73;
	setp.lt.s32 	%p321, %r1097, %r1173;
	mov.u64 	%rd717, %rd78;
	mov.u32 	%r1180, %r1097;
	@%p321 bra 	$L__BB7_73;
	setp.lt.s64 	%p322, %rd710, %rd78;
	min.s64 	%rd717, %rd710, %rd78;
	selp.b32 	%r1180, %r1173, %r1097, %p322;
$L__BB7_73:
	setp.lt.s32 	%p323, %r1178, %r1117;
	mov.u64 	%rd854, %rd79;
	mov.u32 	%r1313, %r1117;
	mov.u64 	%rd710, %rd717;
	mov.u32 	%r1173, %r1180;
	@%p323 bra 	$L__BB7_76;
	setp.lt.s32 	%p324, %r1117, %r1178;
	mov.u64 	%rd854, %rd715;
	mov.u32 	%r1313, %r1178;
	mov.u64 	%rd710, %rd717;
	mov.u32 	%r1173, %r1180;
	@%p324 bra 	$L__BB7_76;
	setp.lt.s64 	%p325, %rd715, %rd79;
	selp.b32 	%r1313, %r1178, %r1117, %p325;
	min.s64 	%rd854, %rd715, %rd79;
	mov.u64 	%rd710, %rd717;
	mov.u32 	%r1173, %r1180;
$L__BB7_76:
	setp.ne.s32 	%p326, %r936, 0;
	@%p326 bra 	$L__BB7_78;
	and.b32  	%r1137, %r1, 992;
	mov.u32 	%r1138, _ZN6thrust24THRUST_300001_SM_1000_NS8cuda_cub4core6detail5shmemE;
	add.s32 	%r1139, %r1138, %r1137;
	st.shared.u32 	[%r1139+8], %r1173;
	st.shared.u64 	[%r1139+16], %rd710;
	st.shared.u32 	[%r1139+24], %r1313;
	st.shared.u64 	[%r1139+32], %rd854;
$L__BB7_78:
	bar.sync 	0;
	setp.ne.s32 	%p327, %r1, 0;
	@%p327 bra 	$L__BB7_380;
	ld.shared.u32 	%r93, [_ZN6thrust24THRUST_300001_SM_1000_NS8cuda_cub4core6detail5shmemE+40];
	ld.shared.u64 	%rd85, [_ZN6thrust24THRUST_300001_SM_1000_NS8cuda_cub4core6detail5shmemE+48];
	ld.shared.u32 	%r94, [_ZN6thrust24THRUST_300001_SM_1000_NS8cuda_cub4core6detail5shmemE+56];
	ld.shared.u64 	%rd86, [_ZN6thrust24THRUST_300001_SM_1000_NS8cuda_cub4core6detail5shmemE+64];
	setp.lt.s32 	%p328, %r1173, %r93;
	mov.u64 	%rd720, %rd710;
	mov.u32 	%r1183, %r1173;
	@%p328 bra 	$L__BB7_82;
	setp.lt.s32 	%p329, %r93, %r1173;
	mov.u64 	%rd720, %rd85;
	mov.u32 	%r1183, %r93;
	@%p329 bra 	$L__BB7_82;
	setp.lt.s64 	%p330, %rd710, %rd85;
	min.s64 	%rd720, %rd710, %rd85;
	selp.b32 	%r1183, %r1173, %r93, %p330;
$L__BB7_82:
	setp.lt.s32 	%p331, %r1313, %r94;
	mov.u32 	%r1184, %r94;
	mov.u64 	%rd721, %rd86;
	@%p331 bra 	$L__BB7_86;
	setp.ge.s32 	%p332, %r94, %r1313;
	mov.u32 	%r1184, %r1313;
	mov.u64 	%rd721, %rd854;
	@%p332 bra 	$L__BB7_84;
	bra.uni 	$L__BB7_86;
$L__BB7_84:
	setp.ge.s64 	%p333, %rd854, %rd86;
	mov.u32 	%r1184, %r94;
	mov.u64 	%rd721, %rd86;
	@%p333 bra 	$L__BB7_86;
	mov.u32 	%r1184, %r1313;
	mov.u64 	%rd721, %rd854;
$L__BB7_86:
	ld.shared.u32 	%r103, [_ZN6thrust24THRUST_300001_SM_1000_NS8cuda_cub4core6detail5shmemE+72];
	ld.shared.u64 	%rd96, [_ZN6thrust24THRUST_300001_SM_1000_NS8cuda_cub4core6detail5shmemE+80];
	ld.shared.u32 	%r105, [_ZN6thrust24THRUST_300001_SM_1000_NS8cuda_cub4core6detail5shmemE+88];
	ld.shared.u64 	%rd98, [_ZN6thrust24THRUST_300001_SM_1000_NS8cuda_cub4core6detail5shmemE+96];
	setp.lt.s32 	%p334, %r1183, %r103;
	mov.u64 	%rd722, %rd720;
	mov.u32 	%r1185, %r1183;
	@%p334 bra 	$L__BB7_89;
	setp.lt.s32 	%p335, %r103, %r1183;
	mov.u64 	%rd722, %rd96;
	mov.u32 	%r1185, %r103;
	@%p335 bra 	$L__BB7_89;
	setp.lt.s64 	%p336, %rd720, %rd96;
	min.s64 	%rd722, %rd720, %rd96;
	selp.b32 	%r1185, %r1183, %r103, %p336;
$L__BB7_89:
	setp.lt.s32 	%p337, %r1184, %r105;
	mov.u32 	%r1186, %r105;
	mov.u64 	%rd723, %rd98;
	@%p337 bra 	$L__BB7_92;
	setp.lt.s32 	%p338, %r105, %r1184;
	mov.u32 	%r1186, %r1184;
	mov.u64 	%rd723, %rd721;
	@%p338 bra 	$L__BB7_92;
	setp.lt.s64 	%p339, %rd721, %rd98;
	selp.b64 	%rd723, %rd721, %rd98, %p339;
	selp.b32 	%r1186, %r1184, %r105, %p339;
$L__BB7_92:
	ld.shared.u32 	%r113, [_ZN6thrust24THRUST_300001_SM_1000_NS8cuda_cub4core6detail5shmemE+104];
	ld.shared.u64 	%rd106, [_ZN6thrust24THRUST_300001_SM_1000_NS8cuda_cub4core6detail5shmemE+112];
	ld.shared.u32 	%r115, [_ZN6thrust24THRUST_300001_SM_1000_NS8cuda_cub4core6detail5shmemE+120];
	ld.shared.u64 	%rd108, [_ZN6thrust24THRUST_300001_SM_1000_NS8cuda_cub4core6detail5shmemE+128];
	setp.lt.s32 	%p340, %r1185, %r113;
	mov.u32 	%r1187, %r1185;
	mov.u64 	%rd724, %rd722;
	@%p340 bra 	$L__BB7_95;
	setp.lt.s32 	%p341, %r113, %r1185;
	mov.u32 	%r1187, %r113;
	mov.u64 	%rd724, %rd106;
	@%p341 bra 	$L__BB7_95;
	setp.lt.s64 	%p342, %rd722, %rd106;
	selp.b32 	%r1187, %r1185, %r113, %p342;
	min.s64 	%rd724, %rd722, %rd106;
$L__BB7_95:
	setp.lt.s32 	%p343, %r1186, %r115;
	mov.u32 	%r1188, %r115;
	mov.u64 	%rd725, %rd108;
	@%p343 bra 	$L__BB7_98;
	setp.lt.s32 	%p344, %r115, %r1186;
	mov.u32 	%r1188, %r1186;
	mov.u64 	%rd725, %rd723;
	@%p344 bra 	$L__BB7_98;
	setp.lt.s64 	%p345, %rd723, %rd108;
	selp.b64 	%rd725, %rd723, %rd108, %p345;
	selp.b32 	%r1188, %r1186, %r115, %p345;
$L__BB7_98:
	ld.shared.u32 	%r123, [_ZN6thrust24THRUST_300001_SM_1000_NS8cuda_cub4core6detail5shmemE+136];
	ld.shared.u64 	%rd116, [_ZN6thrust24THRUST_300001_SM_1000_NS8cuda_cub4core6detail5shmemE+144];
	ld.shared.u32 	%r125, [_ZN6thrust24THRUST_300001_SM_1000_NS8cuda_cub4core6detail5shmemE+152];
	ld.shared.u64 	%rd118, [_ZN6thrust24THRUST_300001_SM_1000_NS8cuda_cub4core6detail5shmemE+160];
	setp.lt.s32 	%p346, %r1187, %r123;
	mov.u32 	%r1189, %r1187;
	mov.u64 	%rd726, %rd724;
	@%p346 bra 	$L__BB7_101;
	setp.lt.s32 	%p347, %r123, %r1187;
	mov.u32 	%r1189, %r123;
	mov.u64 	%rd726, %rd116;
	@%p347 bra 	$L__BB7_101;
	setp.lt.s64 	%p348, %rd724, %rd116;
	selp.b32 	%r1189, %r1187, %r123, %p348;
	min.s64 	%rd726, %rd724, %rd116;
$L__BB7_101:
	setp.lt.s32 	%p349, %r1188, %r125;
	mov.u32 	%r1190, %r125;
	mov.u64 	%rd727, %rd118;
	@%p349 bra 	$L__BB7_104;
	setp.lt.s32 	%p350, %r125, %r1188;
	mov.u32 	%r1190, %r1188;
	mov.u64 	%rd727, %rd725;
	@%p350 bra 	$L__BB7_104;
	setp.lt.s64 	%p351, %rd725, %rd118;
	selp.b64 	%rd727, %rd725, %rd118, %p351;
	selp.b32 	%r1190, %r1188, %r125, %p351;
$L__BB7_104:
	ld.shared.u32 	%r133, [_ZN6thrust24THRUST_300001_SM_1000_NS8cuda_cub4core6detail5shmemE+168];
	ld.shared.u64 	%rd126, [_ZN6thrust24THRUST_300001_SM_1000_NS8cuda_cub4core6detail5shmemE+176];
	ld.shared.u32 	%r135, [_ZN6thrust24THRUST_300001_SM_1000_NS8cuda_cub4core6detail5shmemE+184];
	ld.shared.u64 	%rd128, [_ZN6thrust24THRUST_300001_SM_1000_NS8cuda_cub4core6detail5shmemE+192];
	setp.lt.s32 	%p352, %r1189, %r133;
	mov.u32 	%r1191, %r1189;
	mov.u64 	%rd728, %rd726;
	@%p352 bra 	$L__BB7_107;
	setp.lt.s32 	%p353, %r133, %r1189;
	mov.u32 	%r1191, %r133;
	mov.u64 	%rd728, %rd126;
	@%p353 bra 	$L__BB7_107;
	setp.lt.s64 	%p354, %rd726, %rd126;
	selp.b32 	%r1191, %r1189, %r133, %p354;
	min.s64 	%rd728, %rd726, %rd126;
$L__BB7_107:
	setp.lt.s32 	%p355, %r1190, %r135;
	mov.u32 	%r1192, %r135;
	mov.u64 	%rd729, %rd128;
	@%p355 bra 	$L__BB7_110;
	setp.lt.s32 	%p356, %r135, %r1190;
	mov.u32 	%r1192, %r1190;
	mov.u64 	%rd729, %rd727;
	@%p356 bra 	$L__BB7_110;
	setp.lt.s64 	%p357, %rd727, %rd128;
	selp.b64 	%rd729, %rd727, %rd128, %p357;
	selp.b32 	%r1192, %r1190, %r135, %p357;
$L__BB7_110:
	ld.shared.u32 	%r143, [_ZN6thrust24THRUST_300001_SM_1000_NS8cuda_cub4core6detail5shmemE+200];
	ld.shared.u64 	%rd136, [_ZN6thrust24THRUST_300001_SM_1000_NS8cuda_cub4core6detail5shmemE+208];
	ld.shared.u32 	%r145, [_ZN6thrust24THRUST_300001_SM_1000_NS8cuda_cub4core6detail5shmemE+216];
	ld.shared.u64 	%rd138, [_ZN6thrust24THRUST_300001_SM_1000_NS8cuda_cub4core6detail5shmemE+224];
	setp.lt.s32 	%p358, %r1191, %r143;
	mov.u32 	%r1193, %r1191;
	mov.u64 	%rd730, %rd728;
	@%p358 bra 	$L__BB7_113;
	setp.lt.s32 	%p359, %r143, %r1191;
	mov.u32 	%r1193, %r143;
	mov.u64 	%rd730, %rd136;
	@%p359 bra 	$L__BB7_113;
	setp.lt.s64 	%p360, %rd728, %rd136;
	selp.b32 	%r1193, %r1191, %r143, %p360;
	min.s64 	%rd730, %rd728, %rd136;
$L__BB7_113:
	setp.lt.s32 	%p361, %r1192, %r145;
	mov.u32 	%r1194, %r145;
	mov.u64 	%rd731, %rd138;
	@%p361 bra 	$L__BB7_116;
	setp.lt.s32 	%p362, %r145, %r1192;
	mov.u32 	%r1194, %r1192;
	mov.u64 	%rd731, %rd729;
	@%p362 bra 	$L__BB7_116;
	setp.lt.s64 	%p363, %rd729, %rd138;
	selp.b64 	%rd731, %rd729, %rd138, %p363;
	selp.b32 	%r1194, %r1192, %r145, %p363;
$L__BB7_116:
	ld.shared.u32 	%r153, [_ZN6thrust24THRUST_300001_SM_1000_NS8cuda_cub4core6detail5shmemE+232];
	ld.shared.u64 	%rd146, [_ZN6thrust24THRUST_300001_SM_1000_NS8cuda_cub4core6detail5shmemE+240];
	ld.shared.u32 	%r155, [_ZN6thrust24THRUST_300001_SM_1000_NS8cuda_cub4core6detail5shmemE+248];
	ld.shared.u64 	%rd148, [_ZN6thrust24THRUST_300001_SM_1000_NS8cuda_cub4core6detail5shmemE+256];
	setp.lt.s32 	%p364, %r1193, %r153;
	mov.u32 	%r1173, %r1193;
	mov.u64 	%rd710, %rd730;
	@%p364 bra 	$L__BB7_119;
	setp.lt.s32 	%p365, %r153, %r1193;
	mov.u32 	%r1173, %r153;
	mov.u64 	%rd710, %rd146;
	@%p365 bra 	$L__BB7_119;
	setp.lt.s64 	%p366, %rd730, %rd146;
	selp.b32 	%r1173, %r1193, %r153, %p366;
	min.s64 	%rd710, %rd730, %rd146;
$L__BB7_119:
	setp.lt.s32 	%p367, %r1194, %r155;
	mov.u32 	%r1313, %r155;
	mov.u64 	%rd854, %rd148;
	@%p367 bra 	$L__BB7_380;
	setp.lt.s32 	%p368, %r155, %r1194;
	mov.u32 	%r1313, %r1194;
	mov.u64 	%rd854, %rd731;
	@%p368 bra 	$L__BB7_380;
	setp.lt.s64 	%p369, %rd731, %rd148;
	selp.b64 	%rd854, %rd731, %rd148, %p369;
	selp.b32 	%r1313, %r1194, %r155, %p369;
	bra.uni 	$L__BB7_380;
$L__BB7_122:
	// begin inline asm
	mov.u32 %r724, %laneid;
	// end inline asm
	and.b32  	%r765, %r1, 992;
	add.s32 	%r766, %r765, 32;
	setp.gt.s32 	%p204, %r766, %r503;
	not.b32 	%r767, %r765;
	add.s32 	%r768, %r503, %r767;
	selp.b32 	%r763, %r768, 31, %p204;
	mov.b32 	%r762, 1;
	mov.b32 	%r764, -1;
	// begin inline asm
	shfl.sync.down.b32 %r725, %r1164, %r762, %r763, %r764;
	// end inline asm
	// begin inline asm
	shfl.sync.down.b32 %r730, %r731, %r762, %r763, %r764;
	// end inline asm
	mov.b64 	{%r736, %r741}, %rd701;
	// begin inline asm
	shfl.sync.down.b32 %r735, %r736, %r762, %r763, %r764;
	// end inline asm
	// begin inline asm
	shfl.sync.down.b32 %r740, %r741, %r762, %r763, %r764;
	// end inline asm
	mov.b64 	%rd156, {%r735, %r740};
	// begin inline asm
	shfl.sync.down.b32 %r745, %r1165, %r762, %r763, %r764;
	// end inline asm
	// begin inline asm
	shfl.sync.down.b32 %r750, %r751, %r762, %r763, %r764;
	// end inline asm
	mov.b64 	{%r756, %r761}, %rd702;
	// begin inline asm
	shfl.sync.down.b32 %r755, %r756, %r762, %r763, %r764;
	// end inline asm
	// begin inline asm
	shfl.sync.down.b32 %r760, %r761, %r762, %r763, %r764;
	// end inline asm
	mov.b64 	%rd157, {%r755, %r760};
	setp.ge.s32 	%p205, %r724, %r763;
	mov.u32 	%r1173, %r1164;
	mov.u64 	%rd710, %rd701;
	mov.u32 	%r1199, %r1165;
	mov.u64 	%rd736, %rd702;
	@%p205 bra 	$L__BB7_129;
	setp.lt.s32 	%p206, %r1164, %r725;
	mov.u32 	%r1173, %r1164;
	mov.u64 	%rd710, %rd701;
	@%p206 bra 	$L__BB7_126;
	setp.lt.s32 	%p207, %r725, %r1164;
	mov.u32 	%r1173, %r725;
	mov.u64 	%rd710, %rd156;
	@%p207 bra 	$L__BB7_126;
	setp.lt.s64 	%p208, %rd701, %rd156;
	selp.b32 	%r1173, %r1164, %r725, %p208;
	min.s64 	%rd710, %rd701, %rd156;
$L__BB7_126:
	setp.lt.s32 	%p209, %r1165, %r745;
	mov.u32 	%r1199, %r745;
	mov.u64 	%rd736, %rd157;
	@%p209 bra 	$L__BB7_129;
	setp.lt.s32 	%p210, %r745, %r1165;
	mov.u32 	%r1199, %r1165;
	mov.u64 	%rd736, %rd702;
	@%p210 bra 	$L__BB7_129;
	setp.lt.s64 	%p211, %rd702, %rd157;
	selp.b32 	%r1199, %r1165, %r745, %p211;
	min.s64 	%rd736, %rd702, %rd157;
$L__BB7_129:
	mov.b32 	%r806, 2;
	mov.b32 	%r808, -1;
	// begin inline asm
	shfl.sync.down.b32 %r769, %r1173, %r806, %r763, %r808;
	// end inline asm
	// begin inline asm
	shfl.sync.down.b32 %r774, %r775, %r806, %r763, %r808;
	// end inline asm
	mov.b64 	{%r780, %r785}, %rd710;
	// begin inline asm
	shfl.sync.down.b32 %r779, %r780, %r806, %r763, %r808;
	// end inline asm
	// begin inline asm
	shfl.sync.down.b32 %r784, %r785, %r806, %r763, %r808;
	// end inline asm
	mov.b64 	%rd163, {%r779, %r784};
	// begin inline asm
	shfl.sync.down.b32 %r789, %r1199, %r806, %r763, %r808;
	// end inline asm
	// begin inline asm
	shfl.sync.down.b32 %r794, %r795, %r806, %r763, %r808;
	// end inline asm
	mov.b64 	{%r800, %r805}, %rd736;
	// begin inline asm
	shfl.sync.down.b32 %r799, %r800, %r806, %r763, %r808;
	// end inline asm
	// begin inline asm
	shfl.sync.down.b32 %r804, %r805, %r806, %r763, %r808;
	// end inline asm
	mov.b64 	%rd164, {%r799, %r804};
	add.s32 	%r809, %r724, 2;
	setp.gt.s32 	%p212, %r809, %r763;
	mov.u32 	%r1202, %r1199;
	mov.u64 	%rd739, %rd736;
	@%p212 bra 	$L__BB7_136;
	setp.lt.s32 	%p213, %r1173, %r769;
	mov.u32 	%r1200, %r1173;
	mov.u64 	%rd737, %rd710;
	@%p213 bra 	$L__BB7_133;
	setp.lt.s32 	%p214, %r769, %r1173;
	mov.u32 	%r1200, %r769;
	mov.u64 	%rd737, %rd163;
	@%p214 bra 	$L__BB7_133;
	setp.lt.s64 	%p215, %rd710, %rd163;
	selp.b32 	%r1200, %r1173, %r769, %p215;
	min.s64 	%rd737, %rd710, %rd163;
$L__BB7_133:
	setp.lt.s32 	%p216, %r1199, %r789;
	mov.u32 	%r1173, %r1200;
	mov.u64 	%rd710, %rd737;
	mov.u32 	%r1202, %r789;
	mov.u64 	%rd739, %rd164;
	@%p216 bra 	$L__BB7_136;
	setp.lt.s32 	%p217, %r789, %r1199;
	mov.u32 	%r1173, %r1200;
	mov.u64 	%rd710, %rd737;
	mov.u32 	%r1202, %r1199;
	mov.u64 	%rd739, %rd736;
	@%p217 bra 	$L__BB7_136;
	setp.lt.s64 	%p218, %rd736, %rd164;
	selp.b32 	%r1202, %r1199, %r789, %p218;
	min.s64 	%rd739, %rd736, %rd164;
	mov.u32 	%r1173, %r1200;
	mov.u64 	%rd710, %rd737;
$L__BB7_136:
	mov.b32 	%r847, 4;
	mov.b32 	%r849, -1;
	// begin inline asm
	shfl.sync.down.b32 %r810, %r1173, %r847, %r763, %r849;
	// end inline asm
	// begin inline asm
	shfl.sync.down.b32 %r815, %r816, %r847, %r763, %r849;
	// end inline asm
	mov.b64 	{%r821, %r826}, %rd710;
	// begin inline asm
	shfl.sync.down.b32 %r820, %r821, %r847, %r763, %r849;
	// end inline asm
	// begin inline asm
	shfl.sync.down.b32 %r825, %r826, %r847, %r763, %r849;
	// end inline asm
	mov.b64 	%rd170, {%r820, %r825};
	// begin inline asm
	shfl.sync.down.b32 %r830, %r1202, %r847, %r763, %r849;
	// end inline asm
	// begin inline asm
	shfl.sync.down.b32 %r835, %r836, %r847, %r763, %r849;
	// end inline asm
	mov.b64 	{%r841, %r846}, %rd739;
	// begin inline asm
	shfl.sync.down.b32 %r840, %r841, %r847, %r763, %r849;
	// end inline asm
	// begin inline asm
	shfl.sync.down.b32 %r845, %r846, %r847, %r763, %r849;
	// end inline asm
	mov.b64 	%rd171, {%r840, %r845};
	add.s32 	%r850, %r724, 4;
	setp.gt.s32 	%p219, %r850, %r763;
	mov.u32 	%r1205, %r1202;
	mov.u64 	%rd742, %rd739;
	@%p219 bra 	$L__BB7_143;
	setp.lt.s32 	%p220, %r1173, %r810;
	mov.u32 	%r1203, %r1173;
	mov.u64 	%rd740, %rd710;
	@%p220 bra 	$L__BB7_140;
	setp.lt.s32 	%p221, %r810, %r1173;
	mov.u32 	%r1203, %r810;
	mov.u64 	%rd740, %rd170;
	@%p221 bra 	$L__BB7_140;
	setp.lt.s64 	%p222, %rd710, %rd170;
	selp.b32 	%r1203, %r1173, %r810, %p222;
	min.s64 	%rd740, %rd710, %rd170;
$L__BB7_140:
	setp.lt.s32 	%p223, %r1202, %r830;
	mov.u32 	%r1173, %r1203;
	mov.u64 	%rd710, %rd740;
	mov.u32 	%r1205, %r830;
	mov.u64 	%rd742, %rd171;
	@%p223 bra 	$L__BB7_143;
	setp.lt.s32 	%p224, %r830, %r1202;
	mov.u32 	%r1173, %r1203;
	mov.u64 	%rd710, %rd740;
	mov.u32 	%r1205, %r1202;
	mov.u64 	%rd742, %rd739;
	@%p224 bra 	$L__BB7_143;
	setp.lt.s64 	%p225, %rd739, %rd171;
	selp.b32 	%r1205, %r1202, %r830, %p225;
	min.s64 	%rd742, %rd739, %rd171;
	mov.u32 	%r1173, %r1203;
	mov.u64 	%rd710, %rd740;
$L__BB7_143:
	mov.b32 	%r888, 8;
	mov.b32 	%r890, -1;
	// begin inline asm
	shfl.sync.down.b32 %r851, %r1173, %r888, %r763, %r890;
	// end inline asm
	// begin inline asm
	shfl.sync.down.b32 %r856, %r857, %r888, %r763, %r890;
	// end inline asm
	mov.b64 	{%r862, %r867}, %rd710;
	// begin inline asm
	shfl.sync.down.b32 %r861, %r862, %r888, %r763, %r890;
	// end inline asm
	// begin inline asm
	shfl.sync.down.b32 %r866, %r867, %r888, %r763, %r890;
	// end inline asm
	mov.b64 	%rd177, {%r861, %r866};
	// begin inline asm
	shfl.sync.down.b32 %r871, %r1205, %r888, %r763, %r890;
	// end inline asm
	// begin inline asm
	shfl.sync.down.b32 %r876, %r877, %r888, %r763, %r890;
	// end inline asm
	mov.b64 	{%r882, %r887}, %rd742;
	// begin inline asm
	shfl.sync.down.b32 %r881, %r882, %r888, %r763, %r890;
	// end inline asm
	// begin inline asm
	shfl.sync.down.b32 %r886, %r887, %r888, %r763, %r890;
	// end inline asm
	mov.b64 	%rd178, {%r881, %r886};
	add.s32 	%r891, %r724, 8;
	setp.gt.s32 	%p226, %r891, %r763;
	mov.u32 	%r1208, %r1205;
	mov.u64 	%rd745, %rd742;
	@%p226 bra 	$L__BB7_150;
	setp.lt.s32 	%p227, %r1173, %r851;
	mov.u32 	%r1206, %r1173;
	mov.u64 	%rd743, %rd710;
	@%p227 bra 	$L__BB7_147;
	setp.lt.s32 	%p228, %r851, %r1173;
	mov.u32 	%r1206, %r851;
	mov.u64 	%rd743, %rd177;
	@%p228 bra 	$L__BB7_147;
	setp.lt.s64 	%p229, %rd710, %rd177;
	selp.b32 	%r1206, %r1173, %r851, %p229;
	min.s64 	%rd743, %rd710, %rd177;
$L__BB7_147:
	setp.lt.s32 	%p230, %r1205, %r871;
	mov.u32 	%r1173, %r1206;
	mov.u64 	%rd710, %rd743;
	mov.u32 	%r1208, %r871;
	mov.u64 	%rd745, %rd178;
	@%p230 bra 	$L__BB7_150;
	setp.lt.s32 	%p231, %r871, %r1205;
	mov.u32 	%r1173, %r1206;
	mov.u64 	%rd710, %rd743;
	mov.u32 	%r1208, %r1205;
	mov.u64 	%rd745, %rd742;
	@%p231 bra 	$L__BB7_150;
	setp.lt.s64 	%p232, %rd742, %rd178;
	selp.b32 	%r1208, %r1205, %r871, %p232;
	min.s64 	%rd745, %rd742, %rd178;
	mov.u32 	%r1173, %r1206;
	mov.u64 	%rd710, %rd743;
$L__BB7_150:
	mov.b32 	%r929, 16;
	mov.b32 	%r931, -1;
	// begin inline asm
	shfl.sync.down.b32 %r892, %r1173, %r929, %r763, %r931;
	// end inline asm
	// begin inline asm
	shfl.sync.down.b32 %r897, %r898, %r929, %r763, %r931;
	// end inline asm
	mov.b64 	{%r903, %r908}, %rd710;
	// begin inline asm
	shfl.sync.down.b32 %r902, %r903, %r929, %r763, %r931;
	// end inline asm
	// begin inline asm
	shfl.sync.down.b32 %r907, %r908, %r929, %r763, %r931;
	// end inline asm
	mov.b64 	%rd184, {%r902, %r907};
	// begin inline asm
	shfl.sync.down.b32 %r912, %r1208, %r929, %r763, %r931;
	// end inline asm
	// begin inline asm
	shfl.sync.down.b32 %r917, %r918, %r929, %r763, %r931;
	// end inline asm
	mov.b64 	{%r923, %r928}, %rd745;
	// begin inline asm
	shfl.sync.down.b32 %r922, %r923, %r929, %r763, %r931;
	// end inline asm
	// begin inline asm
	shfl.sync.down.b32 %r927, %r928, %r929, %r763, %r931;
	// end inline asm
	mov.b64 	%rd185, {%r922, %r927};
	add.s32 	%r932, %r724, 16;
	setp.gt.s32 	%p233, %r932, %r763;
	mov.u32 	%r1313, %r1208;
	mov.u64 	%rd854, %rd745;
	@%p233 bra 	$L__BB7_157;
	setp.lt.s32 	%p234, %r1173, %r892;
	mov.u32 	%r1209, %r1173;
	mov.u64 	%rd746, %rd710;
	@%p234 bra 	$L__BB7_154;
	setp.lt.s32 	%p235, %r892, %r1173;
	mov.u32 	%r1209, %r892;
	mov.u64 	%rd746, %rd184;
	@%p235 bra 	$L__BB7_154;
	setp.lt.s64 	%p236, %rd710, %rd184;
	selp.b32 	%r1209, %r1173, %r892, %p236;
	min.s64 	%rd746, %rd710, %rd184;
$L__BB7_154:
	setp.lt.s32 	%p237, %r1208, %r912;
	mov.u32 	%r1173, %r1209;
	mov.u64 	%rd710, %rd746;
	mov.u32 	%r1313, %r912;
	mov.u64 	%rd854, %rd185;
	@%p237 bra 	$L__BB7_157;
	setp.lt.s32 	%p238, %r912, %r1208;
	mov.u32 	%r1173, %r1209;
	mov.u64 	%rd710, %rd746;
	mov.u32 	%r1313, %r1208;
	mov.u64 	%rd854, %rd745;
	@%p238 bra 	$L__BB7_157;
	setp.lt.s64 	%p239, %rd745, %rd185;
	selp.b32 	%r1313, %r1208, %r912, %p239;
	min.s64 	%rd854, %rd745, %rd185;
	mov.u32 	%r1173, %r1209;
	mov.u64 	%rd710, %rd746;
$L__BB7_157:
	setp.ne.s32 	%p240, %r724, 0;
	@%p240 bra 	$L__BB7_159;
	mov.u32 	%r934, _ZN6thrust24THRUST_300001_SM_1000_NS8cuda_cub4core6detail5shmemE;
	add.s32 	%r935, %r934, %r765;
	st.shared.u32 	[%r935+8], %r1173;
	st.shared.u64 	[%r935+16], %rd710;
	st.shared.u32 	[%r935+24], %r1313;
	st.shared.u64 	[%r935+32], %rd854;
$L__BB7_159:
	bar.sync 	0;
	setp.ne.s32 	%p241, %r1, 0;
	@%p241 bra 	$L__BB7_380;
	setp.lt.s32 	%p242, %r503, 33;
	mov.u32 	%r1212, %r1173;
	mov.u64 	%rd749, %rd710;
	mov.u32 	%r1213, %r1313;
	mov.u64 	%rd750, %rd854;
	@%p242 bra 	$L__BB7_168;
	ld.shared.u32 	%r201, [_ZN6thrust24THRUST_300001_SM_1000_NS8cuda_cub4core6detail5shmemE+40];
	ld.shared.u64 	%rd191, [_ZN6thrust24THRUST_300001_SM_1000_NS8cuda_cub4core6detail5shmemE+48];
	ld.shared.u32 	%r202, [_ZN6thrust24THRUST_300001_SM_1000_NS8cuda_cub4core6detail5shmemE+56];
	ld.shared.u64 	%rd192, [_ZN6thrust24THRUST_300001_SM_1000_NS8cuda_cub4core6detail5shmemE+64];
	setp.lt.s32 	%p243, %r1173, %r201;
	mov.u32 	%r1212, %r1173;
	mov.u64 	%rd749, %rd710;
	@%p243 bra 	$L__BB7_164;
	setp.lt.s32 	%p244, %r201, %r1173;
	mov.u32 	%r1212, %r201;
	mov.u64 	%rd749, %rd191;
	@%p244 bra 	$L__BB7_164;
	setp.lt.s64 	%p245, %rd710, %rd191;
	selp.b32 	%r1212, %r1173, %r201, %p245;
	min.s64 	%rd749, %rd710, %rd191;
$L__BB7_164:
	setp.lt.s32 	%p246, %r1313, %r202;
	mov.u32 	%r1213, %r202;
	mov.u64 	%rd750, %rd192;
	@%p246 bra 	$L__BB7_168;
	setp.ge.s32 	%p247, %r202, %r1313;
	mov.u32 	%r1213, %r1313;
	mov.u64 	%rd750, %rd854;
	@%p247 bra 	$L__BB7_166;
	bra.uni 	$L__BB7_168;
$L__BB7_166:
	setp.ge.s64 	%p248, %rd854, %rd192;
	mov.u32 	%r1213, %r202;
	mov.u64 	%rd750, %rd192;
	@%p248 bra 	$L__BB7_168;
	mov.u32 	%r1213, %r1313;
	mov.u64 	%rd750, %rd854;
$L__BB7_168:
	setp.lt.s32 	%p249, %r503, 65;
	mov.u32 	%r1216, %r1212;
	mov.u64 	%rd753, %rd749;
	mov.u32 	%r1217, %r1213;
	mov.u64 	%rd754, %rd750;
	@%p249 bra 	$L__BB7_176;
	ld.shared.u32 	%r214, [_ZN6thrust24THRUST_300001_SM_1000_NS8cuda_cub4core6detail5shmemE+72];
	ld.shared.u64 	%rd204, [_ZN6thrust24THRUST_300001_SM_1000_NS8cuda_cub4core6detail5shmemE+80];
	ld.shared.u32 	%r215, [_ZN6thrust24THRUST_300001_SM_1000_NS8cuda_cub4core6detail5shmemE+88];
	ld.shared.u64 	%rd205, [_ZN6thrust24THRUST_300001_SM_1000_NS8cuda_cub4core6detail5shmemE+96];
	setp.lt.s32 	%p250, %r1212, %r214;
	mov.u32 	%r1216, %r1212;
	mov.u64 	%rd753, %rd749;
	@%p250 bra 	$L__BB7_172;
	setp.lt.s32 	%p251, %r214, %r1212;
	mov.u32 	%r1216, %r214;
	mov.u64 	%rd753, %rd204;
	@%p251 bra 	$L__BB7_172;
	setp.lt.s64 	%p252, %rd749, %rd204;
	selp.b32 	%r1216, %r1212, %r214, %p252;
	min.s64 	%rd753, %rd749, %rd204;
$L__BB7_172:
	setp.lt.s32 	%p253, %r1213, %r215;
	mov.u32 	%r1217, %r215;
	mov.u64 	%rd754, %rd205;
	@%p253 bra 	$L__BB7_176;
	setp.ge.s32 	%p254, %r215, %r1213;
	mov.u32 	%r1217, %r1213;
	mov.u64 	%rd754, %rd750;
	@%p254 bra 	$L__BB7_174;
	bra.uni 	$L__BB7_176;
$L__BB7_174:
	setp.ge.s64 	%p255, %rd750, %rd205;
	mov.u32 	%r1217, %r215;
	mov.u64 	%rd754, %rd205;
	@%p255 bra 	$L__BB7_176;
	mov.u32 	%r1217, %r1213;
	mov.u64 	%rd754, %rd750;
$L__BB7_176:
	setp.lt.s32 	%p256, %r503, 97;
	mov.u32 	%r1220, %r1216;
	mov.u64 	%rd757, %rd753;
	mov.u32 	%r1221, %r1217;
	mov.u64 	%rd758, %rd754;
	@%p256 bra 	$L__BB7_184;
	ld.shared.u32 	%r227, [_ZN6thrust24THRUST_300001_SM_1000_NS8cuda_cub4core6detail5shmemE+104];
	ld.shared.u64 	%rd217, [_ZN6thrust24THRUST_300001_SM_1000_NS8cuda_cub4core6detail5shmemE+112];
	ld.shared.u32 	%r228, [_ZN6thrust24THRUST_300001_SM_1000_NS8cuda_cub4core6detail5shmemE+120];
	ld.shared.u64 	%rd218, [_ZN6thrust24THRUST_300001_SM_1000_NS8cuda_cub4core6detail5shmemE+128];
	setp.lt.s32 	%p257, %r1216, %r227;
	mov.u32 	%r1220, %r1216;
	mov.u64 	%rd757, %rd753;
	@%p257 bra 	$L__BB7_180;
	setp.lt.s32 	%p258, %r227, %r1216;
	mov.u32 	%r1220, %r227;
	mov.u64 	%rd757, %rd217;
	@%p258 bra 	$L__BB7_180;
	setp.lt.s64 	%p259, %rd753, %rd217;
	selp.b32 	%r1220, %r1216, %r227, %p259;
	min.s64 	%rd757, %rd753, %rd217;
$L__BB7_180:
	setp.lt.s32 	%p260, %r1217, %r228;
	mov.u32 	%r1221, %r228;
	mov.u64 	%rd758, %rd218;
	@%p260 bra 	$L__BB7_184;
	setp.ge.s32 	%p261, %r228, %r1217;
	mov.u32 	%r1221, %r1217;
	mov.u64 	%rd758, %rd754;
	@%p261 bra 	$L__BB7_182;
	bra.uni 	$L__BB7_184;
$L__BB7_182:
	setp.ge.s64 	%p262, %rd754, %rd218;
	mov.u32 	%r1221, %r228;
	mov.u64 	%rd758, %rd218;
	@%p262 bra 	$L__BB7_184;
	mov.u32 	%r1221, %r1217;
	mov.u64 	%rd758, %rd754;
$L__BB7_184:
	setp.lt.s32 	%p263, %r503, 129;
	mov.u32 	%r1224, %r1220;
	mov.u64 	%rd761, %rd757;
	mov.u32 	%r1225, %r1221;
	mov.u64 	%rd762, %rd758;
	@%p263 bra 	$L__BB7_192;
	ld.shared.u32 	%r240, [_ZN6thrust24THRUST_300001_SM_1000_NS8cuda_cub4core6detail5shmemE+136];
	ld.shared.u64 	%rd230, [_ZN6thrust24THRUST_300001_SM_1000_NS8cuda_cub4core6detail5shmemE+144];
	ld.shared.u32 	%r241, [_ZN6thrust24THRUST_300001_SM_1000_NS8cuda_cub4core6detail5shmemE+152];
	ld.shared.u64 	%rd231, [_ZN6thrust24THRUST_300001_SM_1000_NS8cuda_cub4core6detail5shmemE+160];
	setp.lt.s32 	%p264, %r1220, %r240;
	mov.u32 	%r1224, %r1220;
	mov.u64 	%rd761, %rd757;
	@%p264 bra 	$L__BB7_188;
	setp.lt.s32 	%p265, %r240, %r1220;
	mov.u32 	%r1224, %r240;
	mov.u64 	%rd761, %rd230;
	@%p265 bra 	$L__BB7_188;
	setp.lt.s64 	%p266, %rd757, %rd230;
	selp.b32 	%r1224, %r1220, %r240, %p266;
	min.s64 	%rd761, %rd757, %rd230;
$L__BB7_188:
	setp.lt.s32 	%p267, %r1221, %r241;
	mov.u32 	%r1225, %r241;
	mov.u64 	%rd762, %rd231;
	@%p267 bra 	$L__BB7_192;
	setp.ge.s32 	%p268, %r241, %r1221;
	mov.u32 	%r1225, %r1221;
	mov.u64 	%rd762, %rd758;
	@%p268 bra 	$L__BB7_190;
	bra.uni 	$L__BB7_192;
$L__BB7_190:
	setp.ge.s64 	%p269, %rd758, %rd231;
	mov.u32 	%r1225, %r241;
	mov.u64 	%rd762, %rd231;
	@%p269 bra 	$L__BB7_192;
	mov.u32 	%r1225, %r1221;
	mov.u64 	%rd762, %rd758;
$L__BB7_192:
	setp.lt.s32 	%p270, %r503, 161;
	mov.u32 	%r1228, %r1224;
	mov.u64 	%rd765, %rd761;
	mov.u32 	%r1229, %r1225;
	mov.u64 	%rd766, %rd762;
	@%p270 bra 	$L__BB7_200;
	ld.shared.u32 	%r253, [_ZN6thrust24THRUST_300001_SM_1000_NS8cuda_cub4core6detail5shmemE+168];
	ld.shared.u64 	%rd243, [_ZN6thrust24THRUST_300001_SM_1000_NS8cuda_cub4core6detail5shmemE+176];
	ld.shared.u32 	%r254, [_ZN6thrust24THRUST_300001_SM_1000_NS8cuda_cub4core6detail5shmemE+184];
	ld.shared.u64 	%rd244, [_ZN6thrust24THRUST_300001_SM_1000_NS8cuda_cub4core6detail5shmemE+192];
	setp.lt.s32 	%p271, %r1224, %r253;
	mov.u32 	%r1228, %r1224;
	mov.u64 	%rd765, %rd761;
	@%p271 bra 	$L__BB7_196;
	setp.lt.s32 	%p272, %r253, %r1224;
	mov.u32 	%r1228, %r253;
	mov.u64 	%rd765, %rd243;
	@%p272 bra 	$L__BB7_196;
	setp.lt.s64 	%p273, %rd761, %rd243;
	selp.b32 	%r1228, %r1224, %r253, %p273;
	min.s64 	%rd765, %rd761, %rd243;
$L__BB7_196:
	setp.lt.s32 	%p274, %r1225, %r254;
	mov.u32 	%r1229, %r254;
	mov.u64 	%rd766, %rd244;
	@%p274 bra 	$L__BB7_200;
	setp.ge.s32 	%p275, %r254, %r1225;
	mov.u32 	%r1229, %r1225;
	mov.u64 	%rd766, %rd762;
	@%p275 bra 	$L__BB7_198;
	bra.uni 	$L__BB7_200;
$L__BB7_198:
	setp.ge.s64 	%p276, %rd762, %rd244;
	mov.u32 	%r1229, %r254;
	mov.u64 	%rd766, %rd244;
	@%p276 bra 	$L__BB7_200;
	mov.u32 	%r1229, %r1225;
	mov.u64 	%rd766, %rd762;
$L__BB7_200:
	setp.lt.s32 	%p277, %r503, 193;
	mov.u32 	%r1232, %r1228;
	mov.u64 	%rd769, %rd765;
	mov.u32 	%r1233, %r1229;
	mov.u64 	%rd770, %rd766;
	@%p277 bra 	$L__BB7_208;
	ld.shared.u32 	%r266, [_ZN6thrust24THRUST_300001_SM_1000_NS8cuda_cub4core6detail5shmemE+200];
	ld.shared.u64 	%rd256, [_ZN6thrust24THRUST_300001_SM_1000_NS8cuda_cub4core6detail5shmemE+208];
	ld.shared.u32 	%r267, [_ZN6thrust24THRUST_300001_SM_1000_NS8cuda_cub4core6detail5shmemE+216];
	ld.shared.u64 	%rd257, [_ZN6thrust24THRUST_300001_SM_1000_NS8cuda_cub4core6detail5shmemE+224];
	setp.lt.s32 	%p278, %r1228, %r266;
	mov.u32 	%r1232, %r1228;
	mov.u64 	%rd769, %rd765;
	@%p278 bra 	$L__BB7_204;
	setp.lt.s32 	%p279, %r266, %r1228;
	mov.u32 	%r1232, %r266;
	mov.u64 	%rd769, %rd256;
	@%p279 bra 	$L__BB7_204;
	setp.lt.s64 	%p280, %rd765, %rd256;
	selp.b32 	%r1232, %r1228, %r266, %p280;
	min.s64 	%rd769, %rd765, %rd256;
$L__BB7_204:
	setp.lt.s32 	%p281, %r1229, %r267;
	mov.u32 	%r1233, %r267;
	mov.u64 	%rd770, %rd257;
	@%p281 bra 	$L__BB7_208;
	setp.ge.s32 	%p282, %r267, %r1229;
	mov.u32 	%r1233, %r1229;
	mov.u64 	%rd770, %rd766;
	@%p282 bra 	$L__BB7_206;
	bra.uni 	$L__BB7_208;
$L__BB7_206:
	setp.ge.s64 	%p283, %rd766, %rd257;
	mov.u32 	%r1233, %r267;
	mov.u64 	%rd770, %rd257;
	@%p283 bra 	$L__BB7_208;
	mov.u32 	%r1233, %r1229;
	mov.u64 	%rd770, %rd766;
$L__BB7_208:
	setp.lt.s32 	%p284, %r503, 225;
	mov.u64 	%rd854, %rd770;
	mov.u32 	%r1313, %r1233;
	mov.u64 	%rd710, %rd769;
	mov.u32 	%r1173, %r1232;
	@%p284 bra 	$L__BB7_380;
	ld.shared.u32 	%r279, [_ZN6thrust24THRUST_300001_SM_1000_NS8cuda_cub4core6detail5shmemE+232];
	ld.shared.u64 	%rd269, [_ZN6thrust24THRUST_300001_SM_1000_NS8cuda_cub4core6detail5shmemE+240];
	ld.shared.u32 	%r280, [_ZN6thrust24THRUST_300001_SM_1000_NS8cuda_cub4core6detail5shmemE+248];
	ld.shared.u64 	%rd270, [_ZN6thrust24THRUST_300001_SM_1000_NS8cuda_cub4core6detail5shmemE+256];
	setp.lt.s32 	%p285, %r1232, %r279;
	mov.u32 	%r1173, %r1232;
	mov.u64 	%rd710, %rd769;
	@%p285 bra 	$L__BB7_212;
	setp.lt.s32 	%p286, %r279, %r1232;
	mov.u32 	%r1173, %r279;
	mov.u64 	%rd710, %rd269;
	@%p286 bra 	$L__BB7_212;
	setp.lt.s64 	%p287, %rd769, %rd269;
	selp.b32 	%r1173, %r1232, %r279, %p287;
	min.s64 	%rd710, %rd769, %rd269;
$L__BB7_212:
	setp.lt.s32 	%p288, %r1233, %r280;
	mov.u32 	%r1313, %r280;
	mov.u64 	%rd854, %rd270;
	@%p288 bra 	$L__BB7_380;
	setp.ge.s32 	%p289, %r280, %r1233;
	mov.u32 	%r1313, %r1233;
	mov.u64 	%rd854, %rd770;
	@%p289 bra 	$L__BB7_214;
	bra.uni 	$L__BB7_380;
$L__BB7_214:
	setp.ge.s64 	%p290, %rd770, %rd270;
	mov.u32 	%r1313, %r280;
	mov.u64 	%rd854, %rd270;
	@%p290 bra 	$L__BB7_380;
	mov.u32 	%r1313, %r1233;
	mov.u64 	%rd854, %rd770;
	bra.uni 	$L__BB7_380;
$L__BB7_216:
	mov.u32 	%r290, %tid.x;
	cvt.u64.u32 	%rd280, %r290;
	mul.wide.u32 	%rd518, %r290, 32;
	add.s64 	%rd503, %rd500, %rd518;
	// begin inline asm
	ld.global.nc.u64 %rd502, [%rd503];
	// end inline asm
	add.s64 	%rd505, %rd503, 8;
	// begin inline asm
	ld.global.nc.u64 %rd504, [%rd505];
	// end inline asm
	add.s64 	%rd507, %rd503, 16;
	// begin inline asm
	ld.global.nc.u64 %rd506, [%rd507];
	// end inline asm
	add.s64 	%rd509, %rd503, 24;
	// begin inline asm
	ld.global.nc.u64 %rd508, [%rd509];
	// end inline asm
	cvt.u32.u64 	%r291, %rd502;
	cvt.u32.u64 	%r292, %rd506;
	add.s64 	%rd511, %rd503, 8192;
	// begin inline asm
	ld.global.nc.u64 %rd510, [%rd511];
	// end inline asm
	add.s64 	%rd513, %rd503, 8200;
	// begin inline asm
	ld.global.nc.u64 %rd512, [%rd513];
	// end inline asm
	add.s64 	%rd515, %rd503, 8208;
	// begin inline asm
	ld.global.nc.u64 %rd514, [%rd515];
	// end inline asm
	add.s64 	%rd517, %rd503, 8216;
	// begin inline asm
	ld.global.nc.u64 %rd822, [%rd517];
	// end inline asm
	cvt.u32.u64 	%r293, %rd510;
	cvt.u32.u64 	%r1281, %rd514;
	setp.lt.s32 	%p3, %r291, %r293;
	mov.u32 	%r1173, %r291;
	mov.u64 	%rd710, %rd504;
	@%p3 bra 	$L__BB7_219;
	setp.lt.s32 	%p4, %r293, %r291;
	mov.u32 	%r1173, %r293;
	mov.u64 	%rd710, %rd512;
	@%p4 bra 	$L__BB7_219;
	setp.lt.s64 	%p5, %rd504, %rd512;
	selp.b32 	%r1173, %r291, %r293, %p5;
	min.s64 	%rd710, %rd504, %rd512;
$L__BB7_219:
	setp.lt.s32 	%p6, %r292, %r1281;
	@%p6 bra 	$L__BB7_221;
	setp.lt.s32 	%p7, %r1281, %r292;
	setp.lt.s64 	%p8, %rd508, %rd822;
	or.pred  	%p9, %p7, %p8;
	selp.b32 	%r1281, %r292, %r1281, %p9;
	selp.b64 	%rd822, %rd508, %rd822, %p9;
$L__BB7_221:
	setp.lt.u32 	%p10, %r503, 1024;
	mov.b64 	%rd790, 512;
	@%p10 bra 	$L__BB7_261;
	add.s64 	%rd289, %rd1, -1024;
	setp.lt.u64 	%p11, %rd289, 512;
	mov.b64 	%rd790, 512;
	@%p11 bra 	$L__BB7_249;
	shr.u64 	%rd523, %rd289, 9;
	add.s64 	%rd524, %rd523, 1;
	and.b64  	%rd777, %rd524, 72057594037927934;
	shl.b64 	%rd525, %rd280, 5;
	add.s64 	%rd526, %rd525, %rd500;
	add.s64 	%rd778, %rd526, 40984;
	mov.b64 	%rd790, 512;
$L__BB7_224:
	add.s64 	%rd528, %rd778, -24600;
	// begin inline asm
	ld.global.nc.u64 %rd527, [%rd528];
	// end inline asm
	add.s64 	%rd530, %rd778, -24592;
	// begin inline asm
	ld.global.nc.u64 %rd529, [%rd530];
	// end inline asm
	add.s64 	%rd532, %rd778, -24584;
	// begin inline asm
	ld.global.nc.u64 %rd531, [%rd532];
	// end inline asm
	add.s64 	%rd534, %rd778, -24576;
	// begin inline asm
	ld.global.nc.u64 %rd533, [%rd534];
	// end inline asm
	cvt.u32.u64 	%r301, %rd527;
	cvt.u32.u64 	%r302, %rd531;
	add.s64 	%rd536, %rd778, -16408;
	// begin inline asm
	ld.global.nc.u64 %rd535, [%rd536];
	// end inline asm
	add.s64 	%rd538, %rd778, -16400;
	// begin inline asm
	ld.global.nc.u64 %rd537, [%rd538];
	// end inline asm
	add.s64 	%rd540, %rd778, -16392;
	// begin inline asm
	ld.global.nc.u64 %rd539, [%rd540];
	// end inline asm
	add.s64 	%rd542, %rd778, -16384;
	// begin inline asm
	ld.global.nc.u64 %rd541, [%rd542];
	// end inline asm
	cvt.u32.u64 	%r303, %rd535;
	cvt.u32.u64 	%r304, %rd539;
	setp.lt.s32 	%p12, %r1173, %r301;
	mov.u32 	%r1242, %r1173;
	mov.u64 	%rd782, %rd710;
	@%p12 bra 	$L__BB7_227;
	setp.lt.s32 	%p13, %r301, %r1173;
	mov.u32 	%r1242, %r301;
	mov.u64 	%rd782, %rd529;
	@%p13 bra 	$L__BB7_227;
	setp.lt.s64 	%p14, %rd710, %rd529;
	selp.b32 	%r1242, %r1173, %r301, %p14;
	min.s64 	%rd782, %rd710, %rd529;
$L__BB7_227:
	setp.lt.s32 	%p15, %r1281, %r302;
	mov.u32 	%r1243, %r302;
	mov.u64 	%rd783, %rd533;
	@%p15 bra 	$L__BB7_230;
	setp.lt.s32 	%p16, %r302, %r1281;
	mov.u32 	%r1243, %r1281;
	mov.u64 	%rd783, %rd822;
	@%p16 bra 	$L__BB7_230;
	setp.lt.s64 	%p17, %rd822, %rd533;
	selp.b32 	%r1243, %r1281, %r302, %p17;
	min.s64 	%rd783, %rd822, %rd533;
$L__BB7_230:
	setp.lt.s32 	%p18, %r1242, %r303;
	mov.u32 	%r1244, %r1242;
	mov.u64 	%rd784, %rd782;
	@%p18 bra 	$L__BB7_233;
	setp.lt.s32 	%p19, %r303, %r1242;
	mov.u32 	%r1244, %r303;
	mov.u64 	%rd784, %rd537;
	@%p19 bra 	$L__BB7_233;
	setp.lt.s64 	%p20, %rd782, %rd537;
	selp.b32 	%r1244, %r1242, %r303, %p20;
	min.s64 	%rd784, %rd782, %rd537;
$L__BB7_233:
	setp.lt.s32 	%p21, %r1243, %r304;
	mov.u32 	%r1245, %r304;
	mov.u64 	%rd785, %rd541;
	@%p21 bra 	$L__BB7_236;
	setp.lt.s32 	%p22, %r304, %r1243;
	mov.u32 	%r1245, %r1243;
	mov.u64 	%rd785, %rd783;
	@%p22 bra 	$L__BB7_236;
	setp.lt.s64 	%p23, %rd783, %rd541;
	selp.b32 	%r1245, %r1243, %r304, %p23;
	min.s64 	%rd785, %rd783, %rd541;
$L__BB7_236:
	add.s64 	%rd544, %rd778, -8216;
	// begin inline asm
	ld.global.nc.u64 %rd543, [%rd544];
	// end inline asm
	add.s64 	%rd546, %rd778, -8208;
	// begin inline asm
	ld.global.nc.u64 %rd545, [%rd546];
	// end inline asm
	add.s64 	%rd548, %rd778, -8200;
	// begin inline asm
	ld.global.nc.u64 %rd547, [%rd548];
	// end inline asm
	add.s64 	%rd550, %rd778, -8192;
	// begin inline asm
	ld.global.nc.u64 %rd549, [%rd550];
	// end inline asm
	cvt.u32.u64 	%r313, %rd543;
	cvt.u32.u64 	%r314, %rd547;
	add.s64 	%rd552, %rd778, -24;
	// begin inline asm
	ld.global.nc.u64 %rd551, [%rd552];
	// end inline asm
	add.s64 	%rd554, %rd778, -16;
	// begin inline asm
	ld.global.nc.u64 %rd553, [%rd554];
	// end inline asm
	add.s64 	%rd556, %rd778, -8;
	// begin inline asm
	ld.global.nc.u64 %rd555, [%rd556];
	// end inline asm
	// begin inline asm
	ld.global.nc.u64 %rd557, [%rd778];
	// end inline asm
	cvt.u32.u64 	%r315, %rd551;
	cvt.u32.u64 	%r316, %rd555;
	setp.lt.s32 	%p24, %r1244, %r313;
	mov.u32 	%r1246, %r1244;
	mov.u64 	%rd786, %rd784;
	@%p24 bra 	$L__BB7_239;
	setp.lt.s32 	%p25, %r313, %r1244;
	mov.u32 	%r1246, %r313;
	mov.u64 	%rd786, %rd545;
	@%p25 bra 	$L__BB7_239;
	setp.lt.s64 	%p26, %rd784, %rd545;
	selp.b32 	%r1246, %r1244, %r313, %p26;
	min.s64 	%rd786, %rd784, %rd545;
$L__BB7_239:
	setp.lt.s32 	%p27, %r1245, %r314;
	mov.u32 	%r1247, %r314;
	mov.u64 	%rd787, %rd549;
	@%p27 bra 	$L__BB7_242;
	setp.lt.s32 	%p28, %r314, %r1245;
	mov.u32 	%r1247, %r1245;
	mov.u64 	%rd787, %rd785;
	@%p28 bra 	$L__BB7_242;
	setp.lt.s64 	%p29, %rd785, %rd549;
	selp.b32 	%r1247, %r1245, %r314, %p29;
	min.s64 	%rd787, %rd785, %rd549;
$L__BB7_242:
	setp.lt.s32 	%p30, %r1246, %r315;
	mov.u32 	%r1173, %r1246;
	mov.u64 	%rd710, %rd786;
	@%p30 bra 	$L__BB7_245;
	setp.lt.s32 	%p31, %r315, %r1246;
	mov.u32 	%r1173, %r315;
	mov.u64 	%rd710, %rd553;
	@%p31 bra 	$L__BB7_245;
	setp.lt.s64 	%p32, %rd786, %rd553;
	selp.b32 	%r1173, %r1246, %r315, %p32;
	min.s64 	%rd710, %rd786, %rd553;
$L__BB7_245:
	setp.lt.s32 	%p33, %r1247, %r316;
	mov.u32 	%r1281, %r316;
	mov.u64 	%rd822, %rd557;
	@%p33 bra 	$L__BB7_248;
	setp.lt.s32 	%p34, %r316, %r1247;
	mov.u32 	%r1281, %r1247;
	mov.u64 	%rd822, %rd787;
	@%p34 bra 	$L__BB7_248;
	setp.lt.s64 	%p35, %rd787, %rd557;
	selp.b32 	%r1281, %r1247, %r316, %p35;
	min.s64 	%rd822, %rd787, %rd557;
$L__BB7_248:
	add.s64 	%rd790, %rd790, 1024;
	add.s64 	%rd778, %rd778, 32768;
	add.s64 	%rd777, %rd777, -2;
	setp.ne.s64 	%p36, %rd777, 0;
	@%p36 bra 	$L__BB7_224;
$L__BB7_249:
	and.b32  	%r505, %r503, 512;
	setp.ne.s32 	%p37, %r505, 0;
	@%p37 bra 	$L__BB7_261;
	shl.b64 	%rd575, %rd790, 5;
	add.s64 	%rd560, %rd503, %rd575;
	// begin inline asm
	ld.global.nc.u64 %rd559, [%rd560];
	// end inline asm
	add.s64 	%rd562, %rd560, 8;
	// begin inline asm
	ld.global.nc.u64 %rd561, [%rd562];
	// end inline asm
	add.s64 	%rd564, %rd560, 16;
	// begin inline asm
	ld.global.nc.u64 %rd563, [%rd564];
	// end inline asm
	add.s64 	%rd566, %rd560, 24;
	// begin inline asm
	ld.global.nc.u64 %rd797, [%rd566];
	// end inline asm
	cvt.u32.u64 	%r329, %rd559;
	cvt.u32.u64 	%r1255, %rd563;
	add.s64 	%rd568, %rd560, 8192;
	// begin inline asm
	ld.global.nc.u64 %rd567, [%rd568];
	// end inline asm
	add.s64 	%rd570, %rd560, 8200;
	// begin inline asm
	ld.global.nc.u64 %rd569, [%rd570];
	// end inline asm
	add.s64 	%rd572, %rd560, 8208;
	// begin inline asm
	ld.global.nc.u64 %rd571, [%rd572];
	// end inline asm
	add.s64 	%rd574, %rd560, 8216;
	// begin inline asm
	ld.global.nc.u64 %rd799, [%rd574];
	// end inline asm
	cvt.u32.u64 	%r331, %rd567;
	cvt.u32.u64 	%r1257, %rd571;
	setp.lt.s32 	%p38, %r1173, %r329;
	mov.u32 	%r1254, %r1173;
	mov.u64 	%rd796, %rd710;
	@%p38 bra 	$L__BB7_253;
	setp.lt.s32 	%p39, %r329, %r1173;
	mov.u32 	%r1254, %r329;
	mov.u64 	%rd796, %rd561;
	@%p39 bra 	$L__BB7_253;
	setp.lt.s64 	%p40, %rd710, %rd561;
	selp.b32 	%r1254, %r1173, %r329, %p40;
	min.s64 	%rd796, %rd710, %rd561;
$L__BB7_253:
	setp.lt.s32 	%p41, %r1281, %r1255;
	@%p41 bra 	$L__BB7_255;
	setp.lt.s32 	%p42, %r1255, %r1281;
	setp.lt.s64 	%p43, %rd822, %rd797;
	or.pred  	%p44, %p42, %p43;
	selp.b32 	%r1255, %r1281, %r1255, %p44;
	selp.b64 	%rd797, %rd822, %rd797, %p44;
$L__BB7_255:
	setp.lt.s32 	%p45, %r1254, %r331;
	mov.u32 	%r1173, %r1254;
	mov.u64 	%rd710, %rd796;
	@%p45 bra 	$L__BB7_258;
	setp.lt.s32 	%p46, %r331, %r1254;
	mov.u32 	%r1173, %r331;
	mov.u64 	%rd710, %rd569;
	@%p46 bra 	$L__BB7_258;
	setp.lt.s64 	%p47, %rd796, %rd569;
	selp.b32 	%r1173, %r1254, %r331, %p47;
	min.s64 	%rd710, %rd796, %rd569;
$L__BB7_258:
	setp.lt.s32 	%p48, %r1255, %r1257;
	@%p48 bra 	$L__BB7_260;
	setp.lt.s32 	%p49, %r1257, %r1255;
	setp.lt.s64 	%p50, %rd797, %rd799;
	or.pred  	%p51, %p49, %p50;
	selp.b32 	%r1257, %r1255, %r1257, %p51;
	selp.b64 	%rd799, %rd797, %rd799, %p51;
$L__BB7_260:
	add.s64 	%rd790, %rd790, 512;
	mov.u64 	%rd822, %rd799;
	mov.u32 	%r1281, %r1257;
$L__BB7_261:
	cvt.s64.s32 	%rd578, %r503;
	setp.ge.s64 	%p52, %rd790, %rd578;
	@%p52 bra 	$L__BB7_299;
	cvt.u32.u64 	%r343, %rd790;
	sub.s32 	%r344, %r503, %r343;
	setp.ge.s32 	%p53, %r290, %r344;
	@%p53 bra 	$L__BB7_299;
	not.b32 	%r507, %r290;
	add.s32 	%r508, %r503, %r507;
	sub.s32 	%r345, %r508, %r343;
	and.b32  	%r509, %r345, 768;
	setp.eq.s32 	%p54, %r509, 768;
	mov.u32 	%r1266, %r290;
	@%p54 bra 	$L__BB7_272;
	cvt.u64.u32 	%rd580, %r290;
	add.s64 	%rd581, %rd790, %rd580;
	shl.b64 	%rd582, %rd581, 5;
	add.s64 	%rd803, %rd500, %rd582;
	shr.u32 	%r510, %r345, 8;
	add.s32 	%r511, %r510, 1;
	and.b32  	%r512, %r511, 3;
	neg.s32 	%r1260, %r512;
	mov.u32 	%r1266, %r290;
$L__BB7_265:
	.pragma "nounroll";
	mov.u64 	%rd349, %rd822;
	mov.u32 	%r350, %r1281;
	mov.u64 	%rd348, %rd710;
	mov.u32 	%r349, %r1173;
	// begin inline asm
	ld.global.nc.u64 %rd583, [%rd803];
	// end inline asm
	add.s64 	%rd586, %rd803, 8;
	// begin inline asm
	ld.global.nc.u64 %rd585, [%rd586];
	// end inline asm
	add.s64 	%rd588, %rd803, 16;
	// begin inline asm
	ld.global.nc.u64 %rd587, [%rd588];
	// end inline asm
	add.s64 	%rd590, %rd803, 24;
	// begin inline asm
	ld.global.nc.u64 %rd589, [%rd590];
	// end inline asm
	cvt.u32.u64 	%r351, %rd583;
	cvt.u32.u64 	%r352, %rd587;
	setp.lt.s32 	%p55, %r349, %r351;
	@%p55 bra 	$L__BB7_268;
	setp.lt.s32 	%p56, %r351, %r349;
	mov.u32 	%r1173, %r351;
	mov.u64 	%rd710, %rd585;
	@%p56 bra 	$L__BB7_268;
	setp.lt.s64 	%p57, %rd348, %rd585;
	selp.b32 	%r1173, %r349, %r351, %p57;
	min.s64 	%rd710, %rd348, %rd585;
$L__BB7_268:
	setp.lt.s32 	%p58, %r350, %r352;
	mov.u32 	%r1281, %r352;
	mov.u64 	%rd822, %rd589;
	@%p58 bra 	$L__BB7_271;
	setp.lt.s32 	%p59, %r352, %r350;
	mov.u32 	%r1281, %r350;
	mov.u64 	%rd822, %rd349;
	@%p59 bra 	$L__BB7_271;
	setp.lt.s64 	%p60, %rd349, %rd589;
	selp.b32 	%r1281, %r350, %r352, %p60;
	min.s64 	%rd822, %rd349, %rd589;
$L__BB7_271:
	add.s32 	%r1266, %r1266, 256;
	add.s64 	%rd803, %rd803, 8192;
	add.s32 	%r1260, %r1260, 1;
	setp.ne.s32 	%p61, %r1260, 0;
	@%p61 bra 	$L__BB7_265;
$L__BB7_272:
	setp.lt.u32 	%p62, %r345, 768;
	@%p62 bra 	$L__BB7_299;
	cvt.u64.u32 	%rd591, %r1266;
	add.s64 	%rd592, %rd790, %rd591;
	shl.b64 	%rd593, %rd592, 5;
	add.s64 	%rd594, %rd593, %rd500;
	add.s64 	%rd812, %rd594, 24600;
$L__BB7_274:
	add.s64 	%rd596, %rd812, -24600;
	// begin inline asm
	ld.global.nc.u64 %rd595, [%rd596];
	// end inline asm
	add.s64 	%rd598, %rd812, -24592;
	// begin inline asm
	ld.global.nc.u64 %rd597, [%rd598];
	// end inline asm
	add.s64 	%rd600, %rd812, -24584;
	// begin inline asm
	ld.global.nc.u64 %rd599, [%rd600];
	// end inline asm
	add.s64 	%rd602, %rd812, -24576;
	// begin inline asm
	ld.global.nc.u64 %rd601, [%rd602];
	// end inline asm
	cvt.u32.u64 	%r367, %rd595;
	cvt.u32.u64 	%r368, %rd599;
	setp.lt.s32 	%p63, %r1173, %r367;
	mov.u32 	%r1274, %r1173;
	mov.u64 	%rd815, %rd710;
	@%p63 bra 	$L__BB7_277;
	setp.lt.s32 	%p64, %r367, %r1173;
	mov.u32 	%r1274, %r367;
	mov.u64 	%rd815, %rd597;
	@%p64 bra 	$L__BB7_277;
	setp.lt.s64 	%p65, %rd710, %rd597;
	selp.b32 	%r1274, %r1173, %r367, %p65;
	min.s64 	%rd815, %rd710, %rd597;
$L__BB7_277:
	setp.lt.s32 	%p66, %r1281, %r368;
	mov.u32 	%r1275, %r368;
	mov.u64 	%rd816, %rd601;
	@%p66 bra 	$L__BB7_280;
	setp.lt.s32 	%p67, %r368, %r1281;
	mov.u32 	%r1275, %r1281;
	mov.u64 	%rd816, %rd822;
	@%p67 bra 	$L__BB7_280;
	setp.lt.s64 	%p68, %rd822, %rd601;
	selp.b32 	%r1275, %r1281, %r368, %p68;
	min.s64 	%rd816, %rd822, %rd601;
$L__BB7_280:
	add.s64 	%rd604, %rd812, -16408;
	// begin inline asm
	ld.global.nc.u64 %rd603, [%rd604];
	// end inline asm
	add.s64 	%rd606, %rd812, -16400;
	// begin inline asm
	ld.global.nc.u64 %rd605, [%rd606];
	// end inline asm
	add.s64 	%rd608, %rd812, -16392;
	// begin inline asm
	ld.global.nc.u64 %rd607, [%rd608];
	// end inline asm
	add.s64 	%rd610, %rd812, -16384;
	// begin inline asm
	ld.global.nc.u64 %rd609, [%rd610];
	// end inline asm
	cvt.u32.u64 	%r373, %rd603;
	cvt.u32.u64 	%r374, %rd607;
	setp.lt.s32 	%p69, %r1274, %r373;
	mov.u32 	%r1276, %r1274;
	mov.u64 	%rd817, %rd815;
	@%p69 bra 	$L__BB7_283;
	setp.lt.s32 	%p70, %r373, %r1274;
	mov.u32 	%r1276, %r373;
	mov.u64 	%rd817, %rd605;
	@%p70 bra 	$L__BB7_283;
	setp.lt.s64 	%p71, %rd815, %rd605;
	selp.b32 	%r1276, %r1274, %r373, %p71;
	min.s64 	%rd817, %rd815, %rd605;
$L__BB7_283:
	setp.lt.s32 	%p72, %r1275, %r374;
	mov.u32 	%r1277, %r374;
	mov.u64 	%rd818, %rd609;
	@%p72 bra 	$L__BB7_286;
	setp.lt.s32 	%p73, %r374, %r1275;
	mov.u32 	%r1277, %r1275;
	mov.u64 	%rd818, %rd816;
	@%p73 bra 	$L__BB7_286;
	setp.lt.s64 	%p74, %rd816, %rd609;
	selp.b32 	%r1277, %r1275, %r374, %p74;
	min.s64 	%rd818, %rd816, %rd609;
$L__BB7_286:
	add.s64 	%rd612, %rd812, -8216;
	// begin inline asm
	ld.global.nc.u64 %rd611, [%rd612];
	// end inline asm
	add.s64 	%rd614, %rd812, -8208;
	// begin inline asm
	ld.global.nc.u64 %rd613, [%rd614];
	// end inline asm
	add.s64 	%rd616, %rd812, -8200;
	// begin inline asm
	ld.global.nc.u64 %rd615, [%rd616];
	// end inline asm
	add.s64 	%rd618, %rd812, -8192;
	// begin inline asm
	ld.global.nc.u64 %rd617, [%rd618];
	// end inline asm
	cvt.u32.u64 	%r379, %rd611;
	cvt.u32.u64 	%r380, %rd615;
	setp.lt.s32 	%p75, %r1276, %r379;
	mov.u32 	%r1278, %r1276;
	mov.u64 	%rd819, %rd817;
	@%p75 bra 	$L__BB7_289;
	setp.lt.s32 	%p76, %r379, %r1276;
	mov.u32 	%r1278, %r379;
	mov.u64 	%rd819, %rd613;
	@%p76 bra 	$L__BB7_289;
	setp.lt.s64 	%p77, %rd817, %rd613;
	selp.b32 	%r1278, %r1276, %r379, %p77;
	min.s64 	%rd819, %rd817, %rd613;
$L__BB7_289:
	setp.lt.s32 	%p78, %r1277, %r380;
	mov.u32 	%r1279, %r380;
	mov.u64 	%rd820, %rd617;
	@%p78 bra 	$L__BB7_292;
	setp.lt.s32 	%p79, %r380, %r1277;
	mov.u32 	%r1279, %r1277;
	mov.u64 	%rd820, %rd818;
	@%p79 bra 	$L__BB7_292;
	setp.lt.s64 	%p80, %rd818, %rd617;
	selp.b32 	%r1279, %r1277, %r380, %p80;
	min.s64 	%rd820, %rd818, %rd617;
$L__BB7_292:
	add.s64 	%rd620, %rd812, -24;
	// begin inline asm
	ld.global.nc.u64 %rd619, [%rd620];
	// end inline asm
	add.s64 	%rd622, %rd812, -16;
	// begin inline asm
	ld.global.nc.u64 %rd621, [%rd622];
	// end inline asm
	add.s64 	%rd624, %rd812, -8;
	// begin inline asm
	ld.global.nc.u64 %rd623, [%rd624];
	// end inline asm
	// begin inline asm
	ld.global.nc.u64 %rd625, [%rd812];
	// end inline asm
	cvt.u32.u64 	%r385, %rd619;
	cvt.u32.u64 	%r386, %rd623;
	setp.lt.s32 	%p81, %r1278, %r385;
	mov.u32 	%r1173, %r1278;
	mov.u64 	%rd710, %rd819;
	@%p81 bra 	$L__BB7_295;
	setp.lt.s32 	%p82, %r385, %r1278;
	mov.u32 	%r1173, %r385;
	mov.u64 	%rd710, %rd621;
	@%p82 bra 	$L__BB7_295;
	setp.lt.s64 	%p83, %rd819, %rd621;
	selp.b32 	%r1173, %r1278, %r385, %p83;
	min.s64 	%rd710, %rd819, %rd621;
$L__BB7_295:
	setp.lt.s32 	%p84, %r1279, %r386;
	mov.u32 	%r1281, %r386;
	mov.u64 	%rd822, %rd625;
	@%p84 bra 	$L__BB7_298;
	setp.lt.s32 	%p85, %r386, %r1279;
	mov.u32 	%r1281, %r1279;
	mov.u64 	%rd822, %rd820;
	@%p85 bra 	$L__BB7_298;
	setp.lt.s64 	%p86, %rd820, %rd625;
	selp.b32 	%r1281, %r1279, %r386, %p86;
	min.s64 	%rd822, %rd820, %rd625;
$L__BB7_298:
	add.s32 	%r1266, %r1266, 1024;
	add.s64 	%rd812, %rd812, 32768;
	setp.lt.s32 	%p87, %r1266, %r344;
	@%p87 bra 	$L__BB7_274;
$L__BB7_299:
	// begin inline asm
	mov.u32 %r513, %laneid;
	// end inline asm
	mov.b32 	%r551, 1;
	mov.b32 	%r552, 31;
	mov.b32 	%r553, -1;
	// begin inline asm
	shfl.sync.down.b32 %r514, %r1173, %r551, %r552, %r553;
	// end inline asm
	// begin inline asm
	shfl.sync.down.b32 %r519, %r520, %r551, %r552, %r553;
	// end inline asm
	mov.b64 	{%r525, %r530}, %rd710;
	// begin inline asm
	shfl.sync.down.b32 %r524, %r525, %r551, %r552, %r553;
	// end inline asm
	// begin inline asm
	shfl.sync.down.b32 %r529, %r530, %r551, %r552, %r553;
	// end inline asm
	mov.b64 	%rd392, {%r524, %r529};
	// begin inline asm
	shfl.sync.down.b32 %r534, %r1281, %r551, %r552, %r553;
	// end inline asm
	// begin inline asm
	shfl.sync.down.b32 %r539, %r540, %r551, %r552, %r553;
	// end inline asm
	mov.b64 	{%r545, %r550}, %rd822;
	// begin inline asm
	shfl.sync.down.b32 %r544, %r545, %r551, %r552, %r553;
	// end inline asm
	// begin inline asm
	shfl.sync.down.b32 %r549, %r550, %r551, %r552, %r553;
	// end inline asm
	mov.b64 	%rd393, {%r544, %r549};
	setp.gt.s32 	%p88, %r513, 30;
	mov.u32 	%r1286, %r1281;
	mov.u64 	%rd827, %rd822;
	@%p88 bra 	$L__BB7_306;
	setp.lt.s32 	%p89, %r1173, %r514;
	mov.u32 	%r1284, %r1173;
	mov.u64 	%rd825, %rd710;
	@%p89 bra 	$L__BB7_303;
	setp.lt.s32 	%p90, %r514, %r1173;
	mov.u32 	%r1284, %r514;
	mov.u64 	%rd825, %rd392;
	@%p90 bra 	$L__BB7_303;
	setp.lt.s64 	%p91, %rd710, %rd392;
	selp.b32 	%r1284, %r1173, %r514, %p91;
	min.s64 	%rd825, %rd710, %rd392;
$L__BB7_303:
	setp.lt.s32 	%p92, %r1281, %r534;
	mov.u32 	%r1173, %r1284;
	mov.u64 	%rd710, %rd825;
	mov.u32 	%r1286, %r534;
	mov.u64 	%rd827, %rd393;
	@%p92 bra 	$L__BB7_306;
	setp.lt.s32 	%p93, %r534, %r1281;
	mov.u32 	%r1173, %r1284;
	mov.u64 	%rd710, %rd825;
	mov.u32 	%r1286, %r1281;
	mov.u64 	%rd827, %rd822;
	@%p93 bra 	$L__BB7_306;
	setp.lt.s64 	%p94, %rd822, %rd393;
	selp.b32 	%r1286, %r1281, %r534, %p94;
	min.s64 	%rd827, %rd822, %rd393;
	mov.u32 	%r1173, %r1284;
	mov.u64 	%rd710, %rd825;
$L__BB7_306:
	mov.b32 	%r591, 2;
	mov.b32 	%r592, 31;
	mov.b32 	%r593, -1;
	// begin inline asm
	shfl.sync.down.b32 %r554, %r1173, %r591, %r592, %r593;
	// end inline asm
	// begin inline asm
	shfl.sync.down.b32 %r559, %r560, %r591, %r592, %r593;
	// end inline asm
	mov.b64 	{%r565, %r570}, %rd710;
	// begin inline asm
	shfl.sync.down.b32 %r564, %r565, %r591, %r592, %r593;
	// end inline asm
	// begin inline asm
	shfl.sync.down.b32 %r569, %r570, %r591, %r592, %r593;
	// end inline asm
	mov.b64 	%rd399, {%r564, %r569};
	// begin inline asm
	shfl.sync.down.b32 %r574, %r1286, %r591, %r592, %r593;
	// end inline asm
	// begin inline asm
	shfl.sync.down.b32 %r579, %r580, %r591, %r592, %r593;
	// end inline asm
	mov.b64 	{%r585, %r590}, %rd827;
	// begin inline asm
	shfl.sync.down.b32 %r584, %r585, %r591, %r592, %r593;
	// end inline asm
	// begin inline asm
	shfl.sync.down.b32 %r589, %r590, %r591, %r592, %r593;
	// end inline asm
	mov.b64 	%rd400, {%r584, %r589};
	setp.gt.s32 	%p95, %r513, 29;
	mov.u32 	%r1289, %r1286;
	mov.u64 	%rd830, %rd827;
	@%p95 bra 	$L__BB7_313;
	setp.lt.s32 	%p96, %r1173, %r554;
	mov.u32 	%r1287, %r1173;
	mov.u64 	%rd828, %rd710;
	@%p96 bra 	$L__BB7_310;
	setp.lt.s32 	%p97, %r554, %r1173;
	mov.u32 	%r1287, %r554;
	mov.u64 	%rd828, %rd399;
	@%p97 bra 	$L__BB7_310;
	setp.lt.s64 	%p98, %rd710, %rd399;
	selp.b32 	%r1287, %r1173, %r554, %p98;
	min.s64 	%rd828, %rd710, %rd399;
$L__BB7_310:
	setp.lt.s32 	%p99, %r1286, %r574;
	mov.u32 	%r1173, %r1287;
	mov.u64 	%rd710, %rd828;
	mov.u32 	%r1289, %r574;
	mov.u64 	%rd830, %rd400;
	@%p99 bra 	$L__BB7_313;
	setp.lt.s32 	%p100, %r574, %r1286;
	mov.u32 	%r1173, %r1287;
	mov.u64 	%rd710, %rd828;
	mov.u32 	%r1289, %r1286;
	mov.u64 	%rd830, %rd827;
	@%p100 bra 	$L__BB7_313;
	setp.lt.s64 	%p101, %rd827, %rd400;
	selp.b32 	%r1289, %r1286, %r574, %p101;
	min.s64 	%rd830, %rd827, %rd400;
	mov.u32 	%r1173, %r1287;
	mov.u64 	%rd710, %rd828;
$L__BB7_313:
	mov.b32 	%r631, 4;
	mov.b32 	%r632, 31;
	mov.b32 	%r633, -1;
	// begin inline asm
	shfl.sync.down.b32 %r594, %r1173, %r631, %r632, %r633;
	// end inline asm
	// begin inline asm
	shfl.sync.down.b32 %r599, %r600, %r631, %r632, %r633;
	// end inline asm
	mov.b64 	{%r605, %r610}, %rd710;
	// begin inline asm
	shfl.sync.down.b32 %r604, %r605, %r631, %r632, %r633;
	// end inline asm
	// begin inline asm
	shfl.sync.down.b32 %r609, %r610, %r631, %r632, %r633;
	// end inline asm
	mov.b64 	%rd406, {%r604, %r609};
	// begin inline asm
	shfl.sync.down.b32 %r614, %r1289, %r631, %r632, %r633;
	// end inline asm
	// begin inline asm
	shfl.sync.down.b32 %r619, %r620, %r631, %r632, %r633;
	// end inline asm
	mov.b64 	{%r625, %r630}, %rd830;
	// begin inline asm
	shfl.sync.down.b32 %r624, %r625, %r631, %r632, %r633;
	// end inline asm
	// begin inline asm
	shfl.sync.down.b32 %r629, %r630, %r631, %r632, %r633;
	// end inline asm
	mov.b64 	%rd407, {%r624, %r629};
	setp.gt.s32 	%p102, %r513, 27;
	mov.u32 	%r1292, %r1289;
	mov.u64 	%rd833, %rd830;
	@%p102 bra 	$L__BB7_320;
	setp.lt.s32 	%p103, %r1173, %r594;
	mov.u32 	%r1290, %r1173;
	mov.u64 	%rd831, %rd710;
	@%p103 bra 	$L__BB7_317;
	setp.lt.s32 	%p104, %r594, %r1173;
	mov.u32 	%r1290, %r594;
	mov.u64 	%rd831, %rd406;
	@%p104 bra 	$L__BB7_317;
	setp.lt.s64 	%p105, %rd710, %rd406;
	selp.b32 	%r1290, %r1173, %r594, %p105;
	min.s64 	%rd831, %rd710, %rd406;
$L__BB7_317:
	setp.lt.s32 	%p106, %r1289, %r614;
	mov.u32 	%r1173, %r1290;
	mov.u64 	%rd710, %rd831;
	mov.u32 	%r1292, %r614;
	mov.u64 	%rd833, %rd407;
	@%p106 bra 	$L__BB7_320;
	setp.lt.s32 	%p107, %r614, %r1289;
	mov.u32 	%r1173, %r1290;
	mov.u64 	%rd710, %rd831;
	mov.u32 	%r1292, %r1289;
	mov.u64 	%rd833, %rd830;
	@%p107 bra 	$L__BB7_320;
	setp.lt.s64 	%p108, %rd830, %rd407;
	selp.b32 	%r1292, %r1289, %r614, %p108;
	min.s64 	%rd833, %rd830, %rd407;
	mov.u32 	%r1173, %r1290;
	mov.u64 	%rd710, %rd831;
$L__BB7_320:
	mov.b32 	%r671, 8;
	mov.b32 	%r672, 31;
	mov.b32 	%r673, -1;
	// begin inline asm
	shfl.sync.down.b32 %r634, %r1173, %r671, %r672, %r673;
	// end inline asm
	// begin inline asm
	shfl.sync.down.b32 %r639, %r640, %r671, %r672, %r673;
	// end inline asm
	mov.b64 	{%r645, %r650}, %rd710;
	// begin inline asm
	shfl.sync.down.b32 %r644, %r645, %r671, %r672, %r673;
	// end inline asm
	// begin inline asm
	shfl.sync.down.b32 %r649, %r650, %r671, %r672, %r673;
	// end inline asm
	mov.b64 	%rd413, {%r644, %r649};
	// begin inline asm
	shfl.sync.down.b32 %r654, %r1292, %r671, %r672, %r673;
	// end inline asm
	// begin inline asm
	shfl.sync.down.b32 %r659, %r660, %r671, %r672, %r673;
	// end inline asm
	mov.b64 	{%r665, %r670}, %rd833;
	// begin inline asm
	shfl.sync.down.b32 %r664, %r665, %r671, %r672, %r673;
	// end inline asm
	// begin inline asm
	shfl.sync.down.b32 %r669, %r670, %r671, %r672, %r673;
	// end inline asm
	mov.b64 	%rd414, {%r664, %r669};
	setp.gt.s32 	%p109, %r513, 23;
	mov.u32 	%r1295, %r1292;
	mov.u64 	%rd836, %rd833;
	@%p109 bra 	$L__BB7_327;
	setp.lt.s32 	%p110, %r1173, %r634;
	mov.u32 	%r1293, %r1173;
	mov.u64 	%rd834, %rd710;
	@%p110 bra 	$L__BB7_324;
	setp.lt.s32 	%p111, %r634, %r1173;
	mov.u32 	%r1293, %r634;
	mov.u64 	%rd834, %rd413;
	@%p111 bra 	$L__BB7_324;
	setp.lt.s64 	%p112, %rd710, %rd413;
	selp.b32 	%r1293, %r1173, %r634, %p112;
	min.s64 	%rd834, %rd710, %rd413;
$L__BB7_324:
	setp.lt.s32 	%p113, %r1292, %r654;
	mov.u32 	%r1173, %r1293;
	mov.u64 	%rd710, %rd834;
	mov.u32 	%r1295, %r654;
	mov.u64 	%rd836, %rd414;
	@%p113 bra 	$L__BB7_327;
	setp.lt.s32 	%p114, %r654, %r1292;
	mov.u32 	%r1173, %r1293;
	mov.u64 	%rd710, %rd834;
	mov.u32 	%r1295, %r1292;
	mov.u64 	%rd836, %rd833;
	@%p114 bra 	$L__BB7_327;
	setp.lt.s64 	%p115, %rd833, %rd414;
	selp.b32 	%r1295, %r1292, %r654, %p115;
	min.s64 	%rd836, %rd833, %rd414;
	mov.u32 	%r1173, %r1293;
	mov.u64 	%rd710, %rd834;
$L__BB7_327:
	mov.b32 	%r711, 16;
	mov.b32 	%r712, 31;
	mov.b32 	%r713, -1;
	// begin inline asm
	shfl.sync.down.b32 %r674, %r1173, %r711, %r712, %r713;
	// end inline asm
	// begin inline asm
	shfl.sync.down.b32 %r679, %r680, %r711, %r712, %r713;
	// end inline asm
	mov.b64 	{%r685, %r690}, %rd710;
	// begin inline asm
	shfl.sync.down.b32 %r684, %r685, %r711, %r712, %r713;
	// end inline asm
	// begin inline asm
	shfl.sync.down.b32 %r689, %r690, %r711, %r712, %r713;
	// end inline asm
	mov.b64 	%rd420, {%r684, %r689};
	// begin inline asm
	shfl.sync.down.b32 %r694, %r1295, %r711, %r712, %r713;
	// end inline asm
	// begin inline asm
	shfl.sync.down.b32 %r699, %r700, %r711, %r712, %r713;
	// end inline asm
	mov.b64 	{%r705, %r710}, %rd836;
	// begin inline asm
	shfl.sync.down.b32 %r704, %r705, %r711, %r712, %r713;
	// end inline asm
	// begin inline asm
	shfl.sync.down.b32 %r709, %r710, %r711, %r712, %r713;
	// end inline asm
	mov.b64 	%rd421, {%r704, %r709};
	setp.gt.s32 	%p116, %r513, 15;
	mov.u32 	%r1313, %r1295;
	mov.u64 	%rd854, %rd836;
	@%p116 bra 	$L__BB7_334;
	setp.lt.s32 	%p117, %r1173, %r674;
	mov.u32 	%r1296, %r1173;
	mov.u64 	%rd837, %rd710;
	@%p117 bra 	$L__BB7_331;
	setp.lt.s32 	%p118, %r674, %r1173;
	mov.u32 	%r1296, %r674;
	mov.u64 	%rd837, %rd420;
	@%p118 bra 	$L__BB7_331;
	setp.lt.s64 	%p119, %rd710, %rd420;
	selp.b32 	%r1296, %r1173, %r674, %p119;
	min.s64 	%rd837, %rd710, %rd420;
$L__BB7_331:
	setp.lt.s32 	%p120, %r1295, %r694;
	mov.u32 	%r1173, %r1296;
	mov.u64 	%rd710, %rd837;
	mov.u32 	%r1313, %r694;
	mov.u64 	%rd854, %rd421;
	@%p120 bra 	$L__BB7_334;
	setp.lt.s32 	%p121, %r694, %r1295;
	mov.u32 	%r1173, %r1296;
	mov.u64 	%rd710, %rd837;
	mov.u32 	%r1313, %r1295;
	mov.u64 	%rd854, %rd836;
	@%p121 bra 	$L__BB7_334;
	setp.lt.s64 	%p122, %rd836, %rd421;
	selp.b32 	%r1313, %r1295, %r694, %p122;
	min.s64 	%rd854, %rd836, %rd421;
	mov.u32 	%r1173, %r1296;
	mov.u64 	%rd710, %rd837;
$L__BB7_334:
	setp.ne.s32 	%p123, %r513, 0;
	@%p123 bra 	$L__BB7_336;
	and.b32  	%r714, %r290, 992;
	mov.u32 	%r715, _ZN6thrust24THRUST_300001_SM_1000_NS8cuda_cub4core6detail5shmemE;
	add.s32 	%r716, %r715, %r714;
	st.shared.u32 	[%r716+8], %r1173;
	st.shared.u64 	[%r716+16], %rd710;
	st.shared.u32 	[%r716+24], %r1313;
	st.shared.u64 	[%r716+32], %rd854;
$L__BB7_336:
	bar.sync 	0;
	setp.ne.s32 	%p124, %r290, 0;
	@%p124 bra 	$L__BB7_380;
	ld.shared.u32 	%r430, [_ZN6thrust24THRUST_300001_SM_1000_NS8cuda_cub4core6detail5shmemE+40];
	ld.shared.u64 	%rd427, [_ZN6thrust24THRUST_300001_SM_1000_NS8cuda_cub4core6detail5shmemE+48];
	ld.shared.u32 	%r431, [_ZN6thrust24THRUST_300001_SM_1000_NS8cuda_cub4core6detail5shmemE+56];
	ld.shared.u64 	%rd428, [_ZN6thrust24THRUST_300001_SM_1000_NS8cuda_cub4core6detail5shmemE+64];
	setp.lt.s32 	%p125, %r1173, %r430;
	mov.u32 	%r1299, %r1173;
	mov.u64 	%rd840, %rd710;
	@%p125 bra 	$L__BB7_340;
	setp.lt.s32 	%p126, %r430, %r1173;
	mov.u32 	%r1299, %r430;
	mov.u64 	%rd840, %rd427;
	@%p126 bra 	$L__BB7_340;
	setp.lt.s64 	%p127, %rd710, %rd427;
	selp.b32 	%r1299, %r1173, %r430, %p127;
	min.s64 	%rd840, %rd710, %rd427;
$L__BB7_340:
	setp.lt.s32 	%p128, %r1313, %r431;
	mov.u32 	%r1300, %r431;
	mov.u64 	%rd841, %rd428;
	@%p128 bra 	$L__BB7_344;
	setp.ge.s32 	%p129, %r431, %r1313;
	mov.u32 	%r1300, %r1313;
	mov.u64 	%rd841, %rd854;
	@%p129 bra 	$L__BB7_342;
	bra.uni 	$L__BB7_344;
$L__BB7_342:
	setp.ge.s64 	%p130, %rd854, %rd428;
	mov.u32 	%r1300, %r431;
	mov.u64 	%rd841, %rd428;
	@%p130 bra 	$L__BB7_344;
	mov.u32 	%r1300, %r1313;
	mov.u64 	%rd841, %rd854;
$L__BB7_344:
	ld.shared.u32 	%r440, [_ZN6thrust24THRUST_300001_SM_1000_NS8cuda_cub4core6detail5shmemE+72];
	ld.shared.u64 	%rd438, [_ZN6thrust24THRUST_300001_SM_1000_NS8cuda_cub4core6detail5shmemE+80];
	ld.shared.u32 	%r442, [_ZN6thrust24THRUST_300001_SM_1000_NS8cuda_cub4core6detail5shmemE+88];
	ld.shared.u64 	%rd440, [_ZN6thrust24THRUST_300001_SM_1000_NS8cuda_cub4core6detail5shmemE+96];
	setp.lt.s32 	%p131, %r1299, %r440;
	mov.u32 	%r1301, %r1299;
	mov.u64 	%rd842, %rd840;
	@%p131 bra 	$L__BB7_347;
	setp.lt.s32 	%p132, %r440, %r1299;
	mov.u32 	%r1301, %r440;
	mov.u64 	%rd842, %rd438;
	@%p132 bra 	$L__BB7_347;
	setp.lt.s64 	%p133, %rd840, %rd438;
	selp.b32 	%r1301, %r1299, %r440, %p133;
	min.s64 	%rd842, %rd840, %rd438;
$L__BB7_347:
	setp.lt.s32 	%p134, %r1300, %r442;
	mov.u32 	%r1302, %r442;
	mov.u64 	%rd843, %rd440;
	@%p134 bra 	$L__BB7_350;
	setp.lt.s32 	%p135, %r442, %r1300;
	mov.u32 	%r1302, %r1300;
	mov.u64 	%rd843, %rd841;
	@%p135 bra 	$L__BB7_350;
	setp.lt.s64 	%p136, %rd841, %rd440;
	selp.b64 	%rd843, %rd841, %rd440, %p136;
	selp.b32 	%r1302, %r1300, %r442, %p136;
$L__BB7_350:
	ld.shared.u32 	%r450, [_ZN6thrust24THRUST_300001_SM_1000_NS8cuda_cub4core6detail5shmemE+104];
	ld.shared.u64 	%rd448, [_ZN6thrust24THRUST_300001_SM_1000_NS8cuda_cub4core6detail5shmemE+112];
	ld.shared.u32 	%r452, [_ZN6thrust24THRUST_300001_SM_1000_NS8cuda_cub4core6detail5shmemE+120];
	ld.shared.u64 	%rd450, [_ZN6thrust24THRUST_300001_SM_1000_NS8cuda_cub4core6detail5shmemE+128];
	setp.lt.s32 	%p137, %r1301, %r450;
	mov.u32 	%r1303, %r1301;
	mov.u64 	%rd844, %rd842;
	@%p137 bra 	$L__BB7_353;
	setp.lt.s32 	%p138, %r450, %r1301;
	mov.u32 	%r1303, %r450;
	mov.u64 	%rd844, %rd448;
	@%p138 bra 	$L__BB7_353;
	setp.lt.s64 	%p139, %rd842, %rd448;
	selp.b32 	%r1303, %r1301, %r450, %p139;
	min.s64 	%rd844, %rd842, %rd448;
$L__BB7_353:
	setp.lt.s32 	%p140, %r1302, %r452;
	mov.u32 	%r1304, %r452;
	mov.u64 	%rd845, %rd450;
	@%p140 bra 	$L__BB7_356;
	setp.lt.s32 	%p141, %r452, %r1302;
	mov.u32 	%r1304, %r1302;
	mov.u64 	%rd845, %rd843;
	@%p141 bra 	$L__BB7_356;
	setp.lt.s64 	%p142, %rd843, %rd450;
	selp.b64 	%rd845, %rd843, %rd450, %p142;
	selp.b32 	%r1304, %r1302, %r452, %p142;
$L__BB7_356:
	ld.shared.u32 	%r460, [_ZN6thrust24THRUST_300001_SM_1000_NS8cuda_cub4core6detail5shmemE+136];
	ld.shared.u64 	%rd458, [_ZN6thrust24THRUST_300001_SM_1000_NS8cuda_cub4core6detail5shmemE+144];
	ld.shared.u32 	%r462, [_ZN6thrust24THRUST_300001_SM_1000_NS8cuda_cub4core6detail5shmemE+152];
	ld.shared.u64 	%rd460, [_ZN6thrust24THRUST_300001_SM_1000_NS8cuda_cub4core6detail5shmemE+160];
	setp.lt.s32 	%p143, %r1303, %r460;
	mov.u32 	%r1305, %r1303;
	mov.u64 	%rd846, %rd844;
	@%p143 bra 	$L__BB7_359;
	setp.lt.s32 	%p144, %r460, %r1303;
	mov.u32 	%r1305, %r460;
	mov.u64 	%rd846, %rd458;
	@%p144 bra 	$L__BB7_359;
	setp.lt.s64 	%p145, %rd844, %rd458;
	selp.b32 	%r1305, %r1303, %r460, %p145;
	min.s64 	%rd846, %rd844, %rd458;
$L__BB7_359:
	setp.lt.s32 	%p146, %r1304, %r462;
	mov.u32 	%r1306, %r462;
	mov.u64 	%rd847, %rd460;
	@%p146 bra 	$L__BB7_362;
	setp.lt.s32 	%p147, %r462, %r1304;
	mov.u32 	%r1306, %r1304;
	mov.u64 	%rd847, %rd845;
	@%p147 bra 	$L__BB7_362;
	setp.lt.s64 	%p148, %rd845, %rd460;
	selp.b64 	%rd847, %rd845, %rd460, %p148;
	selp.b32 	%r1306, %r1304, %r462, %p148;
$L__BB7_362:
	ld.shared.u32 	%r470, [_ZN6thrust24THRUST_300001_SM_1000_NS8cuda_cub4core6detail5shmemE+168];
	ld.shared.u64 	%rd468, [_ZN6thrust24THRUST_300001_SM_1000_NS8cuda_cub4core6detail5shmemE+176];
	ld.shared.u32 	%r472, [_ZN6thrust24THRUST_300001_SM_1000_NS8cuda_cub4core6detail5shmemE+184];
	ld.shared.u64 	%rd470, [_ZN6thrust24THRUST_300001_SM_1000_NS8cuda_cub4core6detail5shmemE+192];
	setp.lt.s32 	%p149, %r1305, %r470;
	mov.u32 	%r1307, %r1305;
	mov.u64 	%rd848, %rd846;
	@%p149 bra 	$L__BB7_365;
	setp.lt.s32 	%p150, %r470, %r1305;
	mov.u32 	%r1307, %r470;
	mov.u64 	%rd848, %rd468;
	@%p150 bra 	$L__BB7_365;
	setp.lt.s64 	%p151, %rd846, %rd468;
	selp.b32 	%r1307, %r1305, %r470, %p151;
	min.s64 	%rd848, %rd846, %rd468;
$L__BB7_365:
	setp.lt.s32 	%p152, %r1306, %r472;
	mov.u32 	%r1308, %r472;
	mov.u64 	%rd849, %rd470;
	@%p152 bra 	$L__BB7_368;
	setp.lt.s32 	%p153, %r472, %r1306;
	mov.u32 	%r1308, %r1306;
	mov.u64 	%rd849, %rd847;
	@%p153 bra 	$L__BB7_368;
	setp.lt.s64 	%p154, %rd847, %rd470;
	selp.b64 	%rd849, %rd847, %rd470, %p154;
	selp.b32 	%r1308, %r1306, %r472, %p154;
$L__BB7_368:
	ld.shared.u32 	%r480, [_ZN6thrust24THRUST_300001_SM_1000_NS8cuda_cub4core6detail5shmemE+200];
	ld.shared.u64 	%rd478, [_ZN6thrust24THRUST_300001_SM_1000_NS8cuda_cub4core6detail5shmemE+208];
	ld.shared.u32 	%r482, [_ZN6thrust24THRUST_300001_SM_1000_NS8cuda_cub4core6detail5shmemE+216];
	ld.shared.u64 	%rd480, [_ZN6thrust24THRUST_300001_SM_1000_NS8cuda_cub4core6detail5shmemE+224];
	setp.lt.s32 	%p155, %r1307, %r480;
	mov.u32 	%r1309, %r1307;
	mov.u64 	%rd850, %rd848;
	@%p155 bra 	$L__BB7_371;
	setp.lt.s32 	%p156, %r480, %r1307;
	mov.u32 	%r1309, %r480;
	mov.u64 	%rd850, %rd478;
	@%p156 bra 	$L__BB7_371;
	setp.lt.s64 	%p157, %rd848, %rd478;
	selp.b32 	%r1309, %r1307, %r480, %p157;
	min.s64 	%rd850, %rd848, %rd478;
$L__BB7_371:
	setp.lt.s32 	%p158, %r1308, %r482;
	mov.u32 	%r1310, %r482;
	mov.u64 	%rd851, %rd480;
	@%p158 bra 	$L__BB7_374;
	setp.lt.s32 	%p159, %r482, %r1308;
	mov.u32 	%r1310, %r1308;
	mov.u64 	%rd851, %rd849;
	@%p159 bra 	$L__BB7_374;
	setp.lt.s64 	%p160, %rd849, %rd480;
	selp.b64 	%rd851, %rd849, %rd480, %p160;
	selp.b32 	%r1310, %r1308, %r482, %p160;
$L__BB7_374:
	ld.shared.u32 	%r490, [_ZN6thrust24THRUST_300001_SM_1000_NS8cuda_cub4core6detail5shmemE+232];
	ld.shared.u64 	%rd488, [_ZN6thrust24THRUST_300001_SM_1000_NS8cuda_cub4core6detail5shmemE+240];
	ld.shared.u32 	%r492, [_ZN6thrust24THRUST_300001_SM_1000_NS8cuda_cub4core6detail5shmemE+248];
	ld.shared.u64 	%rd490, [_ZN6thrust24THRUST_300001_SM_1000_NS8cuda_cub4core6detail5shmemE+256];
	setp.lt.s32 	%p161, %r1309, %r490;
	mov.u32 	%r1173, %r1309;
	mov.u64 	%rd710, %rd850;
	@%p161 bra 	$L__BB7_377;
	setp.lt.s32 	%p162, %r490, %r1309;
	mov.u32 	%r1173, %r490;
	mov.u64 	%rd710, %rd488;
	@%p162 bra 	$L__BB7_377;
	setp.lt.s64 	%p163, %rd850, %rd488;
	selp.b32 	%r1173, %r1309, %r490, %p163;
	min.s64 	%rd710, %rd850, %rd488;
$L__BB7_377:
	setp.lt.s32 	%p164, %r1310, %r492;
	mov.u32 	%r1313, %r492;
	mov.u64 	%rd854, %rd490;
	@%p164 bra 	$L__BB7_380;
	setp.lt.s32 	%p165, %r492, %r1310;
	mov.u32 	%r1313, %r1310;
	mov.u64 	%rd854, %rd851;
	@%p165 bra 	$L__BB7_380;
	setp.lt.s64 	%p166, %rd851, %rd490;
	selp.b64 	%rd854, %rd851, %rd490, %p166;
	selp.b32 	%r1313, %r1310, %r492, %p166;
$L__BB7_380:
	mov.u32 	%r1140, %tid.x;
	setp.ne.s32 	%p370, %r1140, 0;
	@%p370 bra 	$L__BB7_382;
	ld.param.u64 	%rd681, [_ZN6thrust24THRUST_300001_SM_1000_NS8cuda_cub4core6detail13_kernel_agentINS1_8__reduce11ReduceAgentIPN4cuda3std3__45tupleIJNSA_IJilEEESB_EEESD_SC_lNS1_9__extrema12arg_minmax_fIilNS9_4lessIiEEEEEEJSD_SD_iSI_EEEvDpT0__param_1];
	cvta.to.global.u64 	%rd680, %rd681;
	st.global.u32 	[%rd680], %r1173;
	st.global.u64 	[%rd680+8], %rd710;
	st.global.u32 	[%rd680+16], %r1313;
	st.global.u64 	[%rd680+24], %rd854;
$L__BB7_382:
	ret;

}
	// .globl	_ZN6thrust24THRUST_300001_SM_1000_NS8cuda_cub4core6detail13_kernel_agentINS1_8__reduce11ReduceAgentINS0_18transform_iteratorINS1_9__extrema12arg_minmax_fIil17compare_key_valueE15duplicate_tupleENS0_12zip_iteratorIN4cuda3std3__45tupleIJNS0_6detail15normal_iteratorINS0_10device_ptrIiEEEENS0_17counting_iteratorIlNS0_11use_defaultESO_SO_EEEEEEENSH_IJNSH_IJilEEESS_EEEST_EEPST_ST_iSB_EEJSU_SV_iSB_EEEvDpT0_
.visible .entry _ZN6thrust24THRUST_300001_SM_1000_NS8cuda_cub4core6detail13_kernel_agentINS1_8__reduce11ReduceAgentINS0_18transform_iteratorINS1_9__extrema12arg_minmax_fIil17compare_key_valueE15duplicate_tupleENS0_12zip_iteratorIN4cuda3std3__45tupleIJNS0_6detail15normal_iteratorINS0_10device_ptrIiEEEENS0_17counting_iteratorIlNS0_11use_defaultESO_SO_EEEEEEENSH_IJNSH_IJilEEESS_EEEST_EEPST_ST_iSB_EEJSU_SV_iSB_EEEvDpT0_(
	.param .align 8 .b8 _ZN6thrust24THRUST_300001_SM_1000_NS8cuda_cub4core6detail13_kernel_agentINS1_8__reduce11ReduceAgentINS0_18transform_iteratorINS1_9__extrema12arg_minmax_fIil17compare_key_valueE15duplicate_tupleENS0_12zip_iteratorIN4cuda3std3__45tupleIJNS0_6detail15normal_iteratorINS0_10device_ptrIiEEEENS0_17counting_iteratorIlNS0_11use_defaultESO_SO_EEEEEEENSH_IJNSH_IJilEEESS_EEEST_EEPST_ST_iSB_EEJSU_SV_iSB_EEEvDpT0__param_0[24],
	.param .u64 .ptr .align 1 _ZN6thrust24THRUST_300001_SM_1000_NS8cuda_cub4core6detail13_kernel_agentINS1_8__reduce11ReduceAgentINS0_18transform_iteratorINS1_9__extrema12arg_minmax_fIil17compare_key_valueE15duplicate_tupleENS0_12zip_iteratorIN4cuda3std3__45tupleIJNS0_6detail15normal_iteratorINS0_10device_ptrIiEEEENS0_17counting_iteratorIlNS0_11use_defaultESO_SO_EEEEEEENSH_IJNSH_IJilEEESS_EEEST_EEPST_ST_iSB_EEJSU_SV_iSB_EEEvDpT0__param_1,
	.param .u32 _ZN6thrust24THRUST_300001_SM_1000_NS8cuda_cub4core6detail13_kernel_agentINS1_8__reduce11ReduceAgentINS0_18transform_iteratorINS1_9__extrema12arg_minmax_fIil17compare_key_valueE15duplicate_tupleENS0_12zip_iteratorIN4cuda3std3__45tupleIJNS0_6detail15normal_iteratorINS0_10device_ptrIiEEEENS0_17counting_iteratorIlNS0_11use_defaultESO_SO_EEEEEEENSH_IJNSH_IJilEEESS_EEEST_EEPST_ST_iSB_EEJSU_SV_iSB_EEEvDpT0__param_2,
	.param .align 1 .b8 _ZN6thrust24THRUST_300001_SM_1000_NS8cuda_cub4core6detail13_kernel_agentINS1_8__reduce11ReduceAgentINS0_18transform_iteratorINS1_9__extrema12arg_minmax_fIil17compare_key_valueE15duplicate_tupleENS0_12zip_iteratorIN4cuda3std3__45tupleIJNS0_6detail15normal_iteratorINS0_10device_ptrIiEEEENS0_17counting_iteratorIlNS0_11use_defaultESO_SO_EEEEEEENSH_IJNSH_IJilEEESS_EEEST_EEPST_ST_iSB_EEJSU_SV_iSB_EEEvDpT0__param_3[1]
)
.maxntid 256
{
	.reg .pred 	%p<340>;
	.reg .b16 	%rs<9>;
	.reg .b32 	%r<1284>;
	.reg .b64 	%rd<642>;

	ld.param.u64 	%rd451, [_ZN6thrust24THRUST_300001_SM_1000_NS8cuda_cub4core6detail13_kernel_agentINS1_8__reduce11ReduceAgentINS0_18transform_iteratorINS1_9__extrema12arg_minmax_fIil17compare_key_valueE15duplicate_tupleENS0_12zip_iteratorIN4cuda3std3__45tupleIJNS0_6detail15normal_iteratorINS0_10device_ptrIiEEEENS0_17counting_iteratorIlNS0_11use_defaultESO_SO_EEEEEEENSH_IJNSH_IJilEEESS_EEEST_EEPST_ST_iSB_EEJSU_SV_iSB_EEEvDpT0__param_0+8];
	ld.param.u64 	%rd450, [_ZN6thrust24THRUST_300001_SM_1000_NS8cuda_cub4core6detail13_kernel_agentINS1_8__reduce11ReduceAgentINS0_18transform_iteratorINS1_9__extrema12arg_minmax_fIil17compare_key_valueE15duplicate_tupleENS0_12zip_iteratorIN4cuda3std3__45tupleIJNS0_6detail15normal_iteratorINS0_10device_ptrIiEEEENS0_17counting_iteratorIlNS0_11use_defaultESO_SO_EEEEEEENSH_IJNSH_IJilEEESS_EEEST_EEPST_ST_iSB_EEJSU_SV_iSB_EEEvDpT0__param_0];
	ld.param.u64 	%rd452, [_ZN6thrust24THRUST_300001_SM_1000_NS8cuda_cub4core6detail13_kernel_agentINS1_8__reduce11ReduceAgentINS0_18transform_iteratorINS1_9__extrema12arg_minmax_fIil17compare_key_valueE15duplicate_tupleENS0_12zip_iteratorIN4cuda3std3__45tupleIJNS0_6detail15normal_iteratorINS0_10device_ptrIiEEEENS0_17counting_iteratorIlNS0_11use_defaultESO_SO_EEEEEEENSH_IJNSH_IJilEEESS_EEEST_EEPST_ST_iSB_EEJSU_SV_iSB_EEEvDpT0__param_1];
	ld.param.u32 	%r462, [_ZN6thrust24THRUST_300001_SM_1000_NS8cuda_cub4core6detail13_kernel_agentINS1_8__reduce11ReduceAgentINS0_18transform_iteratorINS1_9__extrema12arg_minmax_fIil17compare_key_valueE15duplicate_tupleENS0_12zip_iteratorIN4cuda3std3__45tupleIJNS0_6detail15normal_iteratorINS0_10device_ptrIiEEEENS0_17counting_iteratorIlNS0_11use_defaultESO_SO_EEEEEEENSH_IJNSH_IJilEEESS_EEEST_EEPST_ST_iSB_EEJSU_SV_iSB_EEEvDpT0__param_2];
	setp.eq.s32 	%p1, %r462, 0;
	@%p1 bra 	$L__BB8_351;
	cvta.to.global.u64 	%rd1, %rd450;
	setp.gt.s32 	%p2, %r462, 511;
	@%p2 bra 	$L__BB8_217;
	mov.u32 	%r1, %tid.x;
	setp.ge.s32 	%p136, %r1, %r462;
	mov.b32 	%r1145, 0;
	mov.b64 	%rd505, 0;
	mov.u32 	%r1130, %r1;
	@%p136 bra 	$L__BB8_4;
	cvt.u64.u32 	%rd473, %r1;
	mul.wide.u32 	%rd474, %r1, 4;
	add.s64 	%rd475, %rd1, %rd474;
	add.s64 	%rd505, %rd451, %rd473;
	ld.global.u32 	%r1145, [%rd475];
	add.s32 	%r1130, %r1, 256;
$L__BB8_4:
	setp.ge.s32 	%p137, %r1130, %r462;
	mov.u64 	%rd504, %rd505;
	mov.u32 	%r1144, %r1145;
	@%p137 bra 	$L__BB8_41;
	not.b32 	%r696, %r1130;
	add.s32 	%r6, %r462, %r696;
	and.b32  	%r697, %r6, 768;
	setp.eq.s32 	%p138, %r697, 768;
	mov.u32 	%r1144, %r1145;
	mov.u64 	%rd504, %rd505;
	@%p138 bra 	$L__BB8_14;
	cvt.u64.u32 	%rd477, %r1130;
	add.s64 	%rd487, %rd451, %rd477;
	mul.wide.u32 	%rd478, %r1130, 4;
	add.s64 	%rd486, %rd1, %rd478;
	shr.u32 	%r698, %r6, 8;
	add.s32 	%r699, %r698, 1;
	and.b32  	%r700, %r699, 3;
	neg.s32 	%r1124, %r700;
	mov.u32 	%r1144, %r1145;
	mov.u64 	%rd504, %rd505;
$L__BB8_7:
	.pragma "nounroll";
	mov.u64 	%rd10, %rd505;
	mov.u32 	%r11, %r1145;
	mov.u64 	%rd9, %rd504;
	mov.u32 	%r10, %r1144;
	ld.global.u32 	%r12, [%rd486];
	setp.lt.s32 	%p139, %r10, %r12;
	@%p139 bra 	$L__BB8_10;
	setp.lt.s32 	%p140, %r12, %r10;
	mov.u64 	%rd504, %rd487;
	mov.u32 	%r1144, %r12;
	@%p140 bra 	$L__BB8_10;
	setp.lt.s64 	%p141, %rd9, %rd487;
	min.s64 	%rd504, %rd9, %rd487;
	selp.b32 	%r1144, %r10, %r12, %p141;
$L__BB8_10:
	setp.lt.s32 	%p142, %r11, %r12;
	mov.u32 	%r1145, %r12;
	mov.u64 	%rd505, %rd487;
	@%p142 bra 	$L__BB8_13;
	setp.lt.s32 	%p143, %r12, %r11;
	mov.u32 	%r1145, %r11;
	mov.u64 	%rd505, %rd10;
	@%p143 bra 	$L__BB8_13;
	setp.lt.s64 	%p144, %rd10, %rd487;
	selp.b32 	%r1145, %r11, %r12, %p144;
	min.s64 	%rd505, %rd10, %rd487;
$L__BB8_13:
	add.s32 	%r1130, %r1130, 256;
	add.s64 	%rd487, %rd487, 256;
	add.s64 	%rd486, %rd486, 1024;
	add.s32 	%r1124, %r1124, 1;
	setp.ne.s32 	%p145, %r1124, 0;
	@%p145 bra 	$L__BB8_7;
$L__BB8_14:
	setp.lt.u32 	%p146, %r6, 768;
	@%p146 bra 	$L__BB8_41;
	add.s32 	%r1135, %r1130, 512;
$L__BB8_16:
	mov.u32 	%r25, %r1135;
	add.s32 	%r701, %r25, -512;
	cvt.s64.s32 	%rd479, %r701;
	mul.wide.s32 	%rd480, %r701, 4;
	add.s64 	%rd23, %rd1, %rd480;
	add.s64 	%rd24, %rd451, %rd479;
	ld.global.u32 	%r28, [%rd23];
	setp.lt.s32 	%p147, %r1144, %r28;
	mov.u64 	%rd498, %rd504;
	mov.u32 	%r1138, %r1144;
	@%p147 bra 	$L__BB8_19;
	setp.lt.s32 	%p148, %r28, %r1144;
	mov.u64 	%rd498, %rd24;
	mov.u32 	%r1138, %r28;
	@%p148 bra 	$L__BB8_19;
	setp.lt.s64 	%p149, %rd504, %rd24;
	min.s64 	%rd498, %rd504, %rd24;
	selp.b32 	%r1138, %r1144, %r28, %p149;
$L__BB8_19:
	setp.lt.s32 	%p150, %r1145, %r28;
	mov.u32 	%r1139, %r28;
	mov.u64 	%rd499, %rd24;
	@%p150 bra 	$L__BB8_22;
	setp.lt.s32 	%p151, %r28, %r1145;
	mov.u32 	%r1139, %r1145;
	mov.u64 	%rd499, %rd505;
	@%p151 bra 	$L__BB8_22;
	setp.lt.s64 	%p152, %rd505, %rd24;
	selp.b32 	%r1139, %r1145, %r28, %p152;
	min.s64 	%rd499, %rd505, %rd24;
$L__BB8_22:
	add.s32 	%r702, %r25, -256;
	cvt.s64.s32 	%rd481, %r702;
	add.s64 	%rd29, %rd451, %rd481;
	ld.global.u32 	%r33, [%rd23+1024];
	setp.lt.s32 	%p153, %r1138, %r33;
	mov.u64 	%rd500, %rd498;
	mov.u32 	%r1140, %r1138;
	@%p153 bra 	$L__BB8_25;
	setp.lt.s32 	%p154, %r33, %r1138;
	mov.u64 	%rd500, %rd29;
	mov.u32 	%r1140, %r33;
	@%p154 bra 	$L__BB8_25;
	setp.lt.s64 	%p155, %rd498, %rd29;
	min.s64 	%rd500, %rd498, %rd29;
	selp.b32 	%r1140, %r1138, %r33, %p155;
$L__BB8_25:
	setp.lt.s32 	%p156, %r1139, %r33;
	mov.u32 	%r1141, %r33;
	mov.u64 	%rd501, %rd29;
	@%p156 bra 	$L__BB8_28;
	setp.lt.s32 	%p157, %r33, %r1139;
	mov.u32 	%r1141, %r1139;
	mov.u64 	%rd501, %rd499;
	@%p157 bra 	$L__BB8_28;
	setp.lt.s64 	%p158, %rd499, %rd29;
	selp.b32 	%r1141, %r1139, %r33, %p158;
	min.s64 	%rd501, %rd499, %rd29;
$L__BB8_28:
	cvt.s64.s32 	%rd482, %r25;
	add.s64 	%rd34, %rd451, %rd482;
	ld.global.u32 	%r38, [%rd23+2048];
	setp.lt.s32 	%p159, %r1140, %r38;
	mov.u64 	%rd502, %rd500;
	mov.u32 	%r1142, %r1140;
	@%p159 bra 	$L__BB8_31;
	setp.lt.s32 	%p160, %r38, %r1140;
	mov.u64 	%rd502, %rd34;
	mov.u32 	%r1142, %r38;
	@%p160 bra 	$L__BB8_31;
	setp.lt.s64 	%p161, %rd500, %rd34;
	min.s64 	%rd502, %rd500, %rd34;
	selp.b32 	%r1142, %r1140, %r38, %p161;
$L__BB8_31:
	setp.lt.s32 	%p162, %r1141, %r38;
	mov.u32 	%r1143, %r38;
	mov.u64 	%rd503, %rd34;
	@%p162 bra 	$L__BB8_34;
	setp.lt.s32 	%p163, %r38, %r1141;
	mov.u32 	%r1143, %r1141;
	mov.u64 	%rd503, %rd501;
	@%p163 bra 	$L__BB8_34;
	setp.lt.s64 	%p164, %rd501, %rd34;
	selp.b32 	%r1143, %r1141, %r38, %p164;
	min.s64 	%rd503, %rd501, %rd34;
$L__BB8_34:
	add.s32 	%r703, %r25, 256;
	cvt.s64.s32 	%rd483, %r703;
	add.s64 	%rd39, %rd451, %rd483;
	ld.global.u32 	%r43, [%rd23+3072];
	setp.lt.s32 	%p165, %r1142, %r43;
	mov.u64 	%rd504, %rd502;
	mov.u32 	%r1144, %r1142;
	@%p165 bra 	$L__BB8_37;
	setp.lt.s32 	%p166, %r43, %r1142;
	mov.u64 	%rd504, %rd39;
	mov.u32 	%r1144, %r43;
	@%p166 bra 	$L__BB8_37;
	setp.lt.s64 	%p167, %rd502, %rd39;
	min.s64 	%rd504, %rd502, %rd39;
	selp.b32 	%r1144, %r1142, %r43, %p167;
$L__BB8_37:
	setp.lt.s32 	%p168, %r1143, %r43;
	mov.u32 	%r1145, %r43;
	mov.u64 	%rd505, %rd39;
	@%p168 bra 	$L__BB8_40;
	setp.lt.s32 	%p169, %r43, %r1143;
	mov.u32 	%r1145, %r1143;
	mov.u64 	%rd505, %rd503;
	@%p169 bra 	$L__BB8_40;
	setp.lt.s64 	%p170, %rd503, %rd39;
	selp.b32 	%r1145, %r1143, %r43, %p170;
	min.s64 	%rd505, %rd503, %rd39;
$L__BB8_40:
	add.s32 	%r1135, %r25, 1024;
	add.s32 	%r704, %r25, 512;
	setp.lt.s32 	%p171, %r704, %r462;
	@%p171 bra 	$L__BB8_16;
$L__BB8_41:
	setp.lt.s32 	%p172, %r462, 256;
	@%p172 bra 	$L__BB8_123;
	// begin inline asm
	mov.u32 %r917, %laneid;
	// end inline asm
	mov.b32 	%r955, 1;
	mov.b32 	%r956, 31;
	mov.b32 	%r957, -1;
	// begin inline asm
	shfl.sync.down.b32 %r918, %r1144, %r955, %r956, %r957;
	// end inline asm
	// begin inline asm
	shfl.sync.down.b32 %r923, %r924, %r955, %r956, %r957;
	// end inline asm
	mov.b64 	{%r929, %r934}, %rd504;
	// begin inline asm
	shfl.sync.down.b32 %r928, %r929, %r955, %r956, %r957;
	// end inline asm
	// begin inline asm
	shfl.sync.down.b32 %r933, %r934, %r955, %r956, %r957;
	// end inline asm
	mov.b64 	%rd46, {%r928, %r933};
	// begin inline asm
	shfl.sync.down.b32 %r938, %r1145, %r955, %r956, %r957;
	// end inline asm
	// begin inline asm
	shfl.sync.down.b32 %r943, %r944, %r955, %r956, %r957;
	// end inline asm
	mov.b64 	{%r949, %r954}, %rd505;
	// begin inline asm
	shfl.sync.down.b32 %r948, %r949, %r955, %r956, %r957;
	// end inline asm
	// begin inline asm
	shfl.sync.down.b32 %r953, %r954, %r955, %r956, %r957;
	// end inline asm
	mov.b64 	%rd47, {%r948, %r953};
	setp.gt.s32 	%p260, %r917, 30;
	mov.u64 	%rd509, %rd505;
	mov.u32 	%r1149, %r1145;
	mov.u64 	%rd513, %rd504;
	mov.u32 	%r1153, %r1144;
	@%p260 bra 	$L__BB8_49;
	setp.lt.s32 	%p261, %r1144, %r918;
	mov.u64 	%rd513, %rd504;
	mov.u32 	%r1153, %r1144;
	@%p261 bra 	$L__BB8_46;
	setp.lt.s32 	%p262, %r918, %r1144;
	mov.u64 	%rd513, %rd46;
	mov.u32 	%r1153, %r918;
	@%p262 bra 	$L__BB8_46;
	setp.lt.s64 	%p263, %rd504, %rd46;
	min.s64 	%rd513, %rd504, %rd46;
	selp.b32 	%r1153, %r1144, %r918, %p263;
$L__BB8_46:
	setp.lt.s32 	%p264, %r1145, %r938;
	mov.u64 	%rd509, %rd47;
	mov.u32 	%r1149, %r938;
	@%p264 bra 	$L__BB8_49;
	setp.lt.s32 	%p265, %r938, %r1145;
	mov.u64 	%rd509, %rd505;
	mov.u32 	%r1149, %r1145;
	@%p265 bra 	$L__BB8_49;
	setp.lt.s64 	%p266, %rd505, %rd47;
	selp.b32 	%r1149, %r1145, %r938, %p266;
	min.s64 	%rd509, %rd505, %rd47;
$L__BB8_49:
	mov.b32 	%r995, 2;
	mov.b32 	%r996, 31;
	mov.b32 	%r997, -1;
	// begin inline asm
	shfl.sync.down.b32 %r958, %r1153, %r995, %r996, %r997;
	// end inline asm
	// begin inline asm
	shfl.sync.down.b32 %r963, %r964, %r995, %r996, %r997;
	// end inline asm
	mov.b64 	{%r969, %r974}, %rd513;
	// begin inline asm
	shfl.sync.down.b32 %r968, %r969, %r995, %r996, %r997;
	// end inline asm
	// begin inline asm
	shfl.sync.down.b32 %r973, %r974, %r995, %r996, %r997;
	// end inline asm
	mov.b64 	%rd53, {%r968, %r973};
	// begin inline asm
	shfl.sync.down.b32 %r978, %r1149, %r995, %r996, %r997;
	// end inline asm
	// begin inline asm
	shfl.sync.down.b32 %r983, %r984, %r995, %r996, %r997;
	// end inline asm
	mov.b64 	{%r989, %r994}, %rd509;
	// begin inline asm
	shfl.sync.down.b32 %r988, %r989, %r995, %r996, %r997;
	// end inline asm
	// begin inline asm
	shfl.sync.down.b32 %r993, %r994, %r995, %r996, %r997;
	// end inline asm
	mov.b64 	%rd54, {%r988, %r993};
	setp.gt.s32 	%p267, %r917, 29;
	mov.u64 	%rd512, %rd509;
	mov.u32 	%r1152, %r1149;
	@%p267 bra 	$L__BB8_56;
	setp.lt.s32 	%p268, %r1153, %r958;
	mov.u64 	%rd511, %rd513;
	mov.u32 	%r1151, %r1153;
	@%p268 bra 	$L__BB8_53;
	setp.lt.s32 	%p269, %r958, %r1153;
	mov.u64 	%rd511, %rd53;
	mov.u32 	%r1151, %r958;
	@%p269 bra 	$L__BB8_53;
	setp.lt.s64 	%p270, %rd513, %rd53;
	min.s64 	%rd511, %rd513, %rd53;
	selp.b32 	%r1151, %r1153, %r958, %p270;
$L__BB8_53:
	setp.lt.s32 	%p271, %r1149, %r978;
	mov.u64 	%rd512, %rd54;
	mov.u32 	%r1152, %r978;
	mov.u64 	%rd513, %rd511;
	mov.u32 	%r1153, %r1151;
	@%p271 bra 	$L__BB8_56;
	setp.lt.s32 	%p272, %r978, %r1149;
	mov.u64 	%rd512, %rd509;
	mov.u32 	%r1152, %r1149;
	mov.u64 	%rd513, %rd511;
	mov.u32 	%r1153, %r1151;
	@%p272 bra 	$L__BB8_56;
	setp.lt.s64 	%p273, %rd509, %rd54;
	selp.b32 	%r1152, %r1149, %r978, %p273;
	min.s64 	%rd512, %rd509, %rd54;
	mov.u64 	%rd513, %rd511;
	mov.u32 	%r1153, %r1151;
$L__BB8_56:
	mov.b32 	%r1035, 4;
	mov.b32 	%r1036, 31;
	mov.b32 	%r1037, -1;
	// begin inline asm
	shfl.sync.down.b32 %r998, %r1153, %r1035, %r1036, %r1037;
	// end inline asm
	// begin inline asm
	shfl.sync.down.b32 %r1003, %r1004, %r1035, %r1036, %r1037;
	// end inline asm
	mov.b64 	{%r1009, %r1014}, %rd513;
	// begin inline asm
	shfl.sync.down.b32 %r1008, %r1009, %r1035, %r1036, %r1037;
	// end inline asm
	// begin inline asm
	shfl.sync.down.b32 %r1013, %r1014, %r1035, %r1036, %r1037;
	// end inline asm
	mov.b64 	%rd60, {%r1008, %r1013};
	// begin inline asm
	shfl.sync.down.b32 %r1018, %r1152, %r1035, %r1036, %r1037;
	// end inline asm
	// begin inline asm
	shfl.sync.down.b32 %r1023, %r1024, %r1035, %r1036, %r1037;
	// end inline asm
	mov.b64 	{%r1029, %r1034}, %rd512;
	// begin inline asm
	shfl.sync.down.b32 %r1028, %r1029, %r1035, %r1036, %r1037;
	// end inline asm
	// begin inline asm
	shfl.sync.down.b32 %r1033, %r1034, %r1035, %r1036, %r1037;
	// end inline asm
	mov.b64 	%rd61, {%r1028, %r1033};
	setp.gt.s32 	%p274, %r917, 27;
	mov.u64 	%rd515, %rd512;
	mov.u32 	%r1155, %r1152;
	@%p274 bra 	$L__BB8_63;
	setp.lt.s32 	%p275, %r1153, %r998;
	mov.u64 	%rd514, %rd513;
	mov.u32 	%r1154, %r1153;
	@%p275 bra 	$L__BB8_60;
	setp.lt.s32 	%p276, %r998, %r1153;
	mov.u64 	%rd514, %rd60;
	mov.u32 	%r1154, %r998;
	@%p276 bra 	$L__BB8_60;
	setp.lt.s64 	%p277, %rd513, %rd60;
	min.s64 	%rd514, %rd513, %rd60;
	selp.b32 	%r1154, %r1153, %r998, %p277;
$L__BB8_60:
	setp.lt.s32 	%p278, %r1152, %r1018;
	mov.u64 	%rd515, %rd61;
	mov.u32 	%r1155, %r1018;
	mov.u64 	%rd513, %rd514;
	mov.u32 	%r1153, %r1154;
	@%p278 bra 	$L__BB8_63;
	setp.lt.s32 	%p279, %r1018, %r1152;
	mov.u64 	%rd515, %rd512;
	mov.u32 	%r1155, %r1152;
	mov.u64 	%rd513, %rd514;
	mov.u32 	%r1153, %r1154;
	@%p279 bra 	$L__BB8_63;
	setp.lt.s64 	%p280, %rd512, %rd61;
	selp.b32 	%r1155, %r1152, %r1018, %p280;
	min.s64 	%rd515, %rd512, %rd61;
	mov.u64 	%rd513, %rd514;
	mov.u32 	%r1153, %r1154;
$L__BB8_63:
	mov.b32 	%r1075, 8;
	mov.b32 	%r1076, 31;
	mov.b32 	%r1077, -1;
	// begin inline asm
	shfl.sync.down.b32 %r1038, %r1153, %r1075, %r1076, %r1077;
	// end inline asm
	// begin inline asm
	shfl.sync.down.b32 %r1043, %r1044, %r1075, %r1076, %r1077;
	// end inline asm
	mov.b64 	{%r1049, %r1054}, %rd513;
	// begin inline asm
	shfl.sync.down.b32 %r1048, %r1049, %r1075, %r1076, %r1077;
	// end inline asm
	// begin inline asm
	shfl.sync.down.b32 %r1053, %r1054, %r1075, %r1076, %r1077;
	// end inline asm
	mov.b64 	%rd67, {%r1048, %r1053};
	// begin inline asm
	shfl.sync.down.b32 %r1058, %r1155, %r1075, %r1076, %r1077;
	// end inline asm
	// begin inline asm
	shfl.sync.down.b32 %r1063, %r1064, %r1075, %r1076, %r1077;
	// end inline asm
	mov.b64 	{%r1069, %r1074}, %rd515;
	// begin inline asm
	shfl.sync.down.b32 %r1068, %r1069, %r1075, %r1076, %r1077;
	// end inline asm
	// begin inline asm
	shfl.sync.down.b32 %r1073, %r1074, %r1075, %r1076, %r1077;
	// end inline asm
	mov.b64 	%rd68, {%r1068, %r1073};
	setp.gt.s32 	%p281, %r917, 23;
	mov.u64 	%rd518, %rd515;
	mov.u32 	%r1158, %r1155;
	@%p281 bra 	$L__BB8_70;
	setp.lt.s32 	%p282, %r1153, %r1038;
	mov.u64 	%rd517, %rd513;
	mov.u32 	%r1157, %r1153;
	@%p282 bra 	$L__BB8_67;
	setp.lt.s32 	%p283, %r1038, %r1153;
	mov.u64 	%rd517, %rd67;
	mov.u32 	%r1157, %r1038;
	@%p283 bra 	$L__BB8_67;
	setp.lt.s64 	%p284, %rd513, %rd67;
	min.s64 	%rd517, %rd513, %rd67;
	selp.b32 	%r1157, %r1153, %r1038, %p284;
$L__BB8_67:
	setp.lt.s32 	%p285, %r1155, %r1058;
	mov.u64 	%rd518, %rd68;
	mov.u32 	%r1158, %r1058;
	mov.u64 	%rd513, %rd517;
	mov.u32 	%r1153, %r1157;
	@%p285 bra 	$L__BB8_70;
	setp.lt.s32 	%p286, %r1058, %r1155;
	mov.u64 	%rd518, %rd515;
	mov.u32 	%r1158, %r1155;
	mov.u64 	%rd513, %rd517;
	mov.u32 	%r1153, %r1157;
	@%p286 bra 	$L__BB8_70;
	setp.lt.s64 	%p287, %rd515, %rd68;
	selp.b32 	%r1158, %r1155, %r1058, %p287;
	min.s64 	%rd518, %rd515, %rd68;
	mov.u64 	%rd513, %rd517;
	mov.u32 	%r1153, %r1157;
$L__BB8_70:
	mov.b32 	%r1115, 16;
	mov.b32 	%r1116, 31;
	mov.b32 	%r1117, -1;
	// begin inline asm
	shfl.sync.down.b32 %r1078, %r1153, %r1115, %r1116, %r1117;
	// end inline asm
	// begin inline asm
	shfl.sync.down.b32 %r1083, %r1084, %r1115, %r1116, %r1117;
	// end inline asm
	mov.b64 	{%r1089, %r1094}, %rd513;
	// begin inline asm
	shfl.sync.down.b32 %r1088, %r1089, %r1115, %r1116, %r1117;
	// end inline asm
	// begin inline asm
	shfl.sync.down.b32 %r1093, %r1094, %r1115, %r1116, %r1117;
	// end inline asm
	mov.b64 	%rd74, {%r1088, %r1093};
	// begin inline asm
	shfl.sync.down.b32 %r1098, %r1158, %r1115, %r1116, %r1117;
	// end inline asm
	// begin inline asm
	shfl.sync.down.b32 %r1103, %r1104, %r1115, %r1116, %r1117;
	// end inline asm
	mov.b64 	{%r1109, %r1114}, %rd518;
	// begin inline asm
	shfl.sync.down.b32 %r1108, %r1109, %r1115, %r1116, %r1117;
	// end inline asm
	// begin inline asm
	shfl.sync.down.b32 %r1113, %r1114, %r1115, %r1116, %r1117;
	// end inline asm
	mov.b64 	%rd75, {%r1108, %r1113};
	setp.gt.s32 	%p288, %r917, 15;
	mov.u32 	%r1282, %r1158;
	mov.u64 	%rd640, %rd518;
	@%p288 bra 	$L__BB8_77;
	setp.lt.s32 	%p289, %r1153, %r1078;
	mov.u32 	%r1160, %r1153;
	mov.u64 	%rd520, %rd513;
	@%p289 bra 	$L__BB8_74;
	setp.lt.s32 	%p290, %r1078, %r1153;
	mov.u32 	%r1160, %r1078;
	mov.u64 	%rd520, %rd74;
	@%p290 bra 	$L__BB8_74;
	setp.lt.s64 	%p291, %rd513, %rd74;
	selp.b32 	%r1160, %r1153, %r1078, %p291;
	min.s64 	%rd520, %rd513, %rd74;
$L__BB8_74:
	setp.lt.s32 	%p292, %r1158, %r1098;
	mov.u32 	%r1153, %r1160;
	mov.u64 	%rd513, %rd520;
	mov.u32 	%r1282, %r1098;
	mov.u64 	%rd640, %rd75;
	@%p292 bra 	$L__BB8_77;
	setp.lt.s32 	%p293, %r1098, %r1158;
	mov.u32 	%r1153, %r1160;
	mov.u64 	%rd513, %rd520;
	mov.u32 	%r1282, %r1158;
	mov.u64 	%rd640, %rd518;
	@%p293 bra 	$L__BB8_77;
	setp.lt.s64 	%p294, %rd518, %rd75;
	selp.b32 	%r1282, %r1158, %r1098, %p294;
	min.s64 	%rd640, %rd518, %rd75;
	mov.u32 	%r1153, %r1160;
	mov.u64 	%rd513, %rd520;
$L__BB8_77:
	setp.ne.s32 	%p295, %r917, 0;
	@%p295 bra 	$L__BB8_79;
	and.b32  	%r1118, %r1, 992;
	mov.u32 	%r1119, _ZN6thrust24THRUST_300001_SM_1000_NS8cuda_cub4core6detail5shmemE;
	add.s32 	%r1120, %r1119, %r1118;
	st.shared.u32 	[%r1120+8], %r1153;
	st.shared.u64 	[%r1120+16], %rd513;
	st.shared.u32 	[%r1120+24], %r1282;
	st.shared.u64 	[%r1120+32], %rd640;
$L__BB8_79:
	bar.sync 	0;
	setp.ne.s32 	%p296, %r1, 0;
	@%p296 bra 	$L__BB8_349;
	ld.shared.u32 	%r87, [_ZN6thrust24THRUST_300001_SM_1000_NS8cuda_cub4core6detail5shmemE+40];
	ld.shared.u64 	%rd81, [_ZN6thrust24THRUST_300001_SM_1000_NS8cuda_cub4core6detail5shmemE+48];
	ld.shared.u32 	%r88, [_ZN6thrust24THRUST_300001_SM_1000_NS8cuda_cub4core6detail5shmemE+56];
	ld.shared.u64 	%rd82, [_ZN6thrust24THRUST_300001_SM_1000_NS8cuda_cub4core6detail5shmemE+64];
	setp.lt.s32 	%p297, %r1153, %r87;
	mov.u32 	%r1163, %r1153;
	mov.u64 	%rd523, %rd513;
	@%p297 bra 	$L__BB8_83;
	setp.lt.s32 	%p298, %r87, %r1153;
	mov.u32 	%r1163, %r87;
	mov.u64 	%rd523, %rd81;
	@%p298 bra 	$L__BB8_83;
	setp.lt.s64 	%p299, %rd513, %rd81;
	selp.b32 	%r1163, %r1153, %r87, %p299;
	min.s64 	%rd523, %rd513, %rd81;
$L__BB8_83:
	setp.lt.s32 	%p300, %r1282, %r88;
	mov.u32 	%r1164, %r88;
	mov.u64 	%rd524, %rd82;
	@%p300 bra 	$L__BB8_87;
	setp.ge.s32 	%p301, %r88, %r1282;
	mov.u32 	%r1164, %r1282;
	mov.u64 	%rd524, %rd640;
	@%p301 bra 	$L__BB8_85;
	bra.uni 	$L__BB8_87;
$L__BB8_85:
	setp.ge.s64 	%p302, %rd640, %rd82;
	mov.u32 	%r1164, %r88;
	mov.u64 	%rd524, %rd82;
	@%p302 bra 	$L__BB8_87;
	mov.u32 	%r1164, %r1282;
	mov.u64 	%rd524, %rd640;
$L__BB8_87:
	ld.shared.u32 	%r97, [_ZN6thrust24THRUST_300001_SM_1000_NS8cuda_cub4core6detail5shmemE+72];
	ld.shared.u64 	%rd92, [_ZN6thrust24THRUST_300001_SM_1000_NS8cuda_cub4core6detail5shmemE+80];
	ld.shared.u32 	%r99, [_ZN6thrust24THRUST_300001_SM_1000_NS8cuda_cub4core6detail5shmemE+88];
	ld.shared.u64 	%rd94, [_ZN6thrust24THRUST_300001_SM_1000_NS8cuda_cub4core6detail5shmemE+96];
	setp.lt.s32 	%p303, %r1163, %r97;
	mov.u32 	%r1165, %r1163;
	mov.u64 	%rd525, %rd523;
	@%p303 bra 	$L__BB8_90;
	setp.lt.s32 	%p304, %r97, %r1163;
	mov.u32 	%r1165, %r97;
	mov.u64 	%rd525, %rd92;
	@%p304 bra 	$L__BB8_90;
	setp.lt.s64 	%p305, %rd523, %rd92;
	selp.b32 	%r1165, %r1163, %r97, %p305;
	min.s64 	%rd525, %rd523, %rd92;
$L__BB8_90:
	setp.lt.s32 	%p306, %r1164, %r99;
	mov.u32 	%r1166, %r99;
	mov.u64 	%rd526, %rd94;
	@%p306 bra 	$L__BB8_93;
	setp.lt.s32 	%p307, %r99, %r1164;
	mov.u32 	%r1166, %r1164;
	mov.u64 	%rd526, %rd524;
	@%p307 bra 	$L__BB8_93;
	setp.lt.s64 	%p308, %rd524, %rd94;
	selp.b64 	%rd526, %rd524, %rd94, %p308;
	selp.b32 	%r1166, %r1164, %r99, %p308;
$L__BB8_93:
	ld.shared.u32 	%r107, [_ZN6thrust24THRUST_300001_SM_1000_NS8cuda_cub4core6detail5shmemE+104];
	ld.shared.u64 	%rd102, [_ZN6thrust24THRUST_300001_SM_1000_NS8cuda_cub4core6detail5shmemE+112];
	ld.shared.u32 	%r109, [_ZN6thrust24THRUST_300001_SM_1000_NS8cuda_cub4core6detail5shmemE+120];
	ld.shared.u64 	%rd104, [_ZN6thrust24THRUST_300001_SM_1000_NS8cuda_cub4core6detail5shmemE+128];
	setp.lt.s32 	%p309, %r1165, %r107;
	mov.u32 	%r1167, %r1165;
	mov.u64 	%rd527, %rd525;
	@%p309 bra 	$L__BB8_96;
	setp.lt.s32 	%p310, %r107, %r1165;
	mov.u32 	%r1167, %r107;
	mov.u64 	%rd527, %rd102;
	@%p310 bra 	$L__BB8_96;
	setp.lt.s64 	%p311, %rd525, %rd102;
	selp.b32 	%r1167, %r1165, %r107, %p311;
	min.s64 	%rd527, %rd525, %rd102;
$L__BB8_96:
	setp.lt.s32 	%p312, %r1166, %r109;
	mov.u32 	%r1168, %r109;
	mov.u64 	%rd528, %rd104;
	@%p312 bra 	$L__BB8_99;
	setp.lt.s32 	%p313, %r109, %r1166;
	mov.u32 	%r1168, %r1166;
	mov.u64 	%rd528, %rd526;
	@%p313 bra 	$L__BB8_99;
	setp.lt.s64 	%p314, %rd526, %rd104;
	selp.b64 	%rd528, %rd526, %rd104, %p314;
	selp.b32 	%r1168, %r1166, %r109, %p314;
$L__BB8_99:
	ld.shared.u32 	%r117, [_ZN6thrust24THRUST_300001_SM_1000_NS8cuda_cub4core6detail5shmemE+136];
	ld.shared.u64 	%rd112, [_ZN6thrust24THRUST_300001_SM_1000_NS8cuda_cub4core6detail5shmemE+144];
	ld.shared.u32 	%r119, [_ZN6thrust24THRUST_300001_SM_1000_NS8cuda_cub4core6detail5shmemE+152];
	ld.shared.u64 	%rd114, [_ZN6thrust24THRUST_300001_SM_1000_NS8cuda_cub4core6detail5shmemE+160];
	setp.lt.s32 	%p315, %r1167, %r117;
	mov.u32 	%r1169, %r1167;
	mov.u64 	%rd529, %rd527;
	@%p315 bra 	$L__BB8_102;
	setp.lt.s32 	%p316, %r117, %r1167;
	mov.u32 	%r1169, %r117;
	mov.u64 	%rd529, %rd112;
	@%p316 bra 	$L__BB8_102;
	setp.lt.s64 	%p317, %rd527, %rd112;
	selp.b32 	%r1169, %r1167, %r117, %p317;
	min.s64 	%rd529, %rd527, %rd112;
$L__BB8_102:
	setp.lt.s32 	%p318, %r1168, %r119;
	mov.u32 	%r1170, %r119;
	mov.u64 	%rd530, %rd114;
	@%p318 bra 	$L__BB8_105;
	setp.lt.s32 	%p319, %r119, %r1168;
	mov.u32 	%r1170, %r1168;
	mov.u64 	%rd530, %rd528;
	@%p319 bra 	$L__BB8_105;
	setp.lt.s64 	%p320, %rd528, %rd114;
	selp.b64 	%rd530, %rd528, %rd114, %p320;
	selp.b32 	%r1170, %r1168, %r119, %p320;
$L__BB8_105:
	ld.shared.u32 	%r127, [_ZN6thrust24THRUST_300001_SM_1000_NS8cuda_cub4core6detail5shmemE+168];
	ld.shared.u64 	%rd122, [_ZN6thrust24THRUST_300001_SM_1000_NS8cuda_cub4core6detail5shmemE+176];
	ld.shared.u32 	%r129, [_ZN6thrust24THRUST_300001_SM_1000_NS8cuda_cub4core6detail5shmemE+184];
	ld.shared.u64 	%rd124, [_ZN6thrust24THRUST_300001_SM_1000_NS8cuda_cub4core6detail5shmemE+192];
	setp.lt.s32 	%p321, %r1169, %r127;
	mov.u32 	%r1171, %r1169;
	mov.u64 	%rd531, %rd529;
	@%p321 bra 	$L__BB8_108;
	setp.lt.s32 	%p322, %r127, %r1169;
	mov.u32 	%r1171, %r127;
	mov.u64 	%rd531, %rd122;
	@%p322 bra 	$L__BB8_108;
	setp.lt.s64 	%p323, %rd529, %rd122;
	selp.b32 	%r1171, %r1169, %r127, %p323;
	min.s64 	%rd531, %rd529, %rd122;
$L__BB8_108:
	setp.lt.s32 	%p324, %r1170, %r129;
	mov.u32 	%r1172, %r129;
	mov.u64 	%rd532, %rd124;
	@%p324 bra 	$L__BB8_111;
	setp.lt.s32 	%p325, %r129, %r1170;
	mov.u32 	%r1172, %r1170;
	mov.u64 	%rd532, %rd530;
	@%p325 bra 	$L__BB8_111;
	setp.lt.s64 	%p326, %rd530, %rd124;
	selp.b64 	%rd532, %rd530, %rd124, %p326;
	selp.b32 	%r1172, %r1170, %r129, %p326;
$L__BB8_111:
	ld.shared.u32 	%r137, [_ZN6thrust24THRUST_300001_SM_1000_NS8cuda_cub4core6detail5shmemE+200];
	ld.shared.u64 	%rd132, [_ZN6thrust24THRUST_300001_SM_1000_NS8cuda_cub4core6detail5shmemE+208];
	ld.shared.u32 	%r139, [_ZN6thrust24THRUST_300001_SM_1000_NS8cuda_cub4core6detail5shmemE+216];
	ld.shared.u64 	%rd134, [_ZN6thrust24THRUST_300001_SM_1000_NS8cuda_cub4core6detail5shmemE+224];
	setp.lt.s32 	%p327, %r1171, %r137;
	mov.u32 	%r1173, %r1171;
	mov.u64 	%rd533, %rd531;
	@%p327 bra 	$L__BB8_114;
	setp.lt.s32 	%p328, %r137, %r1171;
	mov.u32 	%r1173, %r137;
	mov.u64 	%rd533, %rd132;
	@%p328 bra 	$L__BB8_114;
	setp.lt.s64 	%p329, %rd531, %rd132;
	selp.b32 	%r1173, %r1171, %r137, %p329;
	min.s64 	%rd533, %rd531, %rd132;
$L__BB8_114:
	setp.lt.s32 	%p330, %r1172, %r139;
	mov.u32 	%r1174, %r139;
	mov.u64 	%rd534, %rd134;
	@%p330 bra 	$L__BB8_117;
	setp.lt.s32 	%p331, %r139, %r1172;
	mov.u32 	%r1174, %r1172;
	mov.u64 	%rd534, %rd532;
	@%p331 bra 	$L__BB8_117;
	setp.lt.s64 	%p332, %rd532, %rd134;
	selp.b64 	%rd534, %rd532, %rd134, %p332;
	selp.b32 	%r1174, %r1172, %r139, %p332;
$L__BB8_117:
	ld.shared.u32 	%r147, [_ZN6thrust24THRUST_300001_SM_1000_NS8cuda_cub4core6detail5shmemE+232];
	ld.shared.u64 	%rd142, [_ZN6thrust24THRUST_300001_SM_1000_NS8cuda_cub4core6detail5shmemE+240];
	ld.shared.u32 	%r149, [_ZN6thrust24THRUST_300001_SM_1000_NS8cuda_cub4core6detail5shmemE+248];
	ld.shared.u64 	%rd144, [_ZN6thrust24THRUST_300001_SM_1000_NS8cuda_cub4core6detail5shmemE+256];
	setp.lt.s32 	%p333, %r1173, %r147;
	mov.u32 	%r1153, %r1173;
	mov.u64 	%rd513, %rd533;
	@%p333 bra 	$L__BB8_120;
	setp.lt.s32 	%p334, %r147, %r1173;
	mov.u32 	%r1153, %r147;
	mov.u64 	%rd513, %rd142;
	@%p334 bra 	$L__BB8_120;
	setp.lt.s64 	%p335, %rd533, %rd142;
	selp.b32 	%r1153, %r1173, %r147, %p335;
	min.s64 	%rd513, %rd533, %rd142;
$L__BB8_120:
	setp.lt.s32 	%p336, %r1174, %r149;
	mov.u32 	%r1282, %r149;
	mov.u64 	%rd640, %rd144;
	@%p336 bra 	$L__BB8_349;
	setp.lt.s32 	%p337, %r149, %r1174;
	mov.u32 	%r1282, %r1174;
	mov.u64 	%rd640, %rd534;
	@%p337 bra 	$L__BB8_349;
	setp.lt.s64 	%p338, %rd534, %rd144;
	selp.b64 	%rd640, %rd534, %rd144, %p338;
	selp.b32 	%r1282, %r1174, %r149, %p338;
	bra.uni 	$L__BB8_349;
$L__BB8_123:
	// begin inline asm
	mov.u32 %r705, %laneid;
	// end inline asm
	and.b32  	%r746, %r1, 992;
	add.s32 	%r747, %r746, 32;
	setp.gt.s32 	%p173, %r747, %r462;
	not.b32 	%r748, %r746;
	add.s32 	%r749, %r462, %r748;
	selp.b32 	%r744, %r749, 31, %p173;
	mov.b32 	%r743, 1;
	mov.b32 	%r745, -1;
	// begin inline asm
	shfl.sync.down.b32 %r706, %r1144, %r743, %r744, %r745;
	// end inline asm
	// begin inline asm
	shfl.sync.down.b32 %r711, %r712, %r743, %r744, %r745;
	// end inline asm
	mov.b64 	{%r717, %r722}, %rd504;
	// begin inline asm
	shfl.sync.down.b32 %r716, %r717, %r743, %r744, %r745;
	// end inline asm
	// begin inline asm
	shfl.sync.down.b32 %r721, %r722, %r743, %r744, %r745;
	// end inline asm
	mov.b64 	%rd152, {%r716, %r721};
	// begin inline asm
	shfl.sync.down.b32 %r726, %r1145, %r743, %r744, %r745;
	// end inline asm
	// begin inline asm
	shfl.sync.down.b32 %r731, %r732, %r743, %r744, %r745;
	// end inline asm
	mov.b64 	{%r737, %r742}, %rd505;
	// begin inline asm
	shfl.sync.down.b32 %r736, %r737, %r743, %r744, %r745;
	// end inline asm
	// begin inline asm
	shfl.sync.down.b32 %r741, %r742, %r743, %r744, %r745;
	// end inline asm
	mov.b64 	%rd153, {%r736, %r741};
	setp.ge.s32 	%p174, %r705, %r744;
	mov.u32 	%r1153, %r1144;
	mov.u64 	%rd513, %rd504;
	mov.u32 	%r1179, %r1145;
	mov.u64 	%rd539, %rd505;
	@%p174 bra 	$L__BB8_130;
	setp.lt.s32 	%p175, %r1144, %r706;
	mov.u32 	%r1153, %r1144;
	mov.u64 	%rd513, %rd504;
	@%p175 bra 	$L__BB8_127;
	setp.lt.s32 	%p176, %r706, %r1144;
	mov.u32 	%r1153, %r706;
	mov.u64 	%rd513, %rd152;
	@%p176 bra 	$L__BB8_127;
	setp.lt.s64 	%p177, %rd504, %rd152;
	selp.b32 	%r1153, %r1144, %r706, %p177;
	min.s64 	%rd513, %rd504, %rd152;
$L__BB8_127:
	setp.lt.s32 	%p178, %r1145, %r726;
	mov.u32 	%r1179, %r726;
	mov.u64 	%rd539, %rd153;
	@%p178 bra 	$L__BB8_130;
	setp.lt.s32 	%p179, %r726, %r1145;
	mov.u32 	%r1179, %r1145;
	mov.u64 	%rd539, %rd505;
	@%p179 bra 	$L__BB8_130;
	setp.lt.s64 	%p180, %rd505, %rd153;
	selp.b32 	%r1179, %r1145, %r726, %p180;
	min.s64 	%rd539, %rd505, %rd153;
$L__BB8_130:
	mov.b32 	%r787, 2;
	mov.b32 	%r789, -1;
	// begin inline asm
	shfl.sync.down.b32 %r750, %r1153, %r787, %r744, %r789;
	// end inline asm
	// begin inline asm
	shfl.sync.down.b32 %r755, %r756, %r787, %r744, %r789;
	// end inline asm
	mov.b64 	{%r761, %r766}, %rd513;
	// begin inline asm
	shfl.sync.down.b32 %r760, %r761, %r787, %r744, %r789;
	// end inline asm
	// begin inline asm
	shfl.sync.down.b32 %r765, %r766, %r787, %r744, %r789;
	// end inline asm
	mov.b64 	%rd159, {%r760, %r765};
	// begin inline asm
	shfl.sync.down.b32 %r770, %r1179, %r787, %r744, %r789;
	// end inline asm
	// begin inline asm
	shfl.sync.down.b32 %r775, %r776, %r787, %r744, %r789;
	// end inline asm
	mov.b64 	{%r781, %r786}, %rd539;
	// begin inline asm
	shfl.sync.down.b32 %r780, %r781, %r787, %r744, %r789;
	// end inline asm
	// begin inline asm
	shfl.sync.down.b32 %r785, %r786, %r787, %r744, %r789;
	// end inline asm
	mov.b64 	%rd160, {%r780, %r785};
	add.s32 	%r790, %r705, 2;
	setp.gt.s32 	%p181, %r790, %r744;
	mov.u32 	%r1182, %r1179;
	mov.u64 	%rd542, %rd539;
	@%p181 bra 	$L__BB8_137;
	setp.lt.s32 	%p182, %r1153, %r750;
	mov.u32 	%r1180, %r1153;
	mov.u64 	%rd540, %rd513;
	@%p182 bra 	$L__BB8_134;
	setp.lt.s32 	%p183, %r750, %r1153;
	mov.u32 	%r1180, %r750;
	mov.u64 	%rd540, %rd159;
	@%p183 bra 	$L__BB8_134;
	setp.lt.s64 	%p184, %rd513, %rd159;
	selp.b32 	%r1180, %r1153, %r750, %p184;
	min.s64 	%rd540, %rd513, %rd159;
$L__BB8_134:
	setp.lt.s32 	%p185, %r1179, %r770;
	mov.u32 	%r1153, %r1180;
	mov.u64 	%rd513, %rd540;
	mov.u32 	%r1182, %r770;
	mov.u64 	%rd542, %rd160;
	@%p185 bra 	$L__BB8_137;
	setp.lt.s32 	%p186, %r770, %r1179;
	mov.u32 	%r1153, %r1180;
	mov.u64 	%rd513, %rd540;
	mov.u32 	%r1182, %r1179;
	mov.u64 	%rd542, %rd539;
	@%p186 bra 	$L__BB8_137;
	setp.lt.s64 	%p187, %rd539, %rd160;
	selp.b32 	%r1182, %r1179, %r770, %p187;
	min.s64 	%rd542, %rd539, %rd160;
	mov.u32 	%r1153, %r1180;
	mov.u64 	%rd513, %rd540;
$L__BB8_137:
	mov.b32 	%r828, 4;
	mov.b32 	%r830, -1;
	// begin inline asm
	shfl.sync.down.b32 %r791, %r1153, %r828, %r744, %r830;
	// end inline asm
	// begin inline asm
	shfl.sync.down.b32 %r796, %r797, %r828, %r744, %r830;
	// end inline asm
	mov.b64 	{%r802, %r807}, %rd513;
	// begin inline asm
	shfl.sync.down.b32 %r801, %r802, %r828, %r744, %r830;
	// end inline asm
	// begin inline asm
	shfl.sync.down.b32 %r806, %r807, %r828, %r744, %r830;
	// end inline asm
	mov.b64 	%rd166, {%r801, %r806};
	// begin inline asm
	shfl.sync.down.b32 %r811, %r1182, %r828, %r744, %r830;
	// end inline asm
	// begin inline asm
	shfl.sync.down.b32 %r816, %r817, %r828, %r744, %r830;
	// end inline asm
	mov.b64 	{%r822, %r827}, %rd542;
	// begin inline asm
	shfl.sync.down.b32 %r821, %r822, %r828, %r744, %r830;
	// end inline asm
	// begin inline asm
	shfl.sync.down.b32 %r826, %r827, %r828, %r744, %r830;
	// end inline asm
	mov.b64 	%rd167, {%r821, %r826};
	add.s32 	%r831, %r705, 4;
	setp.gt.s32 	%p188, %r831, %r744;
	mov.u32 	%r1185, %r1182;
	mov.u64 	%rd545, %rd542;
	@%p188 bra 	$L__BB8_144;
	setp.lt.s32 	%p189, %r1153, %r791;
	mov.u32 	%r1183, %r1153;
	mov.u64 	%rd543, %rd513;
	@%p189 bra 	$L__BB8_141;
	setp.lt.s32 	%p190, %r791, %r1153;
	mov.u32 	%r1183, %r791;
	mov.u64 	%rd543, %rd166;
	@%p190 bra 	$L__BB8_141;
	setp.lt.s64 	%p191, %rd513, %rd166;
	selp.b32 	%r1183, %r1153, %r791, %p191;
	min.s64 	%rd543, %rd513, %rd166;
$L__BB8_141:
	setp.lt.s32 	%p192, %r1182, %r811;
	mov.u32 	%r1153, %r1183;
	mov.u64 	%rd513, %rd543;
	mov.u32 	%r1185, %r811;
	mov.u64 	%rd545, %rd167;
	@%p192 bra 	$L__BB8_144;
	setp.lt.s32 	%p193, %r811, %r1182;
	mov.u32 	%r1153, %r1183;
	mov.u64 	%rd513, %rd543;
	mov.u32 	%r1185, %r1182;
	mov.u64 	%rd545, %rd542;
	@%p193 bra 	$L__BB8_144;
	setp.lt.s64 	%p194, %rd542, %rd167;
	selp.b32 	%r1185, %r1182, %r811, %p194;
	min.s64 	%rd545, %rd542, %rd167;
	mov.u32 	%r1153, %r1183;
	mov.u64 	%rd513, %rd543;
$L__BB8_144:
	mov.b32 	%r869, 8;
	mov.b32 	%r871, -1;
	// begin inline asm
	shfl.sync.down.b32 %r832, %r1153, %r869, %r744, %r871;
	// end inline asm
	// begin inline asm
	shfl.sync.down.b32 %r837, %r838, %r869, %r744, %r871;
	// end inline asm
	mov.b64 	{%r843, %r848}, %rd513;
	// begin inline asm
	shfl.sync.down.b32 %r842, %r843, %r869, %r744, %r871;
	// end inline asm
	// begin inline asm
	shfl.sync.down.b32 %r847, %r848, %r869, %r744, %r871;
	// end inline asm
	mov.b64 	%rd173, {%r842, %r847};
	// begin inline asm
	shfl.sync.down.b32 %r852, %r1185, %r869, %r744, %r871;
	// end inline asm
	// begin inline asm
	shfl.sync.down.b32 %r857, %r858, %r869, %r744, %r871;
	// end inline asm
	mov.b64 	{%r863, %r868}, %rd545;
	// begin inline asm
	shfl.sync.down.b32 %r862, %r863, %r869, %r744, %r871;
	// end inline asm
	// begin inline asm
	shfl.sync.down.b32 %r867, %r868, %r869, %r744, %r871;
	// end inline asm
	mov.b64 	%rd174, {%r862, %r867};
	add.s32 	%r872, %r705, 8;
	setp.gt.s32 	%p195, %r872, %r744;
	mov.u32 	%r1188, %r1185;
	mov.u64 	%rd548, %rd545;
	@%p195 bra 	$L__BB8_151;
	setp.lt.s32 	%p196, %r1153, %r832;
	mov.u32 	%r1186, %r1153;
	mov.u64 	%rd546, %rd513;
	@%p196 bra 	$L__BB8_148;
	setp.lt.s32 	%p197, %r832, %r1153;
	mov.u32 	%r1186, %r832;
	mov.u64 	%rd546, %rd173;
	@%p197 bra 	$L__BB8_148;
	setp.lt.s64 	%p198, %rd513, %rd173;
	selp.b32 	%r1186, %r1153, %r832, %p198;
	min.s64 	%rd546, %rd513, %rd173;
$L__BB8_148:
	setp.lt.s32 	%p199, %r1185, %r852;
	mov.u32 	%r1153, %r1186;
	mov.u64 	%rd513, %rd546;
	mov.u32 	%r1188, %r852;
	mov.u64 	%rd548, %rd174;
	@%p199 bra 	$L__BB8_151;
	setp.lt.s32 	%p200, %r852, %r1185;
	mov.u32 	%r1153, %r1186;
	mov.u64 	%rd513, %rd546;
	mov.u32 	%r1188, %r1185;
	mov.u64 	%rd548, %rd545;
	@%p200 bra 	$L__BB8_151;
	setp.lt.s64 	%p201, %rd545, %rd174;
	selp.b32 	%r1188, %r1185, %r852, %p201;
	min.s64 	%rd548, %rd545, %rd174;
	mov.u32 	%r1153, %r1186;
	mov.u64 	%rd513, %rd546;
$L__BB8_151:
	mov.b32 	%r910, 16;
	mov.b32 	%r912, -1;
	// begin inline asm
	shfl.sync.down.b32 %r873, %r1153, %r910, %r744, %r912;
	// end inline asm
	// begin inline asm
	shfl.sync.down.b32 %r878, %r879, %r910, %r744, %r912;
	// end inline asm
	mov.b64 	{%r884, %r889}, %rd513;
	// begin inline asm
	shfl.sync.down.b32 %r883, %r884, %r910, %r744, %r912;
	// end inline asm
	// begin inline asm
	shfl.sync.down.b32 %r888, %r889, %r910, %r744, %r912;
	// end inline asm
	mov.b64 	%rd180, {%r883, %r888};
	// begin inline asm
	shfl.sync.down.b32 %r893, %r1188, %r910, %r744, %r912;
	// end inline asm
	// begin inline asm
	shfl.sync.down.b32 %r898, %r899, %r910, %r744, %r912;
	// end inline asm
	mov.b64 	{%r904, %r909}, %rd548;
	// begin inline asm
	shfl.sync.down.b32 %r903, %r904, %r910, %r744, %r912;
	// end inline asm
	// begin inline asm
	shfl.sync.down.b32 %r908, %r909, %r910, %r744, %r912;
	// end inline asm
	mov.b64 	%rd181, {%r903, %r908};
	add.s32 	%r913, %r705, 16;
	setp.gt.s32 	%p202, %r913, %r744;
	mov.u32 	%r1282, %r1188;
	mov.u64 	%rd640, %rd548;
	@%p202 bra 	$L__BB8_158;
	setp.lt.s32 	%p203, %r1153, %r873;
	mov.u32 	%r1189, %r1153;
	mov.u64 	%rd549, %rd513;
	@%p203 bra 	$L__BB8_155;
	setp.lt.s32 	%p204, %r873, %r1153;
	mov.u32 	%r1189, %r873;
	mov.u64 	%rd549, %rd180;
	@%p204 bra 	$L__BB8_155;
	setp.lt.s64 	%p205, %rd513, %rd180;
	selp.b32 	%r1189, %r1153, %r873, %p205;
	min.s64 	%rd549, %rd513, %rd180;
$L__BB8_155:
	setp.lt.s32 	%p206, %r1188, %r893;
	mov.u32 	%r1153, %r1189;
	mov.u64 	%rd513, %rd549;
	mov.u32 	%r1282, %r893;
	mov.u64 	%rd640, %rd181;
	@%p206 bra 	$L__BB8_158;
	setp.lt.s32 	%p207, %r893, %r1188;
	mov.u32 	%r1153, %r1189;
	mov.u64 	%rd513, %rd549;
	mov.u32 	%r1282, %r1188;
	mov.u64 	%rd640, %rd548;
	@%p207 bra 	$L__BB8_158;
	setp.lt.s64 	%p208, %rd548, %rd181;
	selp.b32 	%r1282, %r1188, %r893, %p208;
	min.s64 	%rd640, %rd548, %rd181;
	mov.u32 	%r1153, %r1189;
	mov.u64 	%rd513, %rd549;
$L__BB8_158:
	setp.ne.s32 	%p209, %r705, 0;
	@%p209 bra 	$L__BB8_160;
	mov.u32 	%r915, _ZN6thrust24THRUST_300001_SM_1000_NS8cuda_cub4core6detail5shmemE;
	add.s32 	%r916, %r915, %r746;
	st.shared.u32 	[%r916+8], %r1153;
	st.shared.u64 	[%r916+16], %rd513;
	st.shared.u32 	[%r916+24], %r1282;
	st.shared.u64 	[%r916+32], %rd640;
$L__BB8_160:
	bar.sync 	0;
	setp.ne.s32 	%p210, %r1, 0;
	@%p210 bra 	$L__BB8_349;
	setp.lt.s32 	%p211, %r462, 33;
	mov.u32 	%r1192, %r1153;
	mov.u64 	%rd552, %rd513;
	mov.u32 	%r1193, %r1282;
	mov.u64 	%rd553, %rd640;
	@%p211 bra 	$L__BB8_169;
	ld.shared.u32 	%r195, [_ZN6thrust24THRUST_300001_SM_1000_NS8cuda_cub4core6detail5shmemE+40];
	ld.shared.u64 	%rd187, [_ZN6thrust24THRUST_300001_SM_1000_NS8cuda_cub4core6detail5shmemE+48];
	ld.shared.u32 	%r196, [_ZN6thrust24THRUST_300001_SM_1000_NS8cuda_cub4core6detail5shmemE+56];
	ld.shared.u64 	%rd188, [_ZN6thrust24THRUST_300001_SM_1000_NS8cuda_cub4core6detail5shmemE+64];
	setp.lt.s32 	%p212, %r1153, %r195;
	mov.u32 	%r1192, %r1153;
	mov.u64 	%rd552, %rd513;
	@%p212 bra 	$L__BB8_165;
	setp.lt.s32 	%p213, %r195, %r1153;
	mov.u32 	%r1192, %r195;
	mov.u64 	%rd552, %rd187;
	@%p213 bra 	$L__BB8_165;
	setp.lt.s64 	%p214, %rd513, %rd187;
	selp.b32 	%r1192, %r1153, %r195, %p214;
	min.s64 	%rd552, %rd513, %rd187;
$L__BB8_165:
	setp.lt.s32 	%p215, %r1282, %r196;
	mov.u32 	%r1193, %r196;
	mov.u64 	%rd553, %rd188;
	@%p215 bra 	$L__BB8_169;
	setp.ge.s32 	%p216, %r196, %r1282;
	mov.u32 	%r1193, %r1282;
	mov.u64 	%rd553, %rd640;
	@%p216 bra 	$L__BB8_167;
	bra.uni 	$L__BB8_169;
$L__BB8_167:
	setp.ge.s64 	%p217, %rd640, %rd188;
	mov.u32 	%r1193, %r196;
	mov.u64 	%rd553, %rd188;
	@%p217 bra 	$L__BB8_169;
	mov.u32 	%r1193, %r1282;
	mov.u64 	%rd553, %rd640;
$L__BB8_169:
	setp.lt.s32 	%p218, %r462, 65;
	mov.u32 	%r1196, %r1192;
	mov.u64 	%rd556, %rd552;
	mov.u32 	%r1197, %r1193;
	mov.u64 	%rd557, %rd553;
	@%p218 bra 	$L__BB8_177;
	ld.shared.u32 	%r208, [_ZN6thrust24THRUST_300001_SM_1000_NS8cuda_cub4core6detail5shmemE+72];
	ld.shared.u64 	%rd200, [_ZN6thrust24THRUST_300001_SM_1000_NS8cuda_cub4core6detail5shmemE+80];
	ld.shared.u32 	%r209, [_ZN6thrust24THRUST_300001_SM_1000_NS8cuda_cub4core6detail5shmemE+88];
	ld.shared.u64 	%rd201, [_ZN6thrust24THRUST_300001_SM_1000_NS8cuda_cub4core6detail5shmemE+96];
	setp.lt.s32 	%p219, %r1192, %r208;
	mov.u32 	%r1196, %r1192;
	mov.u64 	%rd556, %rd552;
	@%p219 bra 	$L__BB8_173;
	setp.lt.s32 	%p220, %r208, %r1192;
	mov.u32 	%r1196, %r208;
	mov.u64 	%rd556, %rd200;
	@%p220 bra 	$L__BB8_173;
	setp.lt.s64 	%p221, %rd552, %rd200;
	selp.b32 	%r1196, %r1192, %r208, %p221;
	min.s64 	%rd556, %rd552, %rd200;
$L__BB8_173:
	setp.lt.s32 	%p222, %r1193, %r209;
	mov.u32 	%r1197, %r209;
	mov.u64 	%rd557, %rd201;
	@%p222 bra 	$L__BB8_177;
	setp.ge.s32 	%p223, %r209, %r1193;
	mov.u32 	%r1197, %r1193;
	mov.u64 	%rd557, %rd553;
	@%p223 bra 	$L__BB8_175;
	bra.uni 	$L__BB8_177;
$L__BB8_175:
	setp.ge.s64 	%p224, %rd553, %rd201;
	mov.u32 	%r1197, %r209;
	mov.u64 	%rd557, %rd201;
	@%p224 bra 	$L__BB8_177;
	mov.u32 	%r1197, %r1193;
	mov.u64 	%rd557, %rd553;
$L__BB8_177:
	setp.lt.s32 	%p225, %r462, 97;
	mov.u32 	%r1200, %r1196;
	mov.u64 	%rd560, %rd556;
	mov.u32 	%r1201, %r1197;
	mov.u64 	%rd561, %rd557;
	@%p225 bra 	$L__BB8_185;
	ld.shared.u32 	%r221, [_ZN6thrust24THRUST_300001_SM_1000_NS8cuda_cub4core6detail5shmemE+104];
	ld.shared.u64 	%rd213, [_ZN6thrust24THRUST_300001_SM_1000_NS8cuda_cub4core6detail5shmemE+112];
	ld.shared.u32 	%r222, [_ZN6thrust24THRUST_300001_SM_1000_NS8cuda_cub4core6detail5shmemE+120];
	ld.shared.u64 	%rd214, [_ZN6thrust24THRUST_300001_SM_1000_NS8cuda_cub4core6detail5shmemE+128];
	setp.lt.s32 	%p226, %r1196, %r221;
	mov.u32 	%r1200, %r1196;
	mov.u64 	%rd560, %rd556;
	@%p226 bra 	$L__BB8_181;
	setp.lt.s32 	%p227, %r221, %r1196;
	mov.u32 	%r1200, %r221;
	mov.u64 	%rd560, %rd213;
	@%p227 bra 	$L__BB8_181;
	setp.lt.s64 	%p228, %rd556, %rd213;
	selp.b32 	%r1200, %r1196, %r221, %p228;
	min.s64 	%rd560, %rd556, %rd213;
$L__BB8_181:
	setp.lt.s32 	%p229, %r1197, %r222;
	mov.u32 	%r1201, %r222;
	mov.u64 	%rd561, %rd214;
	@%p229 bra 	$L__BB8_185;
	setp.ge.s32 	%p230, %r222, %r1197;
	mov.u32 	%r1201, %r1197;
	mov.u64 	%rd561, %rd557;
	@%p230 bra 	$L__BB8_183;
	bra.uni 	$L__BB8_185;
$L__BB8_183:
	setp.ge.s64 	%p231, %rd557, %rd214;
	mov.u32 	%r1201, %r222;
	mov.u64 	%rd561, %rd214;
	@%p231 bra 	$L__BB8_185;
	mov.u32 	%r1201, %r1197;
	mov.u64 	%rd561, %rd557;
$L__BB8_185:
	setp.lt.s32 	%p232, %r462, 129;
	mov.u32 	%r1204, %r1200;
	mov.u64 	%rd564, %rd560;
	mov.u32 	%r1205, %r1201;
	mov.u64 	%rd565, %rd561;
	@%p232 bra 	$L__BB8_193;
	ld.shared.u32 	%r234, [_ZN6thrust24THRUST_300001_SM_1000_NS8cuda_cub4core6detail5shmemE+136];
	ld.shared.u64 	%rd226, [_ZN6thrust24THRUST_300001_SM_1000_NS8cuda_cub4core6detail5shmemE+144];
	ld.shared.u32 	%r235, [_ZN6thrust24THRUST_300001_SM_1000_NS8cuda_cub4core6detail5shmemE+152];
	ld.shared.u64 	%rd227, [_ZN6thrust24THRUST_300001_SM_1000_NS8cuda_cub4core6detail5shmemE+160];
	setp.lt.s32 	%p233, %r1200, %r234;
	mov.u32 	%r1204, %r1200;
	mov.u64 	%rd564, %rd560;
	@%p233 bra 	$L__BB8_189;
	setp.lt.s32 	%p234, %r234, %r1200;
	mov.u32 	%r1204, %r234;
	mov.u64 	%rd564, %rd226;
	@%p234 bra 	$L__BB8_189;
	setp.lt.s64 	%p235, %rd560, %rd226;
	selp.b32 	%r1204, %r1200, %r234, %p235;
	min.s64 	%rd564, %rd560, %rd226;
$L__BB8_189:
	setp.lt.s32 	%p236, %r1201, %r235;
	mov.u32 	%r1205, %r235;
	mov.u64 	%rd565, %rd227;
	@%p236 bra 	$L__BB8_193;
	setp.ge.s32 	%p237, %r235, %r1201;
	mov.u32 	%r1205, %r1201;
	mov.u64 	%rd565, %rd561;
	@%p237 bra 	$L__BB8_191;
	bra.uni 	$L__BB8_193;
$L__BB8_191:
	setp.ge.s64 	%p238, %rd561, %rd227;
	mov.u32 	%r1205, %r235;
	mov.u64 	%rd565, %rd227;
	@%p238 bra 	$L__BB8_193;
	mov.u32 	%r1205, %r1201;
	mov.u64 	%rd565, %rd561;
$L__BB8_193:
	setp.lt.s32 	%p239, %r462, 161;
	mov.u32 	%r1208, %r1204;
	mov.u64 	%rd568, %rd564;
	mov.u32 	%r1209, %r1205;
	mov.u64 	%rd569, %rd565;
	@%p239 bra 	$L__BB8_201;
	ld.shared.u32 	%r247, [_ZN6thrust24THRUST_300001_SM_1000_NS8cuda_cub4core6detail5shmemE+168];
	ld.shared.u64 	%rd239, [_ZN6thrust24THRUST_300001_SM_1000_NS8cuda_cub4core6detail5shmemE+176];
	ld.shared.u32 	%r248, [_ZN6thrust24THRUST_300001_SM_1000_NS8cuda_cub4core6detail5shmemE+184];
	ld.shared.u64 	%rd240, [_ZN6thrust24THRUST_300001_SM_1000_NS8cuda_cub4core6detail5shmemE+192];
	setp.lt.s32 	%p240, %r1204, %r247;
	mov.u32 	%r1208, %r1204;
	mov.u64 	%rd568, %rd564;
	@%p240 bra 	$L__BB8_197;
	setp.lt.s32 	%p241, %r247, %r1204;
	mov.u32 	%r1208, %r247;
	mov.u64 	%rd568, %rd239;
	@%p241 bra 	$L__BB8_197;
	setp.lt.s64 	%p242, %rd564, %rd239;
	selp.b32 	%r1208, %r1204, %r247, %p242;
	min.s64 	%rd568, %rd564, %rd239;
$L__BB8_197:
	setp.lt.s32 	%p243, %r1205, %r248;
	mov.u32 	%r1209, %r248;
	mov.u64 	%rd569, %rd240;
	@%p243 bra 	$L__BB8_201;
	setp.ge.s32 	%p244, %r248, %r1205;
	mov.u32 	%r1209, %r1205;
	mov.u64 	%rd569, %rd565;
	@%p244 bra 	$L__BB8_199;
	bra.uni 	$L__BB8_201;
$L__BB8_199:
	setp.ge.s64 	%p245, %rd565, %rd240;
	mov.u32 	%r1209, %r248;
	mov.u64 	%rd569, %rd240;
	@%p245 bra 	$L__BB8_201;
	mov.u32 	%r1209, %r1205;
	mov.u64 	%rd569, %rd565;
$L__BB8_201:
	setp.lt.s32 	%p246, %r462, 193;
	mov.u32 	%r1212, %r1208;
	mov.u64 	%rd572, %rd568;
	mov.u32 	%r1213, %r1209;
	mov.u64 	%rd573, %rd569;
	@%p246 bra 	$L__BB8_209;
	ld.shared.u32 	%r260, [_ZN6thrust24THRUST_300001_SM_1000_NS8cuda_cub4core6detail5shmemE+200];
	ld.shared.u64 	%rd252, [_ZN6thrust24THRUST_300001_SM_1000_NS8cuda_cub4core6detail5shmemE+208];
	ld.shared.u32 	%r261, [_ZN6thrust24THRUST_300001_SM_1000_NS8cuda_cub4core6detail5shmemE+216];
	ld.shared.u64 	%rd253, [_ZN6thrust24THRUST_300001_SM_1000_NS8cuda_cub4core6detail5shmemE+224];
	setp.lt.s32 	%p247, %r1208, %r260;
	mov.u32 	%r1212, %r1208;
	mov.u64 	%rd572, %rd568;
	@%p247 bra 	$L__BB8_205;
	setp.lt.s32 	%p248, %r260, %r1208;
	mov.u32 	%r1212, %r260;
	mov.u64 	%rd572, %rd252;
	@%p248 bra 	$L__BB8_205;
	setp.lt.s64 	%p249, %rd568, %rd252;
	selp.b32 	%r1212, %r1208, %r260, %p249;
	min.s64 	%rd572, %rd568, %rd252;
$L__BB8_205:
	setp.lt.s32 	%p250, %r1209, %r261;
	mov.u32 	%r1213, %r261;
	mov.u64 	%rd573, %rd253;
	@%p250 bra 	$L__BB8_209;
	setp.ge.s32 	%p251, %r261, %r1209;
	mov.u32 	%r1213, %r1209;
	mov.u64 	%rd573, %rd569;
	@%p251 bra 	$L__BB8_207;
	bra.uni 	$L__BB8_209;
$L__BB8_207:
	setp.ge.s64 	%p252, %rd569, %rd253;
	mov.u32 	%r1213, %r261;
	mov.u64 	%rd573, %rd253;
	@%p252 bra 	$L__BB8_209;
	mov.u32 	%r1213, %r1209;
	mov.u64 	%rd573, %rd569;
$L__BB8_209:
	setp.lt.s32 	%p253, %r462, 225;
	mov.u64 	%rd640, %rd573;
	mov.u32 	%r1282, %r1213;
	mov.u64 	%rd513, %rd572;
	mov.u32 	%r1153, %r1212;
	@%p253 bra 	$L__BB8_349;
	ld.shared.u32 	%r273, [_ZN6thrust24THRUST_300001_SM_1000_NS8cuda_cub4core6detail5shmemE+232];
	ld.shared.u64 	%rd265, [_ZN6thrust24THRUST_300001_SM_1000_NS8cuda_cub4core6detail5shmemE+240];
	ld.shared.u32 	%r274, [_ZN6thrust24THRUST_300001_SM_1000_NS8cuda_cub4core6detail5shmemE+248];
	ld.shared.u64 	%rd266, [_ZN6thrust24THRUST_300001_SM_1000_NS8cuda_cub4core6detail5shmemE+256];
	setp.lt.s32 	%p254, %r1212, %r273;
	mov.u32 	%r1153, %r1212;
	mov.u64 	%rd513, %rd572;
	@%p254 bra 	$L__BB8_213;
	setp.lt.s32 	%p255, %r273, %r1212;
	mov.u32 	%r1153, %r273;
	mov.u64 	%rd513, %rd265;
	@%p255 bra 	$L__BB8_213;
	setp.lt.s64 	%p256, %rd572, %rd265;
	selp.b32 	%r1153, %r1212, %r273, %p256;
	min.s64 	%rd513, %rd572, %rd265;
$L__BB8_213:
	setp.lt.s32 	%p257, %r1213, %r274;
	mov.u32 	%r1282, %r274;
	mov.u64 	%rd640, %rd266;
	@%p257 bra 	$L__BB8_349;
	setp.ge.s32 	%p258, %r274, %r1213;
	mov.u32 	%r1282, %r1213;
	mov.u64 	%rd640, %rd573;
	@%p258 bra 	$L__BB8_215;
	bra.uni 	$L__BB8_349;
$L__BB8_215:
	setp.ge.s64 	%p259, %rd573, %rd266;
	mov.u32 	%r1282, %r274;
	mov.u64 	%rd640, %rd266;
	@%p259 bra 	$L__BB8_349;
	mov.u32 	%r1282, %r1213;
	mov.u64 	%rd640, %rd573;
	bra.uni 	$L__BB8_349;
$L__BB8_217:
	mov.u32 	%r284, %tid.x;
	cvt.u64.u32 	%rd453, %r284;
	mul.wide.u32 	%rd454, %r284, 4;
	add.s64 	%rd276, %rd1, %rd454;
	add.s64 	%rd277, %rd451, %rd453;
	ld.global.u32 	%r474, [%rd276];
	add.s64 	%rd455, %rd277, 256;
	ld.global.u32 	%r475, [%rd276+1024];
	setp.lt.s32 	%p3, %r474, %r475;
	setp.lt.s32 	%p4, %r475, %r474;
	min.s32 	%r1153, %r475, %r474;
	selp.b64 	%rd513, %rd455, %rd277, %p4;
	max.s32 	%r1250, %r474, %r475;
	selp.b64 	%rd608, %rd455, %rd277, %p3;
	setp.lt.u32 	%p5, %r462, 1024;
	mov.b32 	%r1227, 512;
	@%p5 bra 	$L__BB8_230;
	mov.b32 	%r1218, 512;
	mov.u32 	%r1220, %r1250;
	mov.u64 	%rd579, %rd608;
$L__BB8_219:
	cvt.u64.u32 	%rd456, %r1218;
	mul.wide.u32 	%rd457, %r1218, 4;
	add.s64 	%rd458, %rd276, %rd457;
	add.s64 	%rd581, %rd277, %rd456;
	ld.global.u32 	%r1222, [%rd458];
	add.s64 	%rd608, %rd581, 256;
	ld.global.u32 	%r1250, [%rd458+1024];
	setp.lt.s32 	%p6, %r1153, %r1222;
	mov.u32 	%r1221, %r1153;
	mov.u64 	%rd580, %rd513;
	@%p6 bra 	$L__BB8_222;
	setp.lt.s32 	%p7, %r1222, %r1153;
	mov.u32 	%r1221, %r1222;
	mov.u64 	%rd580, %rd581;
	@%p7 bra 	$L__BB8_222;
	setp.lt.s64 	%p8, %rd513, %rd581;
	selp.b32 	%r1221, %r1153, %r1222, %p8;
	min.s64 	%rd580, %rd513, %rd581;
$L__BB8_222:
	setp.lt.s32 	%p9, %r1220, %r1222;
	@%p9 bra 	$L__BB8_224;
	setp.lt.s32 	%p10, %r1222, %r1220;
	setp.lt.s64 	%p11, %rd579, %rd581;
	or.pred  	%p12, %p10, %p11;
	selp.b32 	%r1222, %r1220, %r1222, %p12;
	selp.b64 	%rd581, %rd579, %rd581, %p12;
$L__BB8_224:
	setp.lt.s32 	%p13, %r1221, %r1250;
	mov.u32 	%r1153, %r1221;
	mov.u64 	%rd513, %rd580;
	@%p13 bra 	$L__BB8_227;
	setp.lt.s32 	%p14, %r1250, %r1221;
	mov.u32 	%r1153, %r1250;
	mov.u64 	%rd513, %rd608;
	@%p14 bra 	$L__BB8_227;
	setp.lt.s64 	%p15, %rd580, %rd608;
	selp.b32 	%r1153, %r1221, %r1250, %p15;
	min.s64 	%rd513, %rd580, %rd608;
$L__BB8_227:
	setp.lt.s32 	%p16, %r1222, %r1250;
	@%p16 bra 	$L__BB8_229;
	setp.lt.s32 	%p17, %r1250, %r1222;
	setp.lt.s64 	%p18, %rd581, %rd608;
	or.pred  	%p19, %p17, %p18;
	selp.b32 	%r1250, %r1222, %r1250, %p19;
	selp.b64 	%rd608, %rd581, %rd608, %p19;
$L__BB8_229:
	add.s32 	%r1227, %r1218, 512;
	add.s32 	%r477, %r1218, 1024;
	setp.le.s32 	%p20, %r477, %r462;
	mov.u32 	%r1218, %r1227;
	mov.u32 	%r1220, %r1250;
	mov.u64 	%rd579, %rd608;
	@%p20 bra 	$L__BB8_219;
$L__BB8_230:
	setp.le.s32 	%p21, %r462, %r1227;
	@%p21 bra 	$L__BB8_268;
	sub.s32 	%r304, %r462, %r1227;
	setp.ge.s32 	%p22, %r284, %r304;
	@%p22 bra 	$L__BB8_268;
	not.b32 	%r479, %r284;
	add.s32 	%r480, %r462, %r479;
	sub.s32 	%r305, %r480, %r1227;
	and.b32  	%r481, %r305, 768;
	setp.eq.s32 	%p23, %r481, 768;
	mov.u32 	%r1234, %r284;
	@%p23 bra 	$L__BB8_241;
	add.s32 	%r482, %r284, %r1227;
	cvt.u64.u32 	%rd460, %r482;
	add.s64 	%rd587, %rd451, %rd460;
	mul.wide.u32 	%rd461, %r482, 4;
	add.s64 	%rd586, %rd1, %rd461;
	shr.u32 	%r483, %r305, 8;
	add.s32 	%r484, %r483, 1;
	and.b32  	%r485, %r484, 3;
	neg.s32 	%r1228, %r485;
	mov.u32 	%r1234, %r284;
$L__BB8_234:
	.pragma "nounroll";
	mov.u64 	%rd299, %rd608;
	mov.u32 	%r310, %r1250;
	mov.u64 	%rd298, %rd513;
	mov.u32 	%r309, %r1153;
	ld.global.u32 	%r311, [%rd586];
	setp.lt.s32 	%p24, %r309, %r311;
	@%p24 bra 	$L__BB8_237;
	setp.lt.s32 	%p25, %r311, %r309;
	mov.u32 	%r1153, %r311;
	mov.u64 	%rd513, %rd587;
	@%p25 bra 	$L__BB8_237;
	setp.lt.s64 	%p26, %rd298, %rd587;
	selp.b32 	%r1153, %r309, %r311, %p26;
	min.s64 	%rd513, %rd298, %rd587;
$L__BB8_237:
	setp.lt.s32 	%p27, %r310, %r311;
	mov.u32 	%r1250, %r311;
	mov.u64 	%rd608, %rd587;
	@%p27 bra 	$L__BB8_240;
	setp.lt.s32 	%p28, %r311, %r310;
	mov.u32 	%r1250, %r310;
	mov.u64 	%rd608, %rd299;
	@%p28 bra 	$L__BB8_240;
	setp.lt.s64 	%p29, %rd299, %rd587;
	selp.b32 	%r1250, %r310, %r311, %p29;
	min.s64 	%rd608, %rd299, %rd587;
$L__BB8_240:
	add.s32 	%r1234, %r1234, 256;
	add.s64 	%rd587, %rd587, 256;
	add.s64 	%rd586, %rd586, 1024;
	add.s32 	%r1228, %r1228, 1;
	setp.ne.s32 	%p30, %r1228, 0;
	@%p30 bra 	$L__BB8_234;
$L__BB8_241:
	setp.lt.u32 	%p31, %r305, 768;
	@%p31 bra 	$L__BB8_268;
	add.s32 	%r1239, %r1234, %r1227;
	cvt.u64.u32 	%rd462, %r1239;
	add.s64 	%rd598, %rd451, %rd462;
	cvt.u64.u32 	%rd463, %r1234;
	cvt.u64.u32 	%rd464, %r1227;
	add.s64 	%rd465, %rd463, %rd464;
	shl.b64 	%rd466, %rd465, 2;
	add.s64 	%rd467, %rd466, %rd1;
	add.s64 	%rd597, %rd467, 3072;
	mul.wide.u32 	%rd468, %r1239, 4;
	add.s64 	%rd596, %rd1, %rd468;
	add.s32 	%r1240, %r1234, 512;
$L__BB8_243:
	mov.u32 	%r326, %r1240;
	ld.global.u32 	%r329, [%rd596];
	setp.lt.s32 	%p32, %r1153, %r329;
	mov.u32 	%r1243, %r1153;
	mov.u64 	%rd601, %rd513;
	@%p32 bra 	$L__BB8_246;
	setp.lt.s32 	%p33, %r329, %r1153;
	mov.u32 	%r1243, %r329;
	mov.u64 	%rd601, %rd598;
	@%p33 bra 	$L__BB8_246;
	setp.lt.s64 	%p34, %rd513, %rd598;
	selp.b32 	%r1243, %r1153, %r329, %p34;
	min.s64 	%rd601, %rd513, %rd598;
$L__BB8_246:
	setp.lt.s32 	%p35, %r1250, %r329;
	mov.u32 	%r1244, %r329;
	mov.u64 	%rd602, %rd598;
	@%p35 bra 	$L__BB8_249;
	setp.lt.s32 	%p36, %r329, %r1250;
	mov.u32 	%r1244, %r1250;
	mov.u64 	%rd602, %rd608;
	@%p36 bra 	$L__BB8_249;
	setp.lt.s64 	%p37, %rd608, %rd598;
	selp.b32 	%r1244, %r1250, %r329, %p37;
	min.s64 	%rd602, %rd608, %rd598;
$L__BB8_249:
	add.s32 	%r486, %r1239, 256;
	cvt.u64.u32 	%rd469, %r486;
	add.s64 	%rd322, %rd451, %rd469;
	ld.global.u32 	%r334, [%rd597+-2048];
	setp.lt.s32 	%p38, %r1243, %r334;
	mov.u32 	%r1245, %r1243;
	mov.u64 	%rd603, %rd601;
	@%p38 bra 	$L__BB8_252;
	setp.lt.s32 	%p39, %r334, %r1243;
	mov.u32 	%r1245, %r334;
	mov.u64 	%rd603, %rd322;
	@%p39 bra 	$L__BB8_252;
	setp.lt.s64 	%p40, %rd601, %rd322;
	selp.b32 	%r1245, %r1243, %r334, %p40;
	min.s64 	%rd603, %rd601, %rd322;
$L__BB8_252:
	setp.lt.s32 	%p41, %r1244, %r334;
	mov.u32 	%r1246, %r334;
	mov.u64 	%rd604, %rd322;
	@%p41 bra 	$L__BB8_255;
	setp.lt.s32 	%p42, %r334, %r1244;
	mov.u32 	%r1246, %r1244;
	mov.u64 	%rd604, %rd602;
	@%p42 bra 	$L__BB8_255;
	setp.lt.s64 	%p43, %rd602, %rd322;
	selp.b32 	%r1246, %r1244, %r334, %p43;
	min.s64 	%rd604, %rd602, %rd322;
$L__BB8_255:
	add.s32 	%r487, %r1239, 512;
	cvt.u64.u32 	%rd470, %r487;
	add.s64 	%rd327, %rd451, %rd470;
	ld.global.u32 	%r339, [%rd597+-1024];
	setp.lt.s32 	%p44, %r1245, %r339;
	mov.u32 	%r1247, %r1245;
	mov.u64 	%rd605, %rd603;
	@%p44 bra 	$L__BB8_258;
	setp.lt.s32 	%p45, %r339, %r1245;
	mov.u32 	%r1247, %r339;
	mov.u64 	%rd605, %rd327;
	@%p45 bra 	$L__BB8_258;
	setp.lt.s64 	%p46, %rd603, %rd327;
	selp.b32 	%r1247, %r1245, %r339, %p46;
	min.s64 	%rd605, %rd603, %rd327;
$L__BB8_258:
	setp.lt.s32 	%p47, %r1246, %r339;
	mov.u32 	%r1248, %r339;
	mov.u64 	%rd606, %rd327;
	@%p47 bra 	$L__BB8_261;
	setp.lt.s32 	%p48, %r339, %r1246;
	mov.u32 	%r1248, %r1246;
	mov.u64 	%rd606, %rd604;
	@%p48 bra 	$L__BB8_261;
	setp.lt.s64 	%p49, %rd604, %rd327;
	selp.b32 	%r1248, %r1246, %r339, %p49;
	min.s64 	%rd606, %rd604, %rd327;
$L__BB8_261:
	add.s32 	%r488, %r1239, 768;
	cvt.u64.u32 	%rd471, %r488;
	add.s64 	%rd332, %rd451, %rd471;
	ld.global.u32 	%r344, [%rd597];
	setp.lt.s32 	%p50, %r1247, %r344;
	mov.u32 	%r1153, %r1247;
	mov.u64 	%rd513, %rd605;
	@%p50 bra 	$L__BB8_264;
	setp.lt.s32 	%p51, %r344, %r1247;
	mov.u32 	%r1153, %r344;
	mov.u64 	%rd513, %rd332;
	@%p51 bra 	$L__BB8_264;
	setp.lt.s64 	%p52, %rd605, %rd332;
	selp.b32 	%r1153, %r1247, %r344, %p52;
	min.s64 	%rd513, %rd605, %rd332;
$L__BB8_264:
	setp.lt.s32 	%p53, %r1248, %r344;
	mov.u32 	%r1250, %r344;
	mov.u64 	%rd608, %rd332;
	@%p53 bra 	$L__BB8_267;
	setp.lt.s32 	%p54, %r344, %r1248;
	mov.u32 	%r1250, %r1248;
	mov.u64 	%rd608, %rd606;
	@%p54 bra 	$L__BB8_267;
	setp.lt.s64 	%p55, %rd606, %rd332;
	selp.b32 	%r1250, %r1248, %r344, %p55;
	min.s64 	%rd608, %rd606, %rd332;
$L__BB8_267:
	add.s64 	%rd598, %rd598, 1024;
	add.s64 	%rd597, %rd597, 4096;
	add.s64 	%rd596, %rd596, 4096;
	add.s32 	%r1240, %r326, 1024;
	add.s32 	%r489, %r326, 512;
	add.s32 	%r1239, %r1239, 1024;
	setp.lt.s32 	%p56, %r489, %r304;
	@%p56 bra 	$L__BB8_243;
$L__BB8_268:
	// begin inline asm
	mov.u32 %r490, %laneid;
	// end inline asm
	mov.b32 	%r528, 1;
	mov.b32 	%r529, 31;
	mov.b32 	%r530, -1;
	// begin inline asm
	shfl.sync.down.b32 %r491, %r1153, %r528, %r529, %r530;
	// end inline asm
	// begin inline asm
	shfl.sync.down.b32 %r496, %r497, %r528, %r529, %r530;
	// end inline asm
	mov.b64 	{%r502, %r507}, %rd513;
	// begin inline asm
	shfl.sync.down.b32 %r501, %r502, %r528, %r529, %r530;
	// end inline asm
	// begin inline asm
	shfl.sync.down.b32 %r506, %r507, %r528, %r529, %r530;
	// end inline asm
	mov.b64 	%rd342, {%r501, %r506};
	// begin inline asm
	shfl.sync.down.b32 %r511, %r1250, %r528, %r529, %r530;
	// end inline asm
	// begin inline asm
	shfl.sync.down.b32 %r516, %r517, %r528, %r529, %r530;
	// end inline asm
	mov.b64 	{%r522, %r527}, %rd608;
	// begin inline asm
	shfl.sync.down.b32 %r521, %r522, %r528, %r529, %r530;
	// end inline asm
	// begin inline asm
	shfl.sync.down.b32 %r526, %r527, %r528, %r529, %r530;
	// end inline asm
	mov.b64 	%rd343, {%r521, %r526};
	setp.gt.s32 	%p57, %r490, 30;
	mov.u32 	%r1255, %r1250;
	mov.u64 	%rd613, %rd608;
	@%p57 bra 	$L__BB8_275;
	setp.lt.s32 	%p58, %r1153, %r491;
	mov.u32 	%r1253, %r1153;
	mov.u64 	%rd611, %rd513;
	@%p58 bra 	$L__BB8_272;
	setp.lt.s32 	%p59, %r491, %r1153;
	mov.u32 	%r1253, %r491;
	mov.u64 	%rd611, %rd342;
	@%p59 bra 	$L__BB8_272;
	setp.lt.s64 	%p60, %rd513, %rd342;
	selp.b32 	%r1253, %r1153, %r491, %p60;
	min.s64 	%rd611, %rd513, %rd342;
$L__BB8_272:
	setp.lt.s32 	%p61, %r1250, %r511;
	mov.u32 	%r1153, %r1253;
	mov.u64 	%rd513, %rd611;
	mov.u32 	%r1255, %r511;
	mov.u64 	%rd613, %rd343;
	@%p61 bra 	$L__BB8_275;
	setp.lt.s32 	%p62, %r511, %r1250;
	mov.u32 	%r1153, %r1253;
	mov.u64 	%rd513, %rd611;
	mov.u32 	%r1255, %r1250;
	mov.u64 	%rd613, %rd608;
	@%p62 bra 	$L__BB8_275;
	setp.lt.s64 	%p63, %rd608, %rd343;
	selp.b32 	%r1255, %r1250, %r511, %p63;
	min.s64 	%rd613, %rd608, %rd343;
	mov.u32 	%r1153, %r1253;
	mov.u64 	%rd513, %rd611;
$L__BB8_275:
	mov.b32 	%r568, 2;
	mov.b32 	%r569, 31;
	mov.b32 	%r570, -1;
	// begin inline asm
	shfl.sync.down.b32 %r531, %r1153, %r568, %r569, %r570;
	// end inline asm
	// begin inline asm
	shfl.sync.down.b32 %r536, %r537, %r568, %r569, %r570;
	// end inline asm
	mov.b64 	{%r542, %r547}, %rd513;
	// begin inline asm
	shfl.sync.down.b32 %r541, %r542, %r568, %r569, %r570;
	// end inline asm
	// begin inline asm
	shfl.sync.down.b32 %r546, %r547, %r568, %r569, %r570;
	// end inline asm
	mov.b64 	%rd349, {%r541, %r546};
	// begin inline asm
	shfl.sync.down.b32 %r551, %r1255, %r568, %r569, %r570;
	// end inline asm
	// begin inline asm
	shfl.sync.down.b32 %r556, %r557, %r568, %r569, %r570;
	// end inline asm
	mov.b64 	{%r562, %r567}, %rd613;
	// begin inline asm
	shfl.sync.down.b32 %r561, %r562, %r568, %r569, %r570;
	// end inline asm
	// begin inline asm
	shfl.sync.down.b32 %r566, %r567, %r568, %r569, %r570;
	// end inline asm
	mov.b64 	%rd350, {%r561, %r566};
	setp.gt.s32 	%p64, %r490, 29;
	mov.u32 	%r1258, %r1255;
	mov.u64 	%rd616, %rd613;
	@%p64 bra 	$L__BB8_282;
	setp.lt.s32 	%p65, %r1153, %r531;
	mov.u32 	%r1256, %r1153;
	mov.u64 	%rd614, %rd513;
	@%p65 bra 	$L__BB8_279;
	setp.lt.s32 	%p66, %r531, %r1153;
	mov.u32 	%r1256, %r531;
	mov.u64 	%rd614, %rd349;
	@%p66 bra 	$L__BB8_279;
	setp.lt.s64 	%p67, %rd513, %rd349;
	selp.b32 	%r1256, %r1153, %r531, %p67;
	min.s64 	%rd614, %rd513, %rd349;
$L__BB8_279:
	setp.lt.s32 	%p68, %r1255, %r551;
	mov.u32 	%r1153, %r1256;
	mov.u64 	%rd513, %rd614;
	mov.u32 	%r1258, %r551;
	mov.u64 	%rd616, %rd350;
	@%p68 bra 	$L__BB8_282;
	setp.lt.s32 	%p69, %r551, %r1255;
	mov.u32 	%r1153, %r1256;
	mov.u64 	%rd513, %rd614;
	mov.u32 	%r1258, %r1255;
	mov.u64 	%rd616, %rd613;
	@%p69 bra 	$L__BB8_282;
	setp.lt.s64 	%p70, %rd613, %rd350;
	selp.b32 	%r1258, %r1255, %r551, %p70;
	min.s64 	%rd616, %rd613, %rd350;
	mov.u32 	%r1153, %r1256;
	mov.u64 	%rd513, %rd614;
$L__BB8_282:
	mov.b32 	%r608, 4;
	mov.b32 	%r609, 31;
	mov.b32 	%r610, -1;
	// begin inline asm
	shfl.sync.down.b32 %r571, %r1153, %r608, %r609, %r610;
	// end inline asm
	// begin inline asm
	shfl.sync.down.b32 %r576, %r577, %r608, %r609, %r610;
	// end inline asm
	mov.b64 	{%r582, %r587}, %rd513;
	// begin inline asm
	shfl.sync.down.b32 %r581, %r582, %r608, %r609, %r610;
	// end inline asm
	// begin inline asm
	shfl.sync.down.b32 %r586, %r587, %r608, %r609, %r610;
	// end inline asm
	mov.b64 	%rd356, {%r581, %r586};
	// begin inline asm
	shfl.sync.down.b32 %r591, %r1258, %r608, %r609, %r610;
	// end inline asm
	// begin inline asm
	shfl.sync.down.b32 %r596, %r597, %r608, %r609, %r610;
	// end inline asm
	mov.b64 	{%r602, %r607}, %rd616;
	// begin inline asm
	shfl.sync.down.b32 %r601, %r602, %r608, %r609, %r610;
	// end inline asm
	// begin inline asm
	shfl.sync.down.b32 %r606, %r607, %r608, %r609, %r610;
	// end inline asm
	mov.b64 	%rd357, {%r601, %r606};
	setp.gt.s32 	%p71, %r490, 27;
	mov.u32 	%r1261, %r1258;
	mov.u64 	%rd619, %rd616;
	@%p71 bra 	$L__BB8_289;
	setp.lt.s32 	%p72, %r1153, %r571;
	mov.u32 	%r1259, %r1153;
	mov.u64 	%rd617, %rd513;
	@%p72 bra 	$L__BB8_286;
	setp.lt.s32 	%p73, %r571, %r1153;
	mov.u32 	%r1259, %r571;
	mov.u64 	%rd617, %rd356;
	@%p73 bra 	$L__BB8_286;
	setp.lt.s64 	%p74, %rd513, %rd356;
	selp.b32 	%r1259, %r1153, %r571, %p74;
	min.s64 	%rd617, %rd513, %rd356;
$L__BB8_286:
	setp.lt.s32 	%p75, %r1258, %r591;
	mov.u32 	%r1153, %r1259;
	mov.u64 	%rd513, %rd617;
	mov.u32 	%r1261, %r591;
	mov.u64 	%rd619, %rd357;
	@%p75 bra 	$L__BB8_289;
	setp.lt.s32 	%p76, %r591, %r1258;
	mov.u32 	%r1153, %r1259;
	mov.u64 	%rd513, %rd617;
	mov.u32 	%r1261, %r1258;
	mov.u64 	%rd619, %rd616;
	@%p76 bra 	$L__BB8_289;
	setp.lt.s64 	%p77, %rd616, %rd357;
	selp.b32 	%r1261, %r1258, %r591, %p77;
	min.s64 	%rd619, %rd616, %rd357;
	mov.u32 	%r1153, %r1259;
	mov.u64 	%rd513, %rd617;
$L__BB8_289:
	mov.b32 	%r648, 8;
	mov.b32 	%r649, 31;
	mov.b32 	%r650, -1;
	// begin inline asm
	shfl.sync.down.b32 %r611, %r1153, %r648, %r649, %r650;
	// end inline asm
	// begin inline asm
	shfl.sync.down.b32 %r616, %r617, %r648, %r649, %r650;
	// end inline asm
	mov.b64 	{%r622, %r627}, %rd513;
	// begin inline asm
	shfl.sync.down.b32 %r621, %r622, %r648, %r649, %r650;
	// end inline asm
	// begin inline asm
	shfl.sync.down.b32 %r626, %r627, %r648, %r649, %r650;
	// end inline asm
	mov.b64 	%rd363, {%r621, %r626};
	// begin inline asm
	shfl.sync.down.b32 %r631, %r1261, %r648, %r649, %r650;
	// end inline asm
	// begin inline asm
	shfl.sync.down.b32 %r636, %r637, %r648, %r649, %r650;
	// end inline asm
	mov.b64 	{%r642, %r647}, %rd619;
	// begin inline asm
	shfl.sync.down.b32 %r641, %r642, %r648, %r649, %r650;
	// end inline asm
	// begin inline asm
	shfl.sync.down.b32 %r646, %r647, %r648, %r649, %r650;
	// end inline asm
	mov.b64 	%rd364, {%r641, %r646};
	setp.gt.s32 	%p78, %r490, 23;
	mov.u32 	%r1264, %r1261;
	mov.u64 	%rd622, %rd619;
	@%p78 bra 	$L__BB8_296;
	setp.lt.s32 	%p79, %r1153, %r611;
	mov.u32 	%r1262, %r1153;
	mov.u64 	%rd620, %rd513;
	@%p79 bra 	$L__BB8_293;
	setp.lt.s32 	%p80, %r611, %r1153;
	mov.u32 	%r1262, %r611;
	mov.u64 	%rd620, %rd363;
	@%p80 bra 	$L__BB8_293;
	setp.lt.s64 	%p81, %rd513, %rd363;
	selp.b32 	%r1262, %r1153, %r611, %p81;
	min.s64 	%rd620, %rd513, %rd363;
$L__BB8_293:
	setp.lt.s32 	%p82, %r1261, %r631;
	mov.u32 	%r1153, %r1262;
	mov.u64 	%rd513, %rd620;
	mov.u32 	%r1264, %r631;
	mov.u64 	%rd622, %rd364;
	@%p82 bra 	$L__BB8_296;
	setp.lt.s32 	%p83, %r631, %r1261;
	mov.u32 	%r1153, %r1262;
	mov.u64 	%rd513, %rd620;
	mov.u32 	%r1264, %r1261;
	mov.u64 	%rd622, %rd619;
	@%p83 bra 	$L__BB8_296;
	setp.lt.s64 	%p84, %rd619, %rd364;
	selp.b32 	%r1264, %r1261, %r631, %p84;
	min.s64 	%rd622, %rd619, %rd364;
	mov.u32 	%r1153, %r1262;
	mov.u64 	%rd513, %rd620;
$L__BB8_296:
	mov.b32 	%r688, 16;
	mov.b32 	%r689, 31;
	mov.b32 	%r690, -1;
	// begin inline asm
	shfl.sync.down.b32 %r651, %r1153, %r688, %r689, %r690;
	// end inline asm
	// begin inline asm
	shfl.sync.down.b32 %r656, %r657, %r688, %r689, %r690;
	// end inline asm
	mov.b64 	{%r662, %r667}, %rd513;
	// begin inline asm
	shfl.sync.down.b32 %r661, %r662, %r688, %r689, %r690;
	// end inline asm
	// begin inline asm
	shfl.sync.down.b32 %r666, %r667, %r688, %r689, %r690;
	// end inline asm
	mov.b64 	%rd370, {%r661, %r666};
	// begin inline asm
	shfl.sync.down.b32 %r671, %r1264, %r688, %r689, %r690;
	// end inline asm
	// begin inline asm
	shfl.sync.down.b32 %r676, %r677, %r688, %r689, %r690;
	// end inline asm
	mov.b64 	{%r682, %r687}, %rd622;
	// begin inline asm
	shfl.sync.down.b32 %r681, %r682, %r688, %r689, %r690;
	// end inline asm
	// begin inline asm
	shfl.sync.down.b32 %r686, %r687, %r688, %r689, %r690;
	// end inline asm
	mov.b64 	%rd371, {%r681, %r686};
	setp.gt.s32 	%p85, %r490, 15;
	mov.u32 	%r1282, %r1264;
	mov.u64 	%rd640, %rd622;
	@%p85 bra 	$L__BB8_303;
	setp.lt.s32 	%p86, %r1153, %r651;
	mov.u32 	%r1265, %r1153;
	mov.u64 	%rd623, %rd513;
	@%p86 bra 	$L__BB8_300;
	setp.lt.s32 	%p87, %r651, %r1153;
	mov.u32 	%r1265, %r651;
	mov.u64 	%rd623, %rd370;
	@%p87 bra 	$L__BB8_300;
	setp.lt.s64 	%p88, %rd513, %rd370;
	selp.b32 	%r1265, %r1153, %r651, %p88;
	min.s64 	%rd623, %rd513, %rd370;
$L__BB8_300:
	setp.lt.s32 	%p89, %r1264, %r671;
	mov.u32 	%r1153, %r1265;
	mov.u64 	%rd513, %rd623;
	mov.u32 	%r1282, %r671;
	mov.u64 	%rd640, %rd371;
	@%p89 bra 	$L__BB8_303;
	setp.lt.s32 	%p90, %r671, %r1264;
	mov.u32 	%r1153, %r1265;
	mov.u64 	%rd513, %rd623;
	mov.u32 	%r1282, %r1264;
	mov.u64 	%rd640, %rd622;
	@%p90 bra 	$L__BB8_303;
	setp.lt.s64 	%p91, %rd622, %rd371;
	selp.b32 	%r1282, %r1264, %r671, %p91;
	min.s64 	%rd640, %rd622, %rd371;
	mov.u32 	%r1153, %r1265;
	mov.u64 	%rd513, %rd623;
$L__BB8_303:
	setp.ne.s32 	%p92, %r490, 0;
	@%p92 bra 	$L__BB8_305;
	and.b32  	%r691, %r284, 992;
	mov.u32 	%r692, _ZN6thrust24THRUST_300001_SM_1000_NS8cuda_cub4core6detail5shmemE;
	add.s32 	%r693, %r692, %r691;
	st.shared.u32 	[%r693+8], %r1153;
	st.shared.u64 	[%r693+16], %rd513;
	st.shared.u32 	[%r693+24], %r1282;
	st.shared.u64 	[%r693+32], %rd640;
$L__BB8_305:
	bar.sync 	0;
	setp.ne.s32 	%p93, %r284, 0;
	@%p93 bra 	$L__BB8_349;
	ld.shared.u32 	%r389, [_ZN6thrust24THRUST_300001_SM_1000_NS8cuda_cub4core6detail5shmemE+40];
	ld.shared.u64 	%rd377, [_ZN6thrust24THRUST_300001_SM_1000_NS8cuda_cub4core6detail5shmemE+48];
	ld.shared.u32 	%r390, [_ZN6thrust24THRUST_300001_SM_1000_NS8cuda_cub4core6detail5shmemE+56];
	ld.shared.u64 	%rd378, [_ZN6thrust24THRUST_300001_SM_1000_NS8cuda_cub4core6detail5shmemE+64];
	setp.lt.s32 	%p94, %r1153, %r389;
	mov.u32 	%r1268, %r1153;
	mov.u64 	%rd626, %rd513;
	@%p94 bra 	$L__BB8_309;
	setp.lt.s32 	%p95, %r389, %r1153;
	mov.u32 	%r1268, %r389;
	mov.u64 	%rd626, %rd377;
	@%p95 bra 	$L__BB8_309;
	setp.lt.s64 	%p96, %rd513, %rd377;
	selp.b32 	%r1268, %r1153, %r389, %p96;
	min.s64 	%rd626, %rd513, %rd377;
$L__BB8_309:
	setp.lt.s32 	%p97, %r1282, %r390;
	mov.u32 	%r1269, %r390;
	mov.u64 	%rd627, %rd378;
	@%p97 bra 	$L__BB8_313;
	setp.ge.s32 	%p98, %r390, %r1282;
	mov.u32 	%r1269, %r1282;
	mov.u64 	%rd627, %rd640;
	@%p98 bra 	$L__BB8_311;
	bra.uni 	$L__BB8_313;
$L__BB8_311:
	setp.ge.s64 	%p99, %rd640, %rd378;
	mov.u32 	%r1269, %r390;
	mov.u64 	%rd627, %rd378;
	@%p99 bra 	$L__BB8_313;
	mov.u32 	%r1269, %r1282;
	mov.u64 	%rd627, %rd640;
$L__BB8_313:
	ld.shared.u32 	%r399, [_ZN6thrust24THRUST_300001_SM_1000_NS8cuda_cub4core6detail5shmemE+72];
	ld.shared.u64 	%rd388, [_ZN6thrust24THRUST_300001_SM_1000_NS8cuda_cub4core6detail5shmemE+80];
	ld.shared.u32 	%r401, [_ZN6thrust24THRUST_300001_SM_1000_NS8cuda_cub4core6detail5shmemE+88];
	ld.shared.u64 	%rd390, [_ZN6thrust24THRUST_300001_SM_1000_NS8cuda_cub4core6detail5shmemE+96];
	setp.lt.s32 	%p100, %r1268, %r399;
	mov.u32 	%r1270, %r1268;
	mov.u64 	%rd628, %rd626;
	@%p100 bra 	$L__BB8_316;
	setp.lt.s32 	%p101, %r399, %r1268;
	mov.u32 	%r1270, %r399;
	mov.u64 	%rd628, %rd388;
	@%p101 bra 	$L__BB8_316;
	setp.lt.s64 	%p102, %rd626, %rd388;
	selp.b32 	%r1270, %r1268, %r399, %p102;
	min.s64 	%rd628, %rd626, %rd388;
$L__BB8_316:
	setp.lt.s32 	%p103, %r1269, %r401;
	mov.u32 	%r1271, %r401;
	mov.u64 	%rd629, %rd390;
	@%p103 bra 	$L__BB8_319;
	setp.lt.s32 	%p104, %r401, %r1269;
	mov.u32 	%r1271, %r1269;
	mov.u64 	%rd629, %rd627;
	@%p104 bra 	$L__BB8_319;
	setp.lt.s64 	%p105, %rd627, %rd390;
	selp.b64 	%rd629, %rd627, %rd390, %p105;
	selp.b32 	%r1271, %r1269, %r401, %p105;
$L__BB8_319:
	ld.shared.u32 	%r409, [_ZN6thrust24THRUST_300001_SM_1000_NS8cuda_cub4core6detail5shmemE+104];
	ld.shared.u64 	%rd398, [_ZN6thrust24THRUST_300001_SM_1000_NS8cuda_cub4core6detail5shmemE+112];
	ld.shared.u32 	%r411, [_ZN6thrust24THRUST_300001_SM_1000_NS8cuda_cub4core6detail5shmemE+120];
	ld.shared.u64 	%rd400, [_ZN6thrust24THRUST_300001_SM_1000_NS8cuda_cub4core6detail5shmemE+128];
	setp.lt.s32 	%p106, %r1270, %r409;
	mov.u32 	%r1272, %r1270;
	mov.u64 	%rd630, %rd628;
	@%p106 bra 	$L__BB8_322;
	setp.lt.s32 	%p107, %r409, %r1270;
	mov.u32 	%r1272, %r409;
	mov.u64 	%rd630, %rd398;
	@%p107 bra 	$L__BB8_322;
	setp.lt.s64 	%p108, %rd628, %rd398;
	selp.b32 	%r1272, %r1270, %r409, %p108;
	min.s64 	%rd630, %rd628, %rd398;
$L__BB8_322:
	setp.lt.s32 	%p109, %r1271, %r411;
	mov.u32 	%r1273, %r411;
	mov.u64 	%rd631, %rd400;
	@%p109 bra 	$L__BB8_325;
	setp.lt.s32 	%p110, %r411, %r1271;
	mov.u32 	%r1273, %r1271;
	mov.u64 	%rd631, %rd629;
	@%p110 bra 	$L__BB8_325;
	setp.lt.s64 	%p111, %rd629, %rd400;
	selp.b64 	%rd631, %rd629, %rd400, %p111;
	selp.b32 	%r1273, %r1271, %r411, %p111;
$L__BB8_325:
	ld.shared.u32 	%r419, [_ZN6thrust24THRUST_300001_SM_1000_NS8cuda_cub4core6detail5shmemE+136];
	ld.shared.u64 	%rd408, [_ZN6thrust24THRUST_300001_SM_1000_NS8cuda_cub4core6detail5shmemE+144];
	ld.shared.u32 	%r421, [_ZN6thrust24THRUST_300001_SM_1000_NS8cuda_cub4core6detail5shmemE+152];
	ld.shared.u64 	%rd410, [_ZN6thrust24THRUST_300001_SM_1000_NS8cuda_cub4core6detail5shmemE+160];
	setp.lt.s32 	%p112, %r1272, %r419;
	mov.u32 	%r1274, %r1272;
	mov.u64 	%rd632, %rd630;
	@%p112 bra 	$L__BB8_328;
	setp.lt.s32 	%p113, %r419, %r1272;
	mov.u32 	%r1274, %r419;
	mov.u64 	%rd632, %rd408;
	@%p113 bra 	$L__BB8_328;
	setp.lt.s64 	%p114, %rd630, %rd408;
	selp.b32 	%r1274, %r1272, %r419, %p114;
	min.s64 	%rd632, %rd630, %rd408;
$L__BB8_328:
	setp.lt.s32 	%p115, %r1273, %r421;
	mov.u32 	%r1275, %r421;
	mov.u64 	%rd633, %rd410;
	@%p115 bra 	$L__BB8_331;
	setp.lt.s32 	%p116, %r421, %r1273;
	mov.u32 	%r1275, %r1273;
	mov.u64 	%rd633, %rd631;
	@%p116 bra 	$L__BB8_331;
	setp.lt.s64 	%p117, %rd631, %rd410;
	selp.b64 	%rd633, %rd631, %rd410, %p117;
	selp.b32 	%r1275, %r1273, %r421, %p117;
$L__BB8_331:
	ld.shared.u32 	%r429, [_ZN6thrust24THRUST_300001_SM_1000_NS8cuda_cub4core6detail5shmemE+168];
	ld.shared.u64 	%rd418, [_ZN6thrust24THRUST_300001_SM_1000_NS8cuda_cub4core6detail5shmemE+176];
	ld.shared.u32 	%r431, [_ZN6thrust24THRUST_300001_SM_1000_NS8cuda_cub4core6detail5shmemE+184];
	ld.shared.u64 	%rd420, [_ZN6thrust24THRUST_300001_SM_1000_NS8cuda_cub4core6detail5shmemE+192];
	setp.lt.s32 	%p118, %r1274, %r429;
	mov.u32 	%r1276, %r1274;
	mov.u64 	%rd634, %rd632;
	@%p118 bra 	$L__BB8_334;
	setp.lt.s32 	%p119, %r429, %r1274;
	mov.u32 	%r1276, %r429;
	mov.u64 	%rd634, %rd418;
	@%p119 bra 	$L__BB8_334;
	setp.lt.s64 	%p120, %rd632, %rd418;
	selp.b32 	%r1276, %r1274, %r429, %p120;
	min.s64 	%rd634, %rd632, %rd418;
$L__BB8_334:
	setp.lt.s32 	%p121, %r1275, %r431;
	mov.u32 	%r1277, %r431;
	mov.u64 	%rd635, %rd420;
	@%p121 bra 	$L__BB8_337;
	setp.lt.s32 	%p122, %r431, %r1275;
	mov.u32 	%r1277, %r1275;
	mov.u64 	%rd635, %rd633;
	@%p122 bra 	$L__BB8_337;
	setp.lt.s64 	%p123, %rd633, %rd420;
	selp.b64 	%rd635, %rd633, %rd420, %p123;
	selp.b32 	%r1277, %r1275, %r431, %p123;
$L__BB8_337:
	ld.shared.u32 	%r439, [_ZN6thrust24THRUST_300001_SM_1000_NS8cuda_cub4core6detail5shmemE+200];
	ld.shared.u64 	%rd428, [_ZN6thrust24THRUST_300001_SM_1000_NS8cuda_cub4core6detail5shmemE+208];
	ld.shared.u32 	%r441, [_ZN6thrust24THRUST_300001_SM_1000_NS8cuda_cub4core6detail5shmemE+216];
	ld.shared.u64 	%rd430, [_ZN6thrust24THRUST_300001_SM_1000_NS8cuda_cub4core6detail5shmemE+224];
	setp.lt.s32 	%p124, %r1276, %r439;
	mov.u32 	%r1278, %r1276;
	mov.u64 	%rd636, %rd634;
	@%p124 bra 	$L__BB8_340;
	setp.lt.s32 	%p125, %r439, %r1276;
	mov.u32 	%r1278, %r439;
	mov.u64 	%rd636, %rd428;
	@%p125 bra 	$L__BB8_340;
	setp.lt.s64 	%p126, %rd634, %rd428;
	selp.b32 	%r1278, %r1276, %r439, %p126;
	min.s64 	%rd636, %rd634, %rd428;
$L__BB8_340:
	setp.lt.s32 	%p127, %r1277, %r441;
	mov.u32 	%r1279, %r441;
	mov.u64 	%rd637, %rd430;
	@%p127 bra 	$L__BB8_343;
	setp.lt.s32 	%p128, %r441, %r1277;
	mov.u32 	%r1279, %r1277;
	mov.u64 	%rd637, %rd635;
	@%p128 bra 	$L__BB8_343;
	setp.lt.s64 	%p129, %rd635, %rd430;
	selp.b64 	%rd637, %rd635, %rd430, %p129;
	selp.b32 	%r1279, %r1277, %r441, %p129;
$L__BB8_343:
	ld.shared.u32 	%r449, [_ZN6thrust24THRUST_300001_SM_1000_NS8cuda_cub4core6detail5shmemE+232];
	ld.shared.u64 	%rd438, [_ZN6thrust24THRUST_300001_SM_1000_NS8cuda_cub4core6detail5shmemE+240];
	ld.shared.u32 	%r451, [_ZN6thrust24THRUST_300001_SM_1000_NS8cuda_cub4core6detail5shmemE+248];
	ld.shared.u64 	%rd440, [_ZN6thrust24THRUST_300001_SM_1000_NS8cuda_cub4core6detail5shmemE+256];
	setp.lt.s32 	%p130, %r1278, %r449;
	mov.u32 	%r1153, %r1278;
	mov.u64 	%rd513, %rd636;
	@%p130 bra 	$L__BB8_346;
	setp.lt.s32 	%p131, %r449, %r1278;
	mov.u32 	%r1153, %r449;
	mov.u64 	%rd513, %rd438;
	@%p131 bra 	$L__BB8_346;
	setp.lt.s64 	%p132, %rd636, %rd438;
	selp.b32 	%r1153, %r1278, %r449, %p132;
	min.s64 	%rd513, %rd636, %rd438;
$L__BB8_346:
	setp.lt.s32 	%p133, %r1279, %r451;
	mov.u32 	%r1282, %r451;
	mov.u64 	%rd640, %rd440;
	@%p133 bra 	$L__BB8_349;
	setp.lt.s32 	%p134, %r451, %r1279;
	mov.u32 	%r1282, %r1279;
	mov.u64 	%rd640, %rd637;
	@%p134 bra 	$L__BB8_349;
	setp.lt.s64 	%p135, %rd637, %rd440;
	selp.b64 	%rd640, %rd637, %rd440, %p135;
	selp.b32 	%r1282, %r1279, %r451, %p135;
$L__BB8_349:
	mov.u32 	%r1121, %tid.x;
	setp.ne.s32 	%p339, %r1121, 0;
	@%p339 bra 	$L__BB8_351;
	cvta.to.global.u64 	%rd484, %rd452;
	st.global.u32 	[%rd484], %r1153;
	st.global.u64 	[%rd484+8], %rd513;
	st.global.u32 	[%rd484+16], %r1282;
	st.global.u64 	[%rd484+24], %rd640;
$L__BB8_351:
	ret;

}
	// .globl	_ZN6thrust24THRUST_300001_SM_1000_NS8cuda_cub4core6detail13_kernel_agentINS1_8__reduce11ReduceAgentINS0_18transform_iteratorINS1_9__extrema12arg_minmax_fIil17compare_key_valueE15duplicate_tupleENS0_12zip_iteratorIN4cuda3std3__45tupleIJNS0_6detail15normal_iteratorINS0_10device_ptrIiEEEENS0_17counting_iteratorIlNS0_11use_defaultESO_SO_EEEEEEENSH_IJNSH_IJilEEESS_EEEST_EEPST_ST_iSB_EEJSU_SV_iN3cub18CUB_300001_SM_100013GridEvenShareIiEENSY_9GridQueueIjEESB_EEEvDpT0_
.visible .entry _ZN6thrust24THRUST_300001_SM_1000_NS8cuda_cub4core6detail13_kernel_agentINS1_8__reduce11ReduceAgentINS0_18transform_iteratorINS1_9__extrema12arg_minmax_fIil17compare_key_valueE15duplicate_tupleENS0_12zip_iteratorIN4cuda3std3__45tupleIJNS0_6detail15normal_iteratorINS0_10device_ptrIiEEEENS0_17counting_iteratorIlNS0_11use_defaultESO_SO_EEEEEEENSH_IJNSH_IJilEEESS_EEEST_EEPST_ST_iSB_EEJSU_SV_iN3cub18CUB_300001_SM_100013GridEvenShareIiEENSY_9GridQueueIjEESB_EEEvDpT0_(
	.param .align 8 .b8 _ZN6thrust24THRUST_300001_SM_1000_NS8cuda_cub4core6detail13_kernel_agentINS1_8__reduce11ReduceAgentINS0_18transform_iteratorINS1_9__extrema12arg_minmax_fIil17compare_key_valueE15duplicate_tupleENS0_12zip_iteratorIN4cuda3std3__45tupleIJNS0_6detail15normal_iteratorINS0_10device_ptrIiEEEENS0_17counting_iteratorIlNS0_11use_defaultESO_SO_EEEEEEENSH_IJNSH_IJilEEESS_EEEST_EEPST_ST_iSB_EEJSU_SV_iN3cub18CUB_300001_SM_100013GridEvenShareIiEENSY_9GridQueueIjEESB_EEEvDpT0__param_0[24],
	.param .u64 .ptr .align 1 _ZN6thrust24THRUST_300001_SM_1000_NS8cuda_cub4core6detail13_kernel_agentINS1_8__reduce11ReduceAgentINS0_18transform_iteratorINS1_9__extrema12arg_minmax_fIil17compare_key_valueE15duplicate_tupleENS0_12zip_iteratorIN4cuda3std3__45tupleIJNS0_6detail15normal_iteratorINS0_10device_ptrIiEEEENS0_17counting_iteratorIlNS0_11use_defaultESO_SO_EEEEEEENSH_IJNSH_IJilEEESS_EEEST_EEPST_ST_iSB_EEJSU_SV_iN3cub18CUB_300001_SM_100013GridEvenShareIiEENSY_9GridQueueIjEESB_EEEvDpT0__param_1,
	.param .u32 _ZN6thrust24THRUST_300001_SM_1000_NS8cuda_cub4core6detail13_kernel_agentINS1_8__reduce11ReduceAgentINS0_18transform_iteratorINS1_9__extrema12arg_minmax_fIil17compare_key_valueE15duplicate_tupleENS0_12zip_iteratorIN4cuda3std3__45tupleIJNS0_6detail15normal_iteratorINS0_10device_ptrIiEEEENS0_17counting_iteratorIlNS0_11use_defaultESO_SO_EEEEEEENSH_IJNSH_IJilEEESS_EEEST_EEPST_ST_iSB_EEJSU_SV_iN3cub18CUB_300001_SM_100013GridEvenShareIiEENSY_9GridQueueIjEESB_EEEvDpT0__param_2,
	.param .align 4 .b8 _ZN6thrust24THRUST_300001_SM_1000_NS8cuda_cub4core6detail13_kernel_agentINS1_8__reduce11ReduceAgentINS0_18transform_iteratorINS1_9__extrema12arg_minmax_fIil17compare_key_valueE15duplicate_tupleENS0_12zip_iteratorIN4cuda3std3__45tupleIJNS0_6detail15normal_iteratorINS0_10device_ptrIiEEEENS0_17counting_iteratorIlNS0_11use_defaultESO_SO_EEEEEEENSH_IJNSH_IJilEEESS_EEEST_EEPST_ST_iSB_EEJSU_SV_iN3cub18CUB_300001_SM_100013GridEvenShareIiEENSY_9GridQueueIjEESB_EEEvDpT0__param_3[40],
	.param .align 8 .b8 _ZN6thrust24THRUST_300001_SM_1000_NS8cuda_cub4core6detail13_kernel_agentINS1_8__reduce11ReduceAgentINS0_18transform_iteratorINS1_9__extrema12arg_minmax_fIil17compare_key_valueE15duplicate_tupleENS0_12zip_iteratorIN4cuda3std3__45tupleIJNS0_6detail15normal_iteratorINS0_10device_ptrIiEEEENS0_17counting_iteratorIlNS0_11use_defaultESO_SO_EEEEEEENSH_IJNSH_IJilEEESS_EEEST_EEPST_ST_iSB_EEJSU_SV_iN3cub18CUB_300001_SM_100013GridEvenShareIiEENSY_9GridQueueIjEESB_EEEvDpT0__param_4[8],
	.param .align 1 .b8 _ZN6thrust24THRUST_300001_SM_1000_NS8cuda_cub4core6detail13_kernel_agentINS1_8__reduce11ReduceAgentINS0_18transform_iteratorINS1_9__extrema12arg_minmax_fIil17compare_key_valueE15duplicate_tupleENS0_12zip_iteratorIN4cuda3std3__45tupleIJNS0_6detail15normal_iteratorINS0_10device_ptrIiEEEENS0_17counting_iteratorIlNS0_11use_defaultESO_SO_EEEEEEENSH_IJNSH_IJilEEESS_EEEST_EEPST_ST_iSB_EEJSU_SV_iN3cub18CUB_300001_SM_100013GridEvenShareIiEENSY_9GridQueueIjEESB_EEEvDpT0__param_5[1]
)
.maxntid 256
{
	.reg .pred 	%p<342>;
	.reg .b16 	%rs<9>;
	.reg .b32 	%r<1321>;
	.reg .b64 	%rd<626>;

	ld.param.u64 	%rd434, [_ZN6thrust24THRUST_300001_SM_1000_NS8cuda_cub4core6detail13_kernel_agentINS1_8__reduce11ReduceAgentINS0_18transform_iteratorINS1_9__extrema12arg_minmax_fIil17compare_key_valueE15duplicate_tupleENS0_12zip_iteratorIN4cuda3std3__45tupleIJNS0_6detail15normal_iteratorINS0_10device_ptrIiEEEENS0_17counting_iteratorIlNS0_11use_defaultESO_SO_EEEEEEENSH_IJNSH_IJilEEESS_EEEST_EEPST_ST_iSB_EEJSU_SV_iN3cub18CUB_300001_SM_100013GridEvenShareIiEENSY_9GridQueueIjEESB_EEEvDpT0__param_0+8];
	ld.param.u64 	%rd433, [_ZN6thrust24THRUST_300001_SM_1000_NS8cuda_cub4core6detail13_kernel_agentINS1_8__reduce11ReduceAgentINS0_18transform_iteratorINS1_9__extrema12arg_minmax_fIil17compare_key_valueE15duplicate_tupleENS0_12zip_iteratorIN4cuda3std3__45tupleIJNS0_6detail15normal_iteratorINS0_10device_ptrIiEEEENS0_17counting_iteratorIlNS0_11use_defaultESO_SO_EEEEEEENSH_IJNSH_IJilEEESS_EEEST_EEPST_ST_iSB_EEJSU_SV_iN3cub18CUB_300001_SM_100013GridEvenShareIiEENSY_9GridQueueIjEESB_EEEvDpT0__param_0];
	ld.param.u64 	%rd436, [_ZN6thrust24THRUST_300001_SM_1000_NS8cuda_cub4core6detail13_kernel_agentINS1_8__reduce11ReduceAgentINS0_18transform_iteratorINS1_9__extrema12arg_minmax_fIil17compare_key_valueE15duplicate_tupleENS0_12zip_iteratorIN4cuda3std3__45tupleIJNS0_6detail15normal_iteratorINS0_10device_ptrIiEEEENS0_17counting_iteratorIlNS0_11use_defaultESO_SO_EEEEEEENSH_IJNSH_IJilEEESS_EEEST_EEPST_ST_iSB_EEJSU_SV_iN3cub18CUB_300001_SM_100013GridEvenShareIiEENSY_9GridQueueIjEESB_EEEvDpT0__param_4];
	ld.param.u64 	%rd435, [_ZN6thrust24THRUST_300001_SM_1000_NS8cuda_cub4core6detail13_kernel_agentINS1_8__reduce11ReduceAgentINS0_18transform_iteratorINS1_9__extrema12arg_minmax_fIil17compare_key_valueE15duplicate_tupleENS0_12zip_iteratorIN4cuda3std3__45tupleIJNS0_6detail15normal_iteratorINS0_10device_ptrIiEEEENS0_17counting_iteratorIlNS0_11use_defaultESO_SO_EEEEEEENSH_IJNSH_IJilEEESS_EEEST_EEPST_ST_iSB_EEJSU_SV_iN3cub18CUB_300001_SM_100013GridEvenShareIiEENSY_9GridQueueIjEESB_EEEvDpT0__param_1];
	ld.param.u32 	%r492, [_ZN6thrust24THRUST_300001_SM_1000_NS8cuda_cub4core6detail13_kernel_agentINS1_8__reduce11ReduceAgentINS0_18transform_iteratorINS1_9__extrema12arg_minmax_fIil17compare_key_valueE15duplicate_tupleENS0_12zip_iteratorIN4cuda3std3__45tupleIJNS0_6detail15normal_iteratorINS0_10device_ptrIiEEEENS0_17counting_iteratorIlNS0_11use_defaultESO_SO_EEEEEEENSH_IJNSH_IJilEEESS_EEEST_EEPST_ST_iSB_EEJSU_SV_iN3cub18CUB_300001_SM_100013GridEvenShareIiEENSY_9GridQueueIjEESB_EEEvDpT0__param_2];
	cvta.to.global.u64 	%rd1, %rd436;
	cvta.to.global.u64 	%rd2, %rd433;
	mov.u32 	%r1, %ctaid.x;
	shl.b32 	%r2, %r1, 9;
	mov.u32 	%r503, %nctaid.x;
	shl.b32 	%r3, %r503, 9;
	add.s32 	%r504, %r2, 512;
	setp.le.s32 	%p1, %r504, %r492;
	@%p1 bra 	$L__BB9_216;
	sub.s32 	%r4, %r492, %r2;
	mov.u32 	%r5, %tid.x;
	setp.ge.s32 	%p138, %r5, %r4;
	mov.b32 	%r1178, 0;
	mov.b64 	%rd494, 0;
	mov.u32 	%r1159, %r5;
	@%p138 bra 	$L__BB9_3;
	add.s32 	%r725, %r2, %r5;
	cvt.s64.s32 	%rd459, %r725;
	mul.wide.s32 	%rd460, %r725, 4;
	add.s64 	%rd461, %rd2, %rd460;
	add.s64 	%rd494, %rd434, %rd459;
	ld.global.u32 	%r1178, [%rd461];
	add.s32 	%r1159, %r5, 256;
$L__BB9_3:
	setp.ge.s32 	%p139, %r1159, %r4;
	mov.u64 	%rd493, %rd494;
	mov.u32 	%r1177, %r1178;
	@%p139 bra 	$L__BB9_40;
	not.b32 	%r727, %r1159;
	add.s32 	%r728, %r492, %r727;
	sub.s32 	%r10, %r728, %r2;
	and.b32  	%r729, %r10, 768;
	setp.eq.s32 	%p140, %r729, 768;
	mov.u32 	%r1177, %r1178;
	mov.u64 	%rd493, %rd494;
	@%p140 bra 	$L__BB9_13;
	add.s32 	%r1153, %r1159, %r2;
	shr.u32 	%r730, %r10, 8;
	add.s32 	%r731, %r730, 1;
	and.b32  	%r732, %r731, 3;
	neg.s32 	%r1152, %r732;
	mov.u32 	%r1177, %r1178;
	mov.u64 	%rd493, %rd494;
$L__BB9_6:
	.pragma "nounroll";
	mov.u64 	%rd7, %rd494;
	mov.u32 	%r17, %r1178;
	mov.u64 	%rd6, %rd493;
	mov.u32 	%r16, %r1177;
	cvt.s64.s32 	%rd463, %r1153;
	add.s64 	%rd8, %rd434, %rd463;
	mul.wide.s32 	%rd464, %r1153, 4;
	add.s64 	%rd465, %rd2, %rd464;
	ld.global.u32 	%r18, [%rd465];
	setp.lt.s32 	%p141, %r16, %r18;
	@%p141 bra 	$L__BB9_9;
	setp.lt.s32 	%p142, %r18, %r16;
	mov.u64 	%rd493, %rd8;
	mov.u32 	%r1177, %r18;
	@%p142 bra 	$L__BB9_9;
	setp.lt.s64 	%p143, %rd6, %rd8;
	min.s64 	%rd493, %rd6, %rd8;
	selp.b32 	%r1177, %r16, %r18, %p143;
$L__BB9_9:
	setp.lt.s32 	%p144, %r17, %r18;
	mov.u32 	%r1178, %r18;
	mov.u64 	%rd494, %rd8;
	@%p144 bra 	$L__BB9_12;
	setp.lt.s32 	%p145, %r18, %r17;
	mov.u32 	%r1178, %r17;
	mov.u64 	%rd494, %rd7;
	@%p145 bra 	$L__BB9_12;
	setp.lt.s64 	%p146, %rd7, %rd8;
	selp.b32 	%r1178, %r17, %r18, %p146;
	min.s64 	%rd494, %rd7, %rd8;
$L__BB9_12:
	add.s32 	%r1159, %r1159, 256;
	add.s32 	%r1153, %r1153, 256;
	add.s32 	%r1152, %r1152, 1;
	setp.ne.s32 	%p147, %r1152, 0;
	@%p147 bra 	$L__BB9_6;
$L__BB9_13:
	setp.lt.u32 	%p148, %r10, 768;
	@%p148 bra 	$L__BB9_40;
	add.s32 	%r1164, %r1159, %r2;
	add.s32 	%r1167, %r1164, 256;
	add.s32 	%r1166, %r1164, 512;
	add.s32 	%r1165, %r1164, 768;
$L__BB9_15:
	cvt.s64.s32 	%rd466, %r1167;
	add.s64 	%rd19, %rd434, %rd466;
	cvt.s64.s32 	%rd467, %r1166;
	add.s64 	%rd20, %rd434, %rd467;
	cvt.s64.s32 	%rd468, %r1165;
	add.s64 	%rd21, %rd434, %rd468;
	cvt.s64.s32 	%rd469, %r1164;
	mul.wide.s32 	%rd470, %r1164, 4;
	cvta.to.global.u64 	%rd471, %rd433;
	add.s64 	%rd472, %rd471, %rd470;
	add.s64 	%rd22, %rd472, 2048;
	add.s64 	%rd23, %rd434, %rd469;
	ld.global.u32 	%r42, [%rd472];
	setp.lt.s32 	%p149, %r1177, %r42;
	mov.u64 	%rd487, %rd493;
	mov.u32 	%r1171, %r1177;
	@%p149 bra 	$L__BB9_18;
	setp.lt.s32 	%p150, %r42, %r1177;
	mov.u64 	%rd487, %rd23;
	mov.u32 	%r1171, %r42;
	@%p150 bra 	$L__BB9_18;
	setp.lt.s64 	%p151, %rd493, %rd23;
	min.s64 	%rd487, %rd493, %rd23;
	selp.b32 	%r1171, %r1177, %r42, %p151;
$L__BB9_18:
	setp.lt.s32 	%p152, %r1178, %r42;
	mov.u32 	%r1172, %r42;
	mov.u64 	%rd488, %rd23;
	@%p152 bra 	$L__BB9_21;
	setp.lt.s32 	%p153, %r42, %r1178;
	mov.u32 	%r1172, %r1178;
	mov.u64 	%rd488, %rd494;
	@%p153 bra 	$L__BB9_21;
	setp.lt.s64 	%p154, %rd494, %rd23;
	selp.b32 	%r1172, %r1178, %r42, %p154;
	min.s64 	%rd488, %rd494, %rd23;
$L__BB9_21:
	ld.global.u32 	%r47, [%rd22+-1024];
	setp.lt.s32 	%p155, %r1171, %r47;
	mov.u64 	%rd489, %rd487;
	mov.u32 	%r1173, %r1171;
	@%p155 bra 	$L__BB9_24;
	setp.lt.s32 	%p156, %r47, %r1171;
	mov.u64 	%rd489, %rd19;
	mov.u32 	%r1173, %r47;
	@%p156 bra 	$L__BB9_24;
	setp.lt.s64 	%p157, %rd487, %rd19;
	min.s64 	%rd489, %rd487, %rd19;
	selp.b32 	%r1173, %r1171, %r47, %p157;
$L__BB9_24:
	setp.lt.s32 	%p158, %r1172, %r47;
	mov.u32 	%r1174, %r47;
	mov.u64 	%rd490, %rd19;
	@%p158 bra 	$L__BB9_27;
	setp.lt.s32 	%p159, %r47, %r1172;
	mov.u32 	%r1174, %r1172;
	mov.u64 	%rd490, %rd488;
	@%p159 bra 	$L__BB9_27;
	setp.lt.s64 	%p160, %rd488, %rd19;
	selp.b32 	%r1174, %r1172, %r47, %p160;
	min.s64 	%rd490, %rd488, %rd19;
$L__BB9_27:
	ld.global.u32 	%r52, [%rd22];
	setp.lt.s32 	%p161, %r1173, %r52;
	mov.u64 	%rd491, %rd489;
	mov.u32 	%r1175, %r1173;
	@%p161 bra 	$L__BB9_30;
	setp.lt.s32 	%p162, %r52, %r1173;
	mov.u64 	%rd491, %rd20;
	mov.u32 	%r1175, %r52;
	@%p162 bra 	$L__BB9_30;
	setp.lt.s64 	%p163, %rd489, %rd20;
	min.s64 	%rd491, %rd489, %rd20;
	selp.b32 	%r1175, %r1173, %r52, %p163;
$L__BB9_30:
	setp.lt.s32 	%p164, %r1174, %r52;
	mov.u32 	%r1176, %r52;
	mov.u64 	%rd492, %rd20;
	@%p164 bra 	$L__BB9_33;
	setp.lt.s32 	%p165, %r52, %r1174;
	mov.u32 	%r1176, %r1174;
	mov.u64 	%rd492, %rd490;
	@%p165 bra 	$L__BB9_33;
	setp.lt.s64 	%p166, %rd490, %rd20;
	selp.b32 	%r1176, %r1174, %r52, %p166;
	min.s64 	%rd492, %rd490, %rd20;
$L__BB9_33:
	ld.global.u32 	%r57, [%rd22+1024];
	setp.lt.s32 	%p167, %r1175, %r57;
	mov.u64 	%rd493, %rd491;
	mov.u32 	%r1177, %r1175;
	@%p167 bra 	$L__BB9_36;
	setp.lt.s32 	%p168, %r57, %r1175;
	mov.u64 	%rd493, %rd21;
	mov.u32 	%r1177, %r57;
	@%p168 bra 	$L__BB9_36;
	setp.lt.s64 	%p169, %rd491, %rd21;
	min.s64 	%rd493, %rd491, %rd21;
	selp.b32 	%r1177, %r1175, %r57, %p169;
$L__BB9_36:
	setp.lt.s32 	%p170, %r1176, %r57;
	mov.u32 	%r1178, %r57;
	mov.u64 	%rd494, %rd21;
	@%p170 bra 	$L__BB9_39;
	setp.lt.s32 	%p171, %r57, %r1176;
	mov.u32 	%r1178, %r1176;
	mov.u64 	%rd494, %rd492;
	@%p171 bra 	$L__BB9_39;
	setp.lt.s64 	%p172, %rd492, %rd21;
	selp.b32 	%r1178, %r1176, %r57, %p172;
	min.s64 	%rd494, %rd492, %rd21;
$L__BB9_39:
	add.s32 	%r1159, %r1159, 1024;
	add.s32 	%r1167, %r1167, 1024;
	add.s32 	%r1166, %r1166, 1024;
	add.s32 	%r1165, %r1165, 1024;
	add.s32 	%r1164, %r1164, 1024;
	setp.lt.s32 	%p173, %r1159, %r4;
	@%p173 bra 	$L__BB9_15;
$L__BB9_40:
	setp.lt.s32 	%p174, %r4, 256;
	@%p174 bra 	$L__BB9_122;
	// begin inline asm
	mov.u32 %r945, %laneid;
	// end inline asm
	mov.b32 	%r983, 1;
	mov.b32 	%r984, 31;
	mov.b32 	%r985, -1;
	// begin inline asm
	shfl.sync.down.b32 %r946, %r1177, %r983, %r984, %r985;
	// end inline asm
	// begin inline asm
	shfl.sync.down.b32 %r951, %r952, %r983, %r984, %r985;
	// end inline asm
	mov.b64 	{%r957, %r962}, %rd493;
	// begin inline asm
	shfl.sync.down.b32 %r956, %r957, %r983, %r984, %r985;
	// end inline asm
	// begin inline asm
	shfl.sync.down.b32 %r961, %r962, %r983, %r984, %r985;
	// end inline asm
	mov.b64 	%rd42, {%r956, %r961};
	// begin inline asm
	shfl.sync.down.b32 %r966, %r1178, %r983, %r984, %r985;
	// end inline asm
	// begin inline asm
	shfl.sync.down.b32 %r971, %r972, %r983, %r984, %r985;
	// end inline asm
	mov.b64 	{%r977, %r982}, %rd494;
	// begin inline asm
	shfl.sync.down.b32 %r976, %r977, %r983, %r984, %r985;
	// end inline asm
	// begin inline asm
	shfl.sync.down.b32 %r981, %r982, %r983, %r984, %r985;
	// end inline asm
	mov.b64 	%rd43, {%r976, %r981};
	setp.gt.s32 	%p262, %r945, 30;
	mov.u64 	%rd498, %rd494;
	mov.u32 	%r1182, %r1178;
	mov.u64 	%rd502, %rd493;
	mov.u32 	%r1186, %r1177;
	@%p262 bra 	$L__BB9_48;
	setp.lt.s32 	%p263, %r1177, %r946;
	mov.u64 	%rd502, %rd493;
	mov.u32 	%r1186, %r1177;
	@%p263 bra 	$L__BB9_45;
	setp.lt.s32 	%p264, %r946, %r1177;
	mov.u64 	%rd502, %rd42;
	mov.u32 	%r1186, %r946;
	@%p264 bra 	$L__BB9_45;
	setp.lt.s64 	%p265, %rd493, %rd42;
	min.s64 	%rd502, %rd493, %rd42;
	selp.b32 	%r1186, %r1177, %r946, %p265;
$L__BB9_45:
	setp.lt.s32 	%p266, %r1178, %r966;
	mov.u64 	%rd498, %rd43;
	mov.u32 	%r1182, %r966;
	@%p266 bra 	$L__BB9_48;
	setp.lt.s32 	%p267, %r966, %r1178;
	mov.u64 	%rd498, %rd494;
	mov.u32 	%r1182, %r1178;
	@%p267 bra 	$L__BB9_48;
	setp.lt.s64 	%p268, %rd494, %rd43;
	selp.b32 	%r1182, %r1178, %r966, %p268;
	min.s64 	%rd498, %rd494, %rd43;
$L__BB9_48:
	mov.b32 	%r1023, 2;
	mov.b32 	%r1024, 31;
	mov.b32 	%r1025, -1;
	// begin inline asm
	shfl.sync.down.b32 %r986, %r1186, %r1023, %r1024, %r1025;
	// end inline asm
	// begin inline asm
	shfl.sync.down.b32 %r991, %r992, %r1023, %r1024, %r1025;
	// end inline asm
	mov.b64 	{%r997, %r1002}, %rd502;
	// begin inline asm
	shfl.sync.down.b32 %r996, %r997, %r1023, %r1024, %r1025;
	// end inline asm
	// begin inline asm
	shfl.sync.down.b32 %r1001, %r1002, %r1023, %r1024, %r1025;
	// end inline asm
	mov.b64 	%rd49, {%r996, %r1001};
	// begin inline asm
	shfl.sync.down.b32 %r1006, %r1182, %r1023, %r1024, %r1025;
	// end inline asm
	// begin inline asm
	shfl.sync.down.b32 %r1011, %r1012, %r1023, %r1024, %r1025;
	// end inline asm
	mov.b64 	{%r1017, %r1022}, %rd498;
	// begin inline asm
	shfl.sync.down.b32 %r1016, %r1017, %r1023, %r1024, %r1025;
	// end inline asm
	// begin inline asm
	shfl.sync.down.b32 %r1021, %r1022, %r1023, %r1024, %r1025;
	// end inline asm
	mov.b64 	%rd50, {%r1016, %r1021};
	setp.gt.s32 	%p269, %r945, 29;
	mov.u64 	%rd501, %rd498;
	mov.u32 	%r1185, %r1182;
	@%p269 bra 	$L__BB9_55;
	setp.lt.s32 	%p270, %r1186, %r986;
	mov.u64 	%rd500, %rd502;
	mov.u32 	%r1184, %r1186;
	@%p270 bra 	$L__BB9_52;
	setp.lt.s32 	%p271, %r986, %r1186;
	mov.u64 	%rd500, %rd49;
	mov.u32 	%r1184, %r986;
	@%p271 bra 	$L__BB9_52;
	setp.lt.s64 	%p272, %rd502, %rd49;
	min.s64 	%rd500, %rd502, %rd49;
	selp.b32 	%r1184, %r1186, %r986, %p272;
$L__BB9_52:
	setp.lt.s32 	%p273, %r1182, %r1006;
	mov.u64 	%rd501, %rd50;
	mov.u32 	%r1185, %r1006;
	mov.u64 	%rd502, %rd500;
	mov.u32 	%r1186, %r1184;
	@%p273 bra 	$L__BB9_55;
	setp.lt.s32 	%p274, %r1006, %r1182;
	mov.u64 	%rd501, %rd498;
	mov.u32 	%r1185, %r1182;
	mov.u64 	%rd502, %rd500;
	mov.u32 	%r1186, %r1184;
	@%p274 bra 	$L__BB9_55;
	setp.lt.s64 	%p275, %rd498, %rd50;
	selp.b32 	%r1185, %r1182, %r1006, %p275;
	min.s64 	%rd501, %rd498, %rd50;
	mov.u64 	%rd502, %rd500;
	mov.u32 	%r1186, %r1184;
$L__BB9_55:
	mov.b32 	%r1063, 4;
	mov.b32 	%r1064, 31;
	mov.b32 	%r1065, -1;
	// begin inline asm
	shfl.sync.down.b32 %r1026, %r1186, %r1063, %r1064, %r1065;
	// end inline asm
	// begin inline asm
	shfl.sync.down.b32 %r1031, %r1032, %r1063, %r1064, %r1065;
	// end inline asm
	mov.b64 	{%r1037, %r1042}, %rd502;
	// begin inline asm
	shfl.sync.down.b32 %r1036, %r1037, %r1063, %r1064, %r1065;
	// end inline asm
	// begin inline asm
	shfl.sync.down.b32 %r1041, %r1042, %r1063, %r1064, %r1065;
	// end inline asm
	mov.b64 	%rd56, {%r1036, %r1041};
	// begin inline asm
	shfl.sync.down.b32 %r1046, %r1185, %r1063, %r1064, %r1065;
	// end inline asm
	// begin inline asm
	shfl.sync.down.b32 %r1051, %r1052, %r1063, %r1064, %r1065;
	// end inline asm
	mov.b64 	{%r1057, %r1062}, %rd501;
	// begin inline asm
	shfl.sync.down.b32 %r1056, %r1057, %r1063, %r1064, %r1065;
	// end inline asm
	// begin inline asm
	shfl.sync.down.b32 %r1061, %r1062, %r1063, %r1064, %r1065;
	// end inline asm
	mov.b64 	%rd57, {%r1056, %r1061};
	setp.gt.s32 	%p276, %r945, 27;
	mov.u64 	%rd504, %rd501;
	mov.u32 	%r1188, %r1185;
	@%p276 bra 	$L__BB9_62;
	setp.lt.s32 	%p277, %r1186, %r1026;
	mov.u64 	%rd503, %rd502;
	mov.u32 	%r1187, %r1186;
	@%p277 bra 	$L__BB9_59;
	setp.lt.s32 	%p278, %r1026, %r1186;
	mov.u64 	%rd503, %rd56;
	mov.u32 	%r1187, %r1026;
	@%p278 bra 	$L__BB9_59;
	setp.lt.s64 	%p279, %rd502, %rd56;
	min.s64 	%rd503, %rd502, %rd56;
	selp.b32 	%r1187, %r1186, %r1026, %p279;
$L__BB9_59:
	setp.lt.s32 	%p280, %r1185, %r1046;
	mov.u64 	%rd504, %rd57;
	mov.u32 	%r1188, %r1046;
	mov.u64 	%rd502, %rd503;
	mov.u32 	%r1186, %r1187;
	@%p280 bra 	$L__BB9_62;
	setp.lt.s32 	%p281, %r1046, %r1185;
	mov.u64 	%rd504, %rd501;
	mov.u32 	%r1188, %r1185;
	mov.u64 	%rd502, %rd503;
	mov.u32 	%r1186, %r1187;
	@%p281 bra 	$L__BB9_62;
	setp.lt.s64 	%p282, %rd501, %rd57;
	selp.b32 	%r1188, %r1185, %r1046, %p282;
	min.s64 	%rd504, %rd501, %rd57;
	mov.u64 	%rd502, %rd503;
	mov.u32 	%r1186, %r1187;
$L__BB9_62:
	mov.b32 	%r1103, 8;
	mov.b32 	%r1104, 31;
	mov.b32 	%r1105, -1;
	// begin inline asm
	shfl.sync.down.b32 %r1066, %r1186, %r1103, %r1104, %r1105;
	// end inline asm
	// begin inline asm
	shfl.sync.down.b32 %r1071, %r1072, %r1103, %r1104, %r1105;
	// end inline asm
	mov.b64 	{%r1077, %r1082}, %rd502;
	// begin inline asm
	shfl.sync.down.b32 %r1076, %r1077, %r1103, %r1104, %r1105;
	// end inline asm
	// begin inline asm
	shfl.sync.down.b32 %r1081, %r1082, %r1103, %r1104, %r1105;
	// end inline asm
	mov.b64 	%rd63, {%r1076, %r1081};
	// begin inline asm
	shfl.sync.down.b32 %r1086, %r1188, %r1103, %r1104, %r1105;
	// end inline asm
	// begin inline asm
	shfl.sync.down.b32 %r1091, %r1092, %r1103, %r1104, %r1105;
	// end inline asm
	mov.b64 	{%r1097, %r1102}, %rd504;
	// begin inline asm
	shfl.sync.down.b32 %r1096, %r1097, %r1103, %r1104, %r1105;
	// end inline asm
	// begin inline asm
	shfl.sync.down.b32 %r1101, %r1102, %r1103, %r1104, %r1105;
	// end inline asm
	mov.b64 	%rd64, {%r1096, %r1101};
	setp.gt.s32 	%p283, %r945, 23;
	mov.u64 	%rd507, %rd504;
	mov.u32 	%r1191, %r1188;
	@%p283 bra 	$L__BB9_69;
	setp.lt.s32 	%p284, %r1186, %r1066;
	mov.u64 	%rd506, %rd502;
	mov.u32 	%r1190, %r1186;
	@%p284 bra 	$L__BB9_66;
	setp.lt.s32 	%p285, %r1066, %r1186;
	mov.u64 	%rd506, %rd63;
	mov.u32 	%r1190, %r1066;
	@%p285 bra 	$L__BB9_66;
	setp.lt.s64 	%p286, %rd502, %rd63;
	min.s64 	%rd506, %rd502, %rd63;
	selp.b32 	%r1190, %r1186, %r1066, %p286;
$L__BB9_66:
	setp.lt.s32 	%p287, %r1188, %r1086;
	mov.u64 	%rd507, %rd64;
	mov.u32 	%r1191, %r1086;
	mov.u64 	%rd502, %rd506;
	mov.u32 	%r1186, %r1190;
	@%p287 bra 	$L__BB9_69;
	setp.lt.s32 	%p288, %r1086, %r1188;
	mov.u64 	%rd507, %rd504;
	mov.u32 	%r1191, %r1188;
	mov.u64 	%rd502, %rd506;
	mov.u32 	%r1186, %r1190;
	@%p288 bra 	$L__BB9_69;
	setp.lt.s64 	%p289, %rd504, %rd64;
	selp.b32 	%r1191, %r1188, %r1086, %p289;
	min.s64 	%rd507, %rd504, %rd64;
	mov.u64 	%rd502, %rd506;
	mov.u32 	%r1186, %r1190;
$L__BB9_69:
	mov.b32 	%r1143, 16;
	mov.b32 	%r1144, 31;
	mov.b32 	%r1145, -1;
	// begin inline asm
	shfl.sync.down.b32 %r1106, %r1186, %r1143, %r1144, %r1145;
	// end inline asm
	// begin inline asm
	shfl.sync.down.b32 %r1111, %r1112, %r1143, %r1144, %r1145;
	// end inline asm
	mov.b64 	{%r1117, %r1122}, %rd502;
	// begin inline asm
	shfl.sync.down.b32 %r1116, %r1117, %r1143, %r1144, %r1145;
	// end inline asm
	// begin inline asm
	shfl.sync.down.b32 %r1121, %r1122, %r1143, %r1144, %r1145;
	// end inline asm
	mov.b64 	%rd70, {%r1116, %r1121};
	// begin inline asm
	shfl.sync.down.b32 %r1126, %r1191, %r1143, %r1144, %r1145;
	// end inline asm
	// begin inline asm
	shfl.sync.down.b32 %r1131, %r1132, %r1143, %r1144, %r1145;
	// end inline asm
	mov.b64 	{%r1137, %r1142}, %rd507;
	// begin inline asm
	shfl.sync.down.b32 %r1136, %r1137, %r1143, %r1144, %r1145;
	// end inline asm
	// begin inline asm
	shfl.sync.down.b32 %r1141, %r1142, %r1143, %r1144, %r1145;
	// end inline asm
	mov.b64 	%rd71, {%r1136, %r1141};
	setp.gt.s32 	%p290, %r945, 15;
	mov.u32 	%r1319, %r1191;
	mov.u64 	%rd624, %rd507;
	@%p290 bra 	$L__BB9_76;
	setp.lt.s32 	%p291, %r1186, %r1106;
	mov.u32 	%r1193, %r1186;
	mov.u64 	%rd509, %rd502;
	@%p291 bra 	$L__BB9_73;
	setp.lt.s32 	%p292, %r1106, %r1186;
	mov.u32 	%r1193, %r1106;
	mov.u64 	%rd509, %rd70;
	@%p292 bra 	$L__BB9_73;
	setp.lt.s64 	%p293, %rd502, %rd70;
	selp.b32 	%r1193, %r1186, %r1106, %p293;
	min.s64 	%rd509, %rd502, %rd70;
$L__BB9_73:
	setp.lt.s32 	%p294, %r1191, %r1126;
	mov.u32 	%r1186, %r1193;
	mov.u64 	%rd502, %rd509;
	mov.u32 	%r1319, %r1126;
	mov.u64 	%rd624, %rd71;
	@%p294 bra 	$L__BB9_76;
	setp.lt.s32 	%p295, %r1126, %r1191;
	mov.u32 	%r1186, %r1193;
	mov.u64 	%rd502, %rd509;
	mov.u32 	%r1319, %r1191;
	mov.u64 	%rd624, %rd507;
	@%p295 bra 	$L__BB9_76;
	setp.lt.s64 	%p296, %rd507, %rd71;
	selp.b32 	%r1319, %r1191, %r1126, %p296;
	min.s64 	%rd624, %rd507, %rd71;
	mov.u32 	%r1186, %r1193;
	mov.u64 	%rd502, %rd509;
$L__BB9_76:
	setp.ne.s32 	%p297, %r945, 0;
	@%p297 bra 	$L__BB9_78;
	and.b32  	%r1146, %r5, 992;
	mov.u32 	%r1147, _ZN6thrust24THRUST_300001_SM_1000_NS8cuda_cub4core6detail5shmemE;
	add.s32 	%r1148, %r1147, %r1146;
	st.shared.u32 	[%r1148+8], %r1186;
	st.shared.u64 	[%r1148+16], %rd502;
	st.shared.u32 	[%r1148+24], %r1319;
	st.shared.u64 	[%r1148+32], %rd624;
$L__BB9_78:
	bar.sync 	0;
	setp.ne.s32 	%p298, %r5, 0;
	@%p298 bra 	$L__BB9_353;
	ld.shared.u32 	%r105, [_ZN6thrust24THRUST_300001_SM_1000_NS8cuda_cub4core6detail5shmemE+40];
	ld.shared.u64 	%rd77, [_ZN6thrust24THRUST_300001_SM_1000_NS8cuda_cub4core6detail5shmemE+48];
	ld.shared.u32 	%r106, [_ZN6thrust24THRUST_300001_SM_1000_NS8cuda_cub4core6detail5shmemE+56];
	ld.shared.u64 	%rd78, [_ZN6thrust24THRUST_300001_SM_1000_NS8cuda_cub4core6detail5shmemE+64];
	setp.lt.s32 	%p299, %r1186, %r105;
	mov.u32 	%r1196, %r1186;
	mov.u64 	%rd512, %rd502;
	@%p299 bra 	$L__BB9_82;
	setp.lt.s32 	%p300, %r105, %r1186;
	mov.u32 	%r1196, %r105;
	mov.u64 	%rd512, %rd77;
	@%p300 bra 	$L__BB9_82;
	setp.lt.s64 	%p301, %rd502, %rd77;
	selp.b32 	%r1196, %r1186, %r105, %p301;
	min.s64 	%rd512, %rd502, %rd77;
$L__BB9_82:
	setp.lt.s32 	%p302, %r1319, %r106;
	mov.u32 	%r1197, %r106;
	mov.u64 	%rd513, %rd78;
	@%p302 bra 	$L__BB9_86;
	setp.ge.s32 	%p303, %r106, %r1319;
	mov.u32 	%r1197, %r1319;
	mov.u64 	%rd513, %rd624;
	@%p303 bra 	$L__BB9_84;
	bra.uni 	$L__BB9_86;
$L__BB9_84:
	setp.ge.s64 	%p304, %rd624, %rd78;
	mov.u32 	%r1197, %r106;
	mov.u64 	%rd513, %rd78;
	@%p304 bra 	$L__BB9_86;
	mov.u32 	%r1197, %r1319;
	mov.u64 	%rd513, %rd624;
$L__BB9_86:
	ld.shared.u32 	%r115, [_ZN6thrust24THRUST_300001_SM_1000_NS8cuda_cub4core6detail5shmemE+72];
	ld.shared.u64 	%rd88, [_ZN6thrust24THRUST_300001_SM_1000_NS8cuda_cub4core6detail5shmemE+80];
	ld.shared.u32 	%r117, [_ZN6thrust24THRUST_300001_SM_1000_NS8cuda_cub4core6detail5shmemE+88];
	ld.shared.u64 	%rd90, [_ZN6thrust24THRUST_300001_SM_1000_NS8cuda_cub4core6detail5shmemE+96];
	setp.lt.s32 	%p305, %r1196, %r115;
	mov.u32 	%r1198, %r1196;
	mov.u64 	%rd514, %rd512;
	@%p305 bra 	$L__BB9_89;
	setp.lt.s32 	%p306, %r115, %r1196;
	mov.u32 	%r1198, %r115;
	mov.u64 	%rd514, %rd88;
	@%p306 bra 	$L__BB9_89;
	setp.lt.s64 	%p307, %rd512, %rd88;
	selp.b32 	%r1198, %r1196, %r115, %p307;
	min.s64 	%rd514, %rd512, %rd88;
$L__BB9_89:
	setp.lt.s32 	%p308, %r1197, %r117;
	mov.u32 	%r1199, %r117;
	mov.u64 	%rd515, %rd90;
	@%p308 bra 	$L__BB9_92;
	setp.lt.s32 	%p309, %r117, %r1197;
	mov.u32 	%r1199, %r1197;
	mov.u64 	%rd515, %rd513;
	@%p309 bra 	$L__BB9_92;
	setp.lt.s64 	%p310, %rd513, %rd90;
	selp.b64 	%rd515, %rd513, %rd90, %p310;
	selp.b32 	%r1199, %r1197, %r117, %p310;
$L__BB9_92:
	ld.shared.u32 	%r125, [_ZN6thrust24THRUST_300001_SM_1000_NS8cuda_cub4core6detail5shmemE+104];
	ld.shared.u64 	%rd98, [_ZN6thrust24THRUST_300001_SM_1000_NS8cuda_cub4core6detail5shmemE+112];
	ld.shared.u32 	%r127, [_ZN6thrust24THRUST_300001_SM_1000_NS8cuda_cub4core6detail5shmemE+120];
	ld.shared.u64 	%rd100, [_ZN6thrust24THRUST_300001_SM_1000_NS8cuda_cub4core6detail5shmemE+128];
	setp.lt.s32 	%p311, %r1198, %r125;
	mov.u32 	%r1200, %r1198;
	mov.u64 	%rd516, %rd514;
	@%p311 bra 	$L__BB9_95;
	setp.lt.s32 	%p312, %r125, %r1198;
	mov.u32 	%r1200, %r125;
	mov.u64 	%rd516, %rd98;
	@%p312 bra 	$L__BB9_95;
	setp.lt.s64 	%p313, %rd514, %rd98;
	selp.b32 	%r1200, %r1198, %r125, %p313;
	min.s64 	%rd516, %rd514, %rd98;
$L__BB9_95:
	setp.lt.s32 	%p314, %r1199, %r127;
	mov.u32 	%r1201, %r127;
	mov.u64 	%rd517, %rd100;
	@%p314 bra 	$L__BB9_98;
	setp.lt.s32 	%p315, %r127, %r1199;
	mov.u32 	%r1201, %r1199;
	mov.u64 	%rd517, %rd515;
	@%p315 bra 	$L__BB9_98;
	setp.lt.s64 	%p316, %rd515, %rd100;
	selp.b64 	%rd517, %rd515, %rd100, %p316;
	selp.b32 	%r1201, %r1199, %r127, %p316;
$L__BB9_98:
	ld.shared.u32 	%r135, [_ZN6thrust24THRUST_300001_SM_1000_NS8cuda_cub4core6detail5shmemE+136];
	ld.shared.u64 	%rd108, [_ZN6thrust24THRUST_300001_SM_1000_NS8cuda_cub4core6detail5shmemE+144];
	ld.shared.u32 	%r137, [_ZN6thrust24THRUST_300001_SM_1000_NS8cuda_cub4core6detail5shmemE+152];
	ld.shared.u64 	%rd110, [_ZN6thrust24THRUST_300001_SM_1000_NS8cuda_cub4core6detail5shmemE+160];
	setp.lt.s32 	%p317, %r1200, %r135;
	mov.u32 	%r1202, %r1200;
	mov.u64 	%rd518, %rd516;
	@%p317 bra 	$L__BB9_101;
	setp.lt.s32 	%p318, %r135, %r1200;
	mov.u32 	%r1202, %r135;
	mov.u64 	%rd518, %rd108;
	@%p318 bra 	$L__BB9_101;
	setp.lt.s64 	%p319, %rd516, %rd108;
	selp.b32 	%r1202, %r1200, %r135, %p319;
	min.s64 	%rd518, %rd516, %rd108;
$L__BB9_101:
	setp.lt.s32 	%p320, %r1201, %r137;
	mov.u32 	%r1203, %r137;
	mov.u64 	%rd519, %rd110;
	@%p320 bra 	$L__BB9_104;
	setp.lt.s32 	%p321, %r137, %r1201;
	mov.u32 	%r1203, %r1201;
	mov.u64 	%rd519, %rd517;
	@%p321 bra 	$L__BB9_104;
	setp.lt.s64 	%p322, %rd517, %rd110;
	selp.b64 	%rd519, %rd517, %rd110, %p322;
	selp.b32 	%r1203, %r1201, %r137, %p322;
$L__BB9_104:
	ld.shared.u32 	%r145, [_ZN6thrust24THRUST_300001_SM_1000_NS8cuda_cub4core6detail5shmemE+168];
	ld.shared.u64 	%rd118, [_ZN6thrust24THRUST_300001_SM_1000_NS8cuda_cub4core6detail5shmemE+176];
	ld.shared.u32 	%r147, [_ZN6thrust24THRUST_300001_SM_1000_NS8cuda_cub4core6detail5shmemE+184];
	ld.shared.u64 	%rd120, [_ZN6thrust24THRUST_300001_SM_1000_NS8cuda_cub4core6detail5shmemE+192];
	setp.lt.s32 	%p323, %r1202, %r145;
	mov.u32 	%r1204, %r1202;
	mov.u64 	%rd520, %rd518;
	@%p323 bra 	$L__BB9_107;
	setp.lt.s32 	%p324, %r145, %r1202;
	mov.u32 	%r1204, %r145;
	mov.u64 	%rd520, %rd118;
	@%p324 bra 	$L__BB9_107;
	setp.lt.s64 	%p325, %rd518, %rd118;
	selp.b32 	%r1204, %r1202, %r145, %p325;
	min.s64 	%rd520, %rd518, %rd118;
$L__BB9_107:
	setp.lt.s32 	%p326, %r1203, %r147;
	mov.u32 	%r1205, %r147;
	mov.u64 	%rd521, %rd120;
	@%p326 bra 	$L__BB9_110;
	setp.lt.s32 	%p327, %r147, %r1203;
	mov.u32 	%r1205, %r1203;
	mov.u64 	%rd521, %rd519;
	@%p327 bra 	$L__BB9_110;
	setp.lt.s64 	%p328, %rd519, %rd120;
	selp.b64 	%rd521, %rd519, %rd120, %p328;
	selp.b32 	%r1205, %r1203, %r147, %p328;
$L__BB9_110:
	ld.shared.u32 	%r155, [_ZN6thrust24THRUST_300001_SM_1000_NS8cuda_cub4core6detail5shmemE+200];
	ld.shared.u64 	%rd128, [_ZN6thrust24THRUST_300001_SM_1000_NS8cuda_cub4core6detail5shmemE+208];
	ld.shared.u32 	%r157, [_ZN6thrust24THRUST_300001_SM_1000_NS8cuda_cub4core6detail5shmemE+216];
	ld.shared.u64 	%rd130, [_ZN6thrust24THRUST_300001_SM_1000_NS8cuda_cub4core6detail5shmemE+224];
	setp.lt.s32 	%p329, %r1204, %r155;
	mov.u32 	%r1206, %r1204;
	mov.u64 	%rd522, %rd520;
	@%p329 bra 	$L__BB9_113;
	setp.lt.s32 	%p330, %r155, %r1204;
	mov.u32 	%r1206, %r155;
	mov.u64 	%rd522, %rd128;
	@%p330 bra 	$L__BB9_113;
	setp.lt.s64 	%p331, %rd520, %rd128;
	selp.b32 	%r1206, %r1204, %r155, %p331;
	min.s64 	%rd522, %rd520, %rd128;
$L__BB9_113:
	setp.lt.s32 	%p332, %r1205, %r157;
	mov.u32 	%r1207, %r157;
	mov.u64 	%rd523, %rd130;
	@%p332 bra 	$L__BB9_116;
	setp.lt.s32 	%p333, %r157, %r1205;
	mov.u32 	%r1207, %r1205;
	mov.u64 	%rd523, %rd521;
	@%p333 bra 	$L__BB9_116;
	setp.lt.s64 	%p334, %rd521, %rd130;
	selp.b64 	%rd523, %rd521, %rd130, %p334;
	selp.b32 	%r1207, %r1205, %r157, %p334;
$L__BB9_116:
	ld.shared.u32 	%r165, [_ZN6thrust24THRUST_300001_SM_1000_NS8cuda_cub4core6detail5shmemE+232];
	ld.shared.u64 	%rd138, [_ZN6thrust24THRUST_300001_SM_1000_NS8cuda_cub4core6detail5shmemE+240];
	ld.shared.u32 	%r167, [_ZN6thrust24THRUST_300001_SM_1000_NS8cuda_cub4core6detail5shmemE+248];
	ld.shared.u64 	%rd140, [_ZN6thrust24THRUST_300001_SM_1000_NS8cuda_cub4core6detail5shmemE+256];
	setp.lt.s32 	%p335, %r1206, %r165;
	mov.u32 	%r1186, %r1206;
	mov.u64 	%rd502, %rd522;
	@%p335 bra 	$L__BB9_119;
	setp.lt.s32 	%p336, %r165, %r1206;
	mov.u32 	%r1186, %r165;
	mov.u64 	%rd502, %rd138;
	@%p336 bra 	$L__BB9_119;
	setp.lt.s64 	%p337, %rd522, %rd138;
	selp.b32 	%r1186, %r1206, %r165, %p337;
	min.s64 	%rd502, %rd522, %rd138;
$L__BB9_119:
	setp.lt.s32 	%p338, %r1207, %r167;
	mov.u32 	%r1319, %r167;
	mov.u64 	%rd624, %rd140;
	@%p338 bra 	$L__BB9_353;
	setp.lt.s32 	%p339, %r167, %r1207;
	mov.u32 	%r1319, %r1207;
	mov.u64 	%rd624, %rd523;
	@%p339 bra 	$L__BB9_353;
	setp.lt.s64 	%p340, %rd523, %rd140;
	selp.b64 	%rd624, %rd523, %rd140, %p340;
	selp.b32 	%r1319, %r1207, %r167, %p340;
	bra.uni 	$L__BB9_353;
$L__BB9_122:
	// begin inline asm
	mov.u32 %r733, %laneid;
	// end inline asm
	and.b32  	%r774, %r5, 992;
	add.s32 	%r775, %r774, 32;
	setp.gt.s32 	%p175, %r775, %r4;
	not.b32 	%r776, %r774;
	add.s32 	%r777, %r4, %r776;
	selp.b32 	%r772, %r777, 31, %p175;
	mov.b32 	%r771, 1;
	mov.b32 	%r773, -1;
	// begin inline asm
	shfl.sync.down.b32 %r734, %r1177, %r771, %r772, %r773;
	// end inline asm
	// begin inline asm
	shfl.sync.down.b32 %r739, %r740, %r771, %r772, %r773;
	// end inline asm
	mov.b64 	{%r745, %r750}, %rd493;
	// begin inline asm
	shfl.sync.down.b32 %r744, %r745, %r771, %r772, %r773;
	// end inline asm
	// begin inline asm
	shfl.sync.down.b32 %r749, %r750, %r771, %r772, %r773;
	// end inline asm
	mov.b64 	%rd148, {%r744, %r749};
	// begin inline asm
	shfl.sync.down.b32 %r754, %r1178, %r771, %r772, %r773;
	// end inline asm
	// begin inline asm
	shfl.sync.down.b32 %r759, %r760, %r771, %r772, %r773;
	// end inline asm
	mov.b64 	{%r765, %r770}, %rd494;
	// begin inline asm
	shfl.sync.down.b32 %r764, %r765, %r771, %r772, %r773;
	// end inline asm
	// begin inline asm
	shfl.sync.down.b32 %r769, %r770, %r771, %r772, %r773;
	// end inline asm
	mov.b64 	%rd149, {%r764, %r769};
	setp.ge.s32 	%p176, %r733, %r772;
	mov.u32 	%r1186, %r1177;
	mov.u64 	%rd502, %rd493;
	mov.u32 	%r1212, %r1178;
	mov.u64 	%rd528, %rd494;
	@%p176 bra 	$L__BB9_129;
	setp.lt.s32 	%p177, %r1177, %r734;
	mov.u32 	%r1186, %r1177;
	mov.u64 	%rd502, %rd493;
	@%p177 bra 	$L__BB9_126;
	setp.lt.s32 	%p178, %r734, %r1177;
	mov.u32 	%r1186, %r734;
	mov.u64 	%rd502, %rd148;
	@%p178 bra 	$L__BB9_126;
	setp.lt.s64 	%p179, %rd493, %rd148;
	selp.b32 	%r1186, %r1177, %r734, %p179;
	min.s64 	%rd502, %rd493, %rd148;
$L__BB9_126:
	setp.lt.s32 	%p180, %r1178, %r754;
	mov.u32 	%r1212, %r754;
	mov.u64 	%rd528, %rd149;
	@%p180 bra 	$L__BB9_129;
	setp.lt.s32 	%p181, %r754, %r1178;
	mov.u32 	%r1212, %r1178;
	mov.u64 	%rd528, %rd494;
	@%p181 bra 	$L__BB9_129;
	setp.lt.s64 	%p182, %rd494, %rd149;
	selp.b32 	%r1212, %r1178, %r754, %p182;
	min.s64 	%rd528, %rd494, %rd149;
$L__BB9_129:
	mov.b32 	%r815, 2;
	mov.b32 	%r817, -1;
	// begin inline asm
	shfl.sync.down.b32 %r778, %r1186, %r815, %r772, %r817;
	// end inline asm
	// begin inline asm
	shfl.sync.down.b32 %r783, %r784, %r815, %r772, %r817;
	// end inline asm
	mov.b64 	{%r789, %r794}, %rd502;
	// begin inline asm
	shfl.sync.down.b32 %r788, %r789, %r815, %r772, %r817;
	// end inline asm
	// begin inline asm
	shfl.sync.down.b32 %r793, %r794, %r815, %r772, %r817;
	// end inline asm
	mov.b64 	%rd155, {%r788, %r793};
	// begin inline asm
	shfl.sync.down.b32 %r798, %r1212, %r815, %r772, %r817;
	// end inline asm
	// begin inline asm
	shfl.sync.down.b32 %r803, %r804, %r815, %r772, %r817;
	// end inline asm
	mov.b64 	{%r809, %r814}, %rd528;
	// begin inline asm
	shfl.sync.down.b32 %r808, %r809, %r815, %r772, %r817;
	// end inline asm
	// begin inline asm
	shfl.sync.down.b32 %r813, %r814, %r815, %r772, %r817;
	// end inline asm
	mov.b64 	%rd156, {%r808, %r813};
	add.s32 	%r818, %r733, 2;
	setp.gt.s32 	%p183, %r818, %r772;
	mov.u32 	%r1215, %r1212;
	mov.u64 	%rd531, %rd528;
	@%p183 bra 	$L__BB9_136;
	setp.lt.s32 	%p184, %r1186, %r778;
	mov.u32 	%r1213, %r1186;
	mov.u64 	%rd529, %rd502;
	@%p184 bra 	$L__BB9_133;
	setp.lt.s32 	%p185, %r778, %r1186;
	mov.u32 	%r1213, %r778;
	mov.u64 	%rd529, %rd155;
	@%p185 bra 	$L__BB9_133;
	setp.lt.s64 	%p186, %rd502, %rd155;
	selp.b32 	%r1213, %r1186, %r778, %p186;
	min.s64 	%rd529, %rd502, %rd155;
$L__BB9_133:
	setp.lt.s32 	%p187, %r1212, %r798;
	mov.u32 	%r1186, %r1213;
	mov.u64 	%rd502, %rd529;
	mov.u32 	%r1215, %r798;
	mov.u64 	%rd531, %rd156;
	@%p187 bra 	$L__BB9_136;
	setp.lt.s32 	%p188, %r798, %r1212;
	mov.u32 	%r1186, %r1213;
	mov.u64 	%rd502, %rd529;
	mov.u32 	%r1215, %r1212;
	mov.u64 	%rd531, %rd528;
	@%p188 bra 	$L__BB9_136;
	setp.lt.s64 	%p189, %rd528, %rd156;
	selp.b32 	%r1215, %r1212, %r798, %p189;
	min.s64 	%rd531, %rd528, %rd156;
	mov.u32 	%r1186, %r1213;
	mov.u64 	%rd502, %rd529;
$L__BB9_136:
	mov.b32 	%r856, 4;
	mov.b32 	%r858, -1;
	// begin inline asm
	shfl.sync.down.b32 %r819, %r1186, %r856, %r772, %r858;
	// end inline asm
	// begin inline asm
	shfl.sync.down.b32 %r824, %r825, %r856, %r772, %r858;
	// end inline asm
	mov.b64 	{%r830, %r835}, %rd502;
	// begin inline asm
	shfl.sync.down.b32 %r829, %r830, %r856, %r772, %r858;
	// end inline asm
	// begin inline asm
	shfl.sync.down.b32 %r834, %r835, %r856, %r772, %r858;
	// end inline asm
	mov.b64 	%rd162, {%r829, %r834};
	// begin inline asm
	shfl.sync.down.b32 %r839, %r1215, %r856, %r772, %r858;
	// end inline asm
	// begin inline asm
	shfl.sync.down.b32 %r844, %r845, %r856, %r772, %r858;
	// end inline asm
	mov.b64 	{%r850, %r855}, %rd531;
	// begin inline asm
	shfl.sync.down.b32 %r849, %r850, %r856, %r772, %r858;
	// end inline asm
	// begin inline asm
	shfl.sync.down.b32 %r854, %r855, %r856, %r772, %r858;
	// end inline asm
	mov.b64 	%rd163, {%r849, %r854};
	add.s32 	%r859, %r733, 4;
	setp.gt.s32 	%p190, %r859, %r772;
	mov.u32 	%r1218, %r1215;
	mov.u64 	%rd534, %rd531;
	@%p190 bra 	$L__BB9_143;
	setp.lt.s32 	%p191, %r1186, %r819;
	mov.u32 	%r1216, %r1186;
	mov.u64 	%rd532, %rd502;
	@%p191 bra 	$L__BB9_140;
	setp.lt.s32 	%p192, %r819, %r1186;
	mov.u32 	%r1216, %r819;
	mov.u64 	%rd532, %rd162;
	@%p192 bra 	$L__BB9_140;
	setp.lt.s64 	%p193, %rd502, %rd162;
	selp.b32 	%r1216, %r1186, %r819, %p193;
	min.s64 	%rd532, %rd502, %rd162;
$L__BB9_140:
	setp.lt.s32 	%p194, %r1215, %r839;
	mov.u32 	%r1186, %r1216;
	mov.u64 	%rd502, %rd532;
	mov.u32 	%r1218, %r839;
	mov.u64 	%rd534, %rd163;
	@%p194 bra 	$L__BB9_143;
	setp.lt.s32 	%p195, %r839, %r1215;
	mov.u32 	%r1186, %r1216;
	mov.u64 	%rd502, %rd532;
	mov.u32 	%r1218, %r1215;
	mov.u64 	%rd534, %rd531;
	@%p195 bra 	$L__BB9_143;
	setp.lt.s64 	%p196, %rd531, %rd163;
	selp.b32 	%r1218, %r1215, %r839, %p196;
	min.s64 	%rd534, %rd531, %rd163;
	mov.u32 	%r1186, %r1216;
	mov.u64 	%rd502, %rd532;
$L__BB9_143:
	mov.b32 	%r897, 8;
	mov.b32 	%r899, -1;
	// begin inline asm
	shfl.sync.down.b32 %r860, %r1186, %r897, %r772, %r899;
	// end inline asm
	// begin inline asm
	shfl.sync.down.b32 %r865, %r866, %r897, %r772, %r899;
	// end inline asm
	mov.b64 	{%r871, %r876}, %rd502;
	// begin inline asm
	shfl.sync.down.b32 %r870, %r871, %r897, %r772, %r899;
	// end inline asm
	// begin inline asm
	shfl.sync.down.b32 %r875, %r876, %r897, %r772, %r899;
	// end inline asm
	mov.b64 	%rd169, {%r870, %r875};
	// begin inline asm
	shfl.sync.down.b32 %r880, %r1218, %r897, %r772, %r899;
	// end inline asm
	// begin inline asm
	shfl.sync.down.b32 %r885, %r886, %r897, %r772, %r899;
	// end inline asm
	mov.b64 	{%r891, %r896}, %rd534;
	// begin inline asm
	shfl.sync.down.b32 %r890, %r891, %r897, %r772, %r899;
	// end inline asm
	// begin inline asm
	shfl.sync.down.b32 %r895, %r896, %r897, %r772, %r899;
	// end inline asm
	mov.b64 	%rd170, {%r890, %r895};
	add.s32 	%r900, %r733, 8;
	setp.gt.s32 	%p197, %r900, %r772;
	mov.u32 	%r1221, %r1218;
	mov.u64 	%rd537, %rd534;
	@%p197 bra 	$L__BB9_150;
	setp.lt.s32 	%p198, %r1186, %r860;
	mov.u32 	%r1219, %r1186;
	mov.u64 	%rd535, %rd502;
	@%p198 bra 	$L__BB9_147;
	setp.lt.s32 	%p199, %r860, %r1186;
	mov.u32 	%r1219, %r860;
	mov.u64 	%rd535, %rd169;
	@%p199 bra 	$L__BB9_147;
	setp.lt.s64 	%p200, %rd502, %rd169;
	selp.b32 	%r1219, %r1186, %r860, %p200;
	min.s64 	%rd535, %rd502, %rd169;
$L__BB9_147:
	setp.lt.s32 	%p201, %r1218, %r880;
	mov.u32 	%r1186, %r1219;
	mov.u64 	%rd502, %rd535;
	mov.u32 	%r1221, %r880;
	mov.u64 	%rd537, %rd170;
	@%p201 bra 	$L__BB9_150;
	setp.lt.s32 	%p202, %r880, %r1218;
	mov.u32 	%r1186, %r1219;
	mov.u64 	%rd502, %rd535;
	mov.u32 	%r1221, %r1218;
	mov.u64 	%rd537, %rd534;
	@%p202 bra 	$L__BB9_150;
	setp.lt.s64 	%p203, %rd534, %rd170;
	selp.b32 	%r1221, %r1218, %r880, %p203;
	min.s64 	%rd537, %rd534, %rd170;
	mov.u32 	%r1186, %r1219;
	mov.u64 	%rd502, %rd535;
$L__BB9_150:
	mov.b32 	%r938, 16;
	mov.b32 	%r940, -1;
	// begin inline asm
	shfl.sync.down.b32 %r901, %r1186, %r938, %r772, %r940;
	// end inline asm
	// begin inline asm
	shfl.sync.down.b32 %r906, %r907, %r938, %r772, %r940;
	// end inline asm
	mov.b64 	{%r912, %r917}, %rd502;
	// begin inline asm
	shfl.sync.down.b32 %r911, %r912, %r938, %r772, %r940;
	// end inline asm
	// begin inline asm
	shfl.sync.down.b32 %r916, %r917, %r938, %r772, %r940;
	// end inline asm
	mov.b64 	%rd176, {%r911, %r916};
	// begin inline asm
	shfl.sync.down.b32 %r921, %r1221, %r938, %r772, %r940;
	// end inline asm
	// begin inline asm
	shfl.sync.down.b32 %r926, %r927, %r938, %r772, %r940;
	// end inline asm
	mov.b64 	{%r932, %r937}, %rd537;
	// begin inline asm
	shfl.sync.down.b32 %r931, %r932, %r938, %r772, %r940;
	// end inline asm
	// begin inline asm
	shfl.sync.down.b32 %r936, %r937, %r938, %r772, %r940;
	// end inline asm
	mov.b64 	%rd177, {%r931, %r936};
	add.s32 	%r941, %r733, 16;
	setp.gt.s32 	%p204, %r941, %r772;
	mov.u32 	%r1319, %r1221;
	mov.u64 	%rd624, %rd537;
	@%p204 bra 	$L__BB9_157;
	setp.lt.s32 	%p205, %r1186, %r901;
	mov.u32 	%r1222, %r1186;
	mov.u64 	%rd538, %rd502;
	@%p205 bra 	$L__BB9_154;
	setp.lt.s32 	%p206, %r901, %r1186;
	mov.u32 	%r1222, %r901;
	mov.u64 	%rd538, %rd176;
	@%p206 bra 	$L__BB9_154;
	setp.lt.s64 	%p207, %rd502, %rd176;
	selp.b32 	%r1222, %r1186, %r901, %p207;
	min.s64 	%rd538, %rd502, %rd176;
$L__BB9_154:
	setp.lt.s32 	%p208, %r1221, %r921;
	mov.u32 	%r1186, %r1222;
	mov.u64 	%rd502, %rd538;
	mov.u32 	%r1319, %r921;
	mov.u64 	%rd624, %rd177;
	@%p208 bra 	$L__BB9_157;
	setp.lt.s32 	%p209, %r921, %r1221;
	mov.u32 	%r1186, %r1222;
	mov.u64 	%rd502, %rd538;
	mov.u32 	%r1319, %r1221;
	mov.u64 	%rd624, %rd537;
	@%p209 bra 	$L__BB9_157;
	setp.lt.s64 	%p210, %rd537, %rd177;
	selp.b32 	%r1319, %r1221, %r921, %p210;
	min.s64 	%rd624, %rd537, %rd177;
	mov.u32 	%r1186, %r1222;
	mov.u64 	%rd502, %rd538;
$L__BB9_157:
	setp.ne.s32 	%p211, %r733, 0;
	@%p211 bra 	$L__BB9_159;
	mov.u32 	%r943, _ZN6thrust24THRUST_300001_SM_1000_NS8cuda_cub4core6detail5shmemE;
	add.s32 	%r944, %r943, %r774;
	st.shared.u32 	[%r944+8], %r1186;
	st.shared.u64 	[%r944+16], %rd502;
	st.shared.u32 	[%r944+24], %r1319;
	st.shared.u64 	[%r944+32], %rd624;
$L__BB9_159:
	bar.sync 	0;
	setp.ne.s32 	%p212, %r5, 0;
	@%p212 bra 	$L__BB9_353;
	setp.lt.s32 	%p213, %r4, 33;
	mov.u32 	%r1225, %r1186;
	mov.u64 	%rd541, %rd502;
	mov.u32 	%r1226, %r1319;
	mov.u64 	%rd542, %rd624;
	@%p213 bra 	$L__BB9_168;
	ld.shared.u32 	%r213, [_ZN6thrust24THRUST_300001_SM_1000_NS8cuda_cub4core6detail5shmemE+40];
	ld.shared.u64 	%rd183, [_ZN6thrust24THRUST_300001_SM_1000_NS8cuda_cub4core6detail5shmemE+48];
	ld.shared.u32 	%r214, [_ZN6thrust24THRUST_300001_SM_1000_NS8cuda_cub4core6detail5shmemE+56];
	ld.shared.u64 	%rd184, [_ZN6thrust24THRUST_300001_SM_1000_NS8cuda_cub4core6detail5shmemE+64];
	setp.lt.s32 	%p214, %r1186, %r213;
	mov.u32 	%r1225, %r1186;
	mov.u64 	%rd541, %rd502;
	@%p214 bra 	$L__BB9_164;
	setp.lt.s32 	%p215, %r213, %r1186;
	mov.u32 	%r1225, %r213;
	mov.u64 	%rd541, %rd183;
	@%p215 bra 	$L__BB9_164;
	setp.lt.s64 	%p216, %rd502, %rd183;
	selp.b32 	%r1225, %r1186, %r213, %p216;
	min.s64 	%rd541, %rd502, %rd183;
$L__BB9_164:
	setp.lt.s32 	%p217, %r1319, %r214;
	mov.u32 	%r1226, %r214;
	mov.u64 	%rd542, %rd184;
	@%p217 bra 	$L__BB9_168;
	setp.ge.s32 	%p218, %r214, %r1319;
	mov.u32 	%r1226, %r1319;
	mov.u64 	%rd542, %rd624;
	@%p218 bra 	$L__BB9_166;
	bra.uni 	$L__BB9_168;
$L__BB9_166:
	setp.ge.s64 	%p219, %rd624, %rd184;
	mov.u32 	%r1226, %r214;
	mov.u64 	%rd542, %rd184;
	@%p219 bra 	$L__BB9_168;
	mov.u32 	%r1226, %r1319;
	mov.u64 	%rd542, %rd624;
$L__BB9_168:
	setp.lt.s32 	%p220, %r4, 65;
	mov.u32 	%r1229, %r1225;
	mov.u64 	%rd545, %rd541;
	mov.u32 	%r1230, %r1226;
	mov.u64 	%rd546, %rd542;
	@%p220 bra 	$L__BB9_176;
	ld.shared.u32 	%r226, [_ZN6thrust24THRUST_300001_SM_1000_NS8cuda_cub4core6detail5shmemE+72];
	ld.shared.u64 	%rd196, [_ZN6thrust24THRUST_300001_SM_1000_NS8cuda_cub4core6detail5shmemE+80];
	ld.shared.u32 	%r227, [_ZN6thrust24THRUST_300001_SM_1000_NS8cuda_cub4core6detail5shmemE+88];
	ld.shared.u64 	%rd197, [_ZN6thrust24THRUST_300001_SM_1000_NS8cuda_cub4core6detail5shmemE+96];
	setp.lt.s32 	%p221, %r1225, %r226;
	mov.u32 	%r1229, %r1225;
	mov.u64 	%rd545, %rd541;
	@%p221 bra 	$L__BB9_172;
	setp.lt.s32 	%p222, %r226, %r1225;
	mov.u32 	%r1229, %r226;
	mov.u64 	%rd545, %rd196;
	@%p222 bra 	$L__BB9_172;
	setp.lt.s64 	%p223, %rd541, %rd196;
	selp.b32 	%r1229, %r1225, %r226, %p223;
	min.s64 	%rd545, %rd541, %rd196;
$L__BB9_172:
	setp.lt.s32 	%p224, %r1226, %r227;
	mov.u32 	%r1230, %r227;
	mov.u64 	%rd546, %rd197;
	@%p224 bra 	$L__BB9_176;
	setp.ge.s32 	%p225, %r227, %r1226;
	mov.u32 	%r1230, %r1226;
	mov.u64 	%rd546, %rd542;
	@%p225 bra 	$L__BB9_174;
	bra.uni 	$L__BB9_176;
$L__BB9_174:
	setp.ge.s64 	%p226, %rd542, %rd197;
	mov.u32 	%r1230, %r227;
	mov.u64 	%rd546, %rd197;
	@%p226 bra 	$L__BB9_176;
	mov.u32 	%r1230, %r1226;
	mov.u64 	%rd546, %rd542;
$L__BB9_176:
	setp.lt.s32 	%p227, %r4, 97;
	mov.u32 	%r1233, %r1229;
	mov.u64 	%rd549, %rd545;
	mov.u32 	%r1234, %r1230;
	mov.u64 	%rd550, %rd546;
	@%p227 bra 	$L__BB9_184;
	ld.shared.u32 	%r239, [_ZN6thrust24THRUST_300001_SM_1000_NS8cuda_cub4core6detail5shmemE+104];
	ld.shared.u64 	%rd209, [_ZN6thrust24THRUST_300001_SM_1000_NS8cuda_cub4core6detail5shmemE+112];
	ld.shared.u32 	%r240, [_ZN6thrust24THRUST_300001_SM_1000_NS8cuda_cub4core6detail5shmemE+120];
	ld.shared.u64 	%rd210, [_ZN6thrust24THRUST_300001_SM_1000_NS8cuda_cub4core6detail5shmemE+128];
	setp.lt.s32 	%p228, %r1229, %r239;
	mov.u32 	%r1233, %r1229;
	mov.u64 	%rd549, %rd545;
	@%p228 bra 	$L__BB9_180;
	setp.lt.s32 	%p229, %r239, %r1229;
	mov.u32 	%r1233, %r239;
	mov.u64 	%rd549, %rd209;
	@%p229 bra 	$L__BB9_180;
	setp.lt.s64 	%p230, %rd545, %rd209;
	selp.b32 	%r1233, %r1229, %r239, %p230;
	min.s64 	%rd549, %rd545, %rd209;
$L__BB9_180:
	setp.lt.s32 	%p231, %r1230, %r240;
	mov.u32 	%r1234, %r240;
	mov.u64 	%rd550, %rd210;
	@%p231 bra 	$L__BB9_184;
	setp.ge.s32 	%p232, %r240, %r1230;
	mov.u32 	%r1234, %r1230;
	mov.u64 	%rd550, %rd546;
	@%p232 bra 	$L__BB9_182;
	bra.uni 	$L__BB9_184;
$L__BB9_182:
	setp.ge.s64 	%p233, %rd546, %rd210;
	mov.u32 	%r1234, %r240;
	mov.u64 	%rd550, %rd210;
	@%p233 bra 	$L__BB9_184;
	mov.u32 	%r1234, %r1230;
	mov.u64 	%rd550, %rd546;
$L__BB9_184:
	setp.lt.s32 	%p234, %r4, 129;
	mov.u32 	%r1237, %r1233;
	mov.u64 	%rd553, %rd549;
	mov.u32 	%r1238, %r1234;
	mov.u64 	%rd554, %rd550;
	@%p234 bra 	$L__BB9_192;
	ld.shared.u32 	%r252, [_ZN6thrust24THRUST_300001_SM_1000_NS8cuda_cub4core6detail5shmemE+136];
	ld.shared.u64 	%rd222, [_ZN6thrust24THRUST_300001_SM_1000_NS8cuda_cub4core6detail5shmemE+144];
	ld.shared.u32 	%r253, [_ZN6thrust24THRUST_300001_SM_1000_NS8cuda_cub4core6detail5shmemE+152];
	ld.shared.u64 	%rd223, [_ZN6thrust24THRUST_300001_SM_1000_NS8cuda_cub4core6detail5shmemE+160];
	setp.lt.s32 	%p235, %r1233, %r252;
	mov.u32 	%r1237, %r1233;
	mov.u64 	%rd553, %rd549;
	@%p235 bra 	$L__BB9_188;
	setp.lt.s32 	%p236, %r252, %r1233;
	mov.u32 	%r1237, %r252;
	mov.u64 	%rd553, %rd222;
	@%p236 bra 	$L__BB9_188;
	setp.lt.s64 	%p237, %rd549, %rd222;
	selp.b32 	%r1237, %r1233, %r252, %p237;
	min.s64 	%rd553, %rd549, %rd222;
$L__BB9_188:
	setp.lt.s32 	%p238, %r1234, %r253;
	mov.u32 	%r1238, %r253;
	mov.u64 	%rd554, %rd223;
	@%p238 bra 	$L__BB9_192;
	setp.ge.s32 	%p239, %r253, %r1234;
	mov.u32 	%r1238, %r1234;
	mov.u64 	%rd554, %rd550;
	@%p239 bra 	$L__BB9_190;
	bra.uni 	$L__BB9_192;
$L__BB9_190:
	setp.ge.s64 	%p240, %rd550, %rd223;
	mov.u32 	%r1238, %r253;
	mov.u64 	%rd554, %rd223;
	@%p240 bra 	$L__BB9_192;
	mov.u32 	%r1238, %r1234;
	mov.u64 	%rd554, %rd550;
$L__BB9_192:
	setp.lt.s32 	%p241, %r4, 161;
	mov.u32 	%r1241, %r1237;
	mov.u64 	%rd557, %rd553;
	mov.u32 	%r1242, %r1238;
	mov.u64 	%rd558, %rd554;
	@%p241 bra 	$L__BB9_200;
	ld.shared.u32 	%r265, [_ZN6thrust24THRUST_300001_SM_1000_NS8cuda_cub4core6detail5shmemE+168];
	ld.shared.u64 	%rd235, [_ZN6thrust24THRUST_300001_SM_1000_NS8cuda_cub4core6detail5shmemE+176];
	ld.shared.u32 	%r266, [_ZN6thrust24THRUST_300001_SM_1000_NS8cuda_cub4core6detail5shmemE+184];
	ld.shared.u64 	%rd236, [_ZN6thrust24THRUST_300001_SM_1000_NS8cuda_cub4core6detail5shmemE+192];
	setp.lt.s32 	%p242, %r1237, %r265;
	mov.u32 	%r1241, %r1237;
	mov.u64 	%rd557, %rd553;
	@%p242 bra 	$L__BB9_196;
	setp.lt.s32 	%p243, %r265, %r1237;
	mov.u32 	%r1241, %r265;
	mov.u64 	%rd557, %rd235;
	@%p243 bra 	$L__BB9_196;
	setp.lt.s64 	%p244, %rd553, %rd235;
	selp.b32 	%r1241, %r1237, %r265, %p244;
	min.s64 	%rd557, %rd553, %rd235;
$L__BB9_196:
	setp.lt.s32 	%p245, %r1238, %r266;
	mov.u32 	%r1242, %r266;
	mov.u64 	%rd558, %rd236;
	@%p245 bra 	$L__BB9_200;
	setp.ge.s32 	%p246, %r266, %r1238;
	mov.u32 	%r1242, %r1238;
	mov.u64 	%rd558, %rd554;
	@%p246 bra 	$L__BB9_198;
	bra.uni 	$L__BB9_200;
$L__BB9_198:
	setp.ge.s64 	%p247, %rd554, %rd236;
	mov.u32 	%r1242, %r266;
	mov.u64 	%rd558, %rd236;
	@%p247 bra 	$L__BB9_200;
	mov.u32 	%r1242, %r1238;
	mov.u64 	%rd558, %rd554;
$L__BB9_200:
	setp.lt.s32 	%p248, %r4, 193;
	mov.u32 	%r1245, %r1241;
	mov.u64 	%rd561, %rd557;
	mov.u32 	%r1246, %r1242;
	mov.u64 	%rd562, %rd558;
	@%p248 bra 	$L__BB9_208;
	ld.shared.u32 	%r278, [_ZN6thrust24THRUST_300001_SM_1000_NS8cuda_cub4core6detail5shmemE+200];
	ld.shared.u64 	%rd248, [_ZN6thrust24THRUST_300001_SM_1000_NS8cuda_cub4core6detail5shmemE+208];
	ld.shared.u32 	%r279, [_ZN6thrust24THRUST_300001_SM_1000_NS8cuda_cub4core6detail5shmemE+216];
	ld.shared.u64 	%rd249, [_ZN6thrust24THRUST_300001_SM_1000_NS8cuda_cub4core6detail5shmemE+224];
	setp.lt.s32 	%p249, %r1241, %r278;
	mov.u32 	%r1245, %r1241;
	mov.u64 	%rd561, %rd557;
	@%p249 bra 	$L__BB9_204;
	setp.lt.s32 	%p250, %r278, %r1241;
	mov.u32 	%r1245, %r278;
	mov.u64 	%rd561, %rd248;
	@%p250 bra 	$L__BB9_204;
	setp.lt.s64 	%p251, %rd557, %rd248;
	selp.b32 	%r1245, %r1241, %r278, %p251;
	min.s64 	%rd561, %rd557, %rd248;
$L__BB9_204:
	setp.lt.s32 	%p252, %r1242, %r279;
	mov.u32 	%r1246, %r279;
	mov.u64 	%rd562, %rd249;
	@%p252 bra 	$L__BB9_208;
	setp.ge.s32 	%p253, %r279, %r1242;
	mov.u32 	%r1246, %r1242;
	mov.u64 	%rd562, %rd558;
	@%p253 bra 	$L__BB9_206;
	bra.uni 	$L__BB9_208;
$L__BB9_206:
	setp.ge.s64 	%p254, %rd558, %rd249;
	mov.u32 	%r1246, %r279;
	mov.u64 	%rd562, %rd249;
	@%p254 bra 	$L__BB9_208;
	mov.u32 	%r1246, %r1242;
	mov.u64 	%rd562, %rd558;
$L__BB9_208:
	setp.lt.s32 	%p255, %r4, 225;
	mov.u64 	%rd624, %rd562;
	mov.u32 	%r1319, %r1246;
	mov.u64 	%rd502, %rd561;
	mov.u32 	%r1186, %r1245;
	@%p255 bra 	$L__BB9_353;
	ld.shared.u32 	%r291, [_ZN6thrust24THRUST_300001_SM_1000_NS8cuda_cub4core6detail5shmemE+232];
	ld.shared.u64 	%rd261, [_ZN6thrust24THRUST_300001_SM_1000_NS8cuda_cub4core6detail5shmemE+240];
	ld.shared.u32 	%r292, [_ZN6thrust24THRUST_300001_SM_1000_NS8cuda_cub4core6detail5shmemE+248];
	ld.shared.u64 	%rd262, [_ZN6thrust24THRUST_300001_SM_1000_NS8cuda_cub4core6detail5shmemE+256];
	setp.lt.s32 	%p256, %r1245, %r291;
	mov.u32 	%r1186, %r1245;
	mov.u64 	%rd502, %rd561;
	@%p256 bra 	$L__BB9_212;
	setp.lt.s32 	%p257, %r291, %r1245;
	mov.u32 	%r1186, %r291;
	mov.u64 	%rd502, %rd261;
	@%p257 bra 	$L__BB9_212;
	setp.lt.s64 	%p258, %rd561, %rd261;
	selp.b32 	%r1186, %r1245, %r291, %p258;
	min.s64 	%rd502, %rd561, %rd261;
$L__BB9_212:
	setp.lt.s32 	%p259, %r1246, %r292;
	mov.u32 	%r1319, %r292;
	mov.u64 	%rd624, %rd262;
	@%p259 bra 	$L__BB9_353;
	setp.ge.s32 	%p260, %r292, %r1246;
	mov.u32 	%r1319, %r1246;
	mov.u64 	%rd624, %rd562;
	@%p260 bra 	$L__BB9_214;
	bra.uni 	$L__BB9_353;
$L__BB9_214:
	setp.ge.s64 	%p261, %rd562, %rd262;
	mov.u32 	%r1319, %r292;
	mov.u64 	%rd624, %rd262;
	@%p261 bra 	$L__BB9_353;
	mov.u32 	%r1319, %r1246;
	mov.u64 	%rd624, %rd562;
	bra.uni 	$L__BB9_353;
$L__BB9_216:
	mov.u32 	%r302, %tid.x;
	cvt.s64.s32 	%rd437, %r2;
	cvt.u64.u32 	%rd272, %r302;
	add.s64 	%rd438, %rd272, %rd437;
	shl.b64 	%rd439, %rd438, 2;
	add.s64 	%rd440, %rd2, %rd439;
	add.s64 	%rd441, %rd438, %rd434;
	ld.global.u32 	%r505, [%rd440];
	add.s64 	%rd442, %rd441, 256;
	ld.global.u32 	%r506, [%rd440+1024];
	setp.lt.s32 	%p2, %r505, %r506;
	setp.lt.s32 	%p3, %r506, %r505;
	min.s32 	%r1186, %r506, %r505;
	selp.b64 	%rd502, %rd442, %rd441, %p3;
	max.s32 	%r1288, %r505, %r506;
	selp.b64 	%rd593, %rd442, %rd441, %p2;
	setp.le.s32 	%p4, %r492, %r3;
	@%p4 bra 	$L__BB9_272;
	setp.ne.s32 	%p5, %r302, 0;
	@%p5 bra 	$L__BB9_219;
	atom.global.add.u32 	%r507, [%rd1+4], 512;
	add.s32 	%r508, %r507, %r3;
	st.shared.u32 	[_ZN6thrust24THRUST_300001_SM_1000_NS8cuda_cub4core6detail5shmemE+296], %r508;
$L__BB9_219:
	bar.sync 	0;
	ld.shared.u32 	%r1260, [_ZN6thrust24THRUST_300001_SM_1000_NS8cuda_cub4core6detail5shmemE+296];
	add.s32 	%r509, %r1260, 512;
	setp.gt.s32 	%p6, %r509, %r492;
	@%p6 bra 	$L__BB9_234;
	mov.u32 	%r1253, %r1288;
	mov.u64 	%rd568, %rd593;
$L__BB9_221:
	cvt.s64.s32 	%rd443, %r1260;
	add.s64 	%rd444, %rd272, %rd443;
	shl.b64 	%rd445, %rd444, 2;
	add.s64 	%rd446, %rd2, %rd445;
	add.s64 	%rd570, %rd444, %rd434;
	ld.global.u32 	%r1255, [%rd446];
	add.s64 	%rd593, %rd570, 256;
	ld.global.u32 	%r1288, [%rd446+1024];
	setp.lt.s32 	%p7, %r1186, %r1255;
	mov.u32 	%r1254, %r1186;
	mov.u64 	%rd569, %rd502;
	@%p7 bra 	$L__BB9_224;
	setp.lt.s32 	%p8, %r1255, %r1186;
	mov.u32 	%r1254, %r1255;
	mov.u64 	%rd569, %rd570;
	@%p8 bra 	$L__BB9_224;
	setp.lt.s64 	%p9, %rd502, %rd570;
	selp.b32 	%r1254, %r1186, %r1255, %p9;
	min.s64 	%rd569, %rd502, %rd570;
$L__BB9_224:
	setp.lt.s32 	%p10, %r1253, %r1255;
	@%p10 bra 	$L__BB9_226;
	setp.lt.s32 	%p11, %r1255, %r1253;
	setp.lt.s64 	%p12, %rd568, %rd570;
	or.pred  	%p13, %p11, %p12;
	selp.b32 	%r1255, %r1253, %r1255, %p13;
	selp.b64 	%rd570, %rd568, %rd570, %p13;
$L__BB9_226:
	setp.lt.s32 	%p14, %r1254, %r1288;
	mov.u32 	%r1186, %r1254;
	mov.u64 	%rd502, %rd569;
	@%p14 bra 	$L__BB9_229;
	setp.lt.s32 	%p15, %r1288, %r1254;
	mov.u32 	%r1186, %r1288;
	mov.u64 	%rd502, %rd593;
	@%p15 bra 	$L__BB9_229;
	setp.lt.s64 	%p16, %rd569, %rd593;
	selp.b32 	%r1186, %r1254, %r1288, %p16;
	min.s64 	%rd502, %rd569, %rd593;
$L__BB9_229:
	setp.lt.s32 	%p17, %r1255, %r1288;
	@%p17 bra 	$L__BB9_231;
	setp.lt.s32 	%p18, %r1288, %r1255;
	setp.lt.s64 	%p19, %rd570, %rd593;
	or.pred  	%p20, %p18, %p19;
	selp.b32 	%r1288, %r1255, %r1288, %p20;
	selp.b64 	%rd593, %rd570, %rd593, %p20;
$L__BB9_231:
	setp.ne.s32 	%p21, %r302, 0;
	bar.sync 	0;
	@%p21 bra 	$L__BB9_233;
	atom.global.add.u32 	%r510, [%rd1+4], 512;
	add.s32 	%r511, %r510, %r3;
	st.shared.u32 	[_ZN6thrust24THRUST_300001_SM_1000_NS8cuda_cub4core6detail5shmemE+296], %r511;
$L__BB9_233:
	bar.sync 	0;
	ld.shared.u32 	%r1260, [_ZN6thrust24THRUST_300001_SM_1000_NS8cuda_cub4core6detail5shmemE+296];
	add.s32 	%r512, %r1260, 512;
	setp.le.s32 	%p22, %r512, %r492;
	mov.u32 	%r1253, %r1288;
	mov.u64 	%rd568, %rd593;
	@%p22 bra 	$L__BB9_221;
$L__BB9_234:
	setp.le.s32 	%p23, %r492, %r1260;
	@%p23 bra 	$L__BB9_272;
	sub.s32 	%r323, %r492, %r1260;
	setp.ge.s32 	%p24, %r302, %r323;
	@%p24 bra 	$L__BB9_272;
	not.b32 	%r514, %r302;
	add.s32 	%r515, %r492, %r514;
	sub.s32 	%r324, %r515, %r1260;
	and.b32  	%r516, %r324, 768;
	setp.eq.s32 	%p25, %r516, 768;
	mov.u32 	%r1268, %r302;
	@%p25 bra 	$L__BB9_245;
	add.s32 	%r1262, %r302, %r1260;
	shr.u32 	%r517, %r324, 8;
	add.s32 	%r518, %r517, 1;
	and.b32  	%r519, %r518, 3;
	neg.s32 	%r1261, %r519;
	mov.u32 	%r1268, %r302;
$L__BB9_238:
	.pragma "nounroll";
	mov.u64 	%rd290, %rd593;
	mov.u32 	%r331, %r1288;
	mov.u64 	%rd289, %rd502;
	mov.u32 	%r330, %r1186;
	cvt.s64.s32 	%rd448, %r1262;
	add.s64 	%rd291, %rd434, %rd448;
	mul.wide.s32 	%rd449, %r1262, 4;
	add.s64 	%rd450, %rd2, %rd449;
	ld.global.u32 	%r332, [%rd450];
	setp.lt.s32 	%p26, %r330, %r332;
	@%p26 bra 	$L__BB9_241;
	setp.lt.s32 	%p27, %r332, %r330;
	mov.u32 	%r1186, %r332;
	mov.u64 	%rd502, %rd291;
	@%p27 bra 	$L__BB9_241;
	setp.lt.s64 	%p28, %rd289, %rd291;
	selp.b32 	%r1186, %r330, %r332, %p28;
	min.s64 	%rd502, %rd289, %rd291;
$L__BB9_241:
	setp.lt.s32 	%p29, %r331, %r332;
	mov.u32 	%r1288, %r332;
	mov.u64 	%rd593, %rd291;
	@%p29 bra 	$L__BB9_244;
	setp.lt.s32 	%p30, %r332, %r331;
	mov.u32 	%r1288, %r331;
	mov.u64 	%rd593, %rd290;
	@%p30 bra 	$L__BB9_244;
	setp.lt.s64 	%p31, %rd290, %rd291;
	selp.b32 	%r1288, %r331, %r332, %p31;
	min.s64 	%rd593, %rd290, %rd291;
$L__BB9_244:
	add.s32 	%r1268, %r1268, 256;
	add.s32 	%r1262, %r1262, 256;
	add.s32 	%r1261, %r1261, 1;
	setp.ne.s32 	%p32, %r1261, 0;
	@%p32 bra 	$L__BB9_238;
$L__BB9_245:
	setp.lt.u32 	%p33, %r324, 768;
	@%p33 bra 	$L__BB9_272;
	add.s32 	%r1273, %r1268, %r1260;
	add.s32 	%r1276, %r1273, 256;
	add.s32 	%r1275, %r1273, 512;
	add.s32 	%r1274, %r1273, 768;
$L__BB9_247:
	cvt.s64.s32 	%rd451, %r1276;
	add.s64 	%rd302, %rd434, %rd451;
	cvt.s64.s32 	%rd452, %r1275;
	add.s64 	%rd303, %rd434, %rd452;
	cvt.s64.s32 	%rd453, %r1274;
	add.s64 	%rd304, %rd434, %rd453;
	cvt.s64.s32 	%rd454, %r1273;
	mul.wide.s32 	%rd455, %r1273, 4;
	cvta.to.global.u64 	%rd456, %rd433;
	add.s64 	%rd457, %rd456, %rd455;
	add.s64 	%rd305, %rd457, 2048;
	add.s64 	%rd306, %rd434, %rd454;
	ld.global.u32 	%r356, [%rd457];
	setp.lt.s32 	%p34, %r1186, %r356;
	mov.u32 	%r1280, %r1186;
	mov.u64 	%rd585, %rd502;
	@%p34 bra 	$L__BB9_250;
	setp.lt.s32 	%p35, %r356, %r1186;
	mov.u32 	%r1280, %r356;
	mov.u64 	%rd585, %rd306;
	@%p35 bra 	$L__BB9_250;
	setp.lt.s64 	%p36, %rd502, %rd306;
	selp.b32 	%r1280, %r1186, %r356, %p36;
	min.s64 	%rd585, %rd502, %rd306;
$L__BB9_250:
	setp.lt.s32 	%p37, %r1288, %r356;
	mov.u32 	%r1281, %r356;
	mov.u64 	%rd586, %rd306;
	@%p37 bra 	$L__BB9_253;
	setp.lt.s32 	%p38, %r356, %r1288;
	mov.u32 	%r1281, %r1288;
	mov.u64 	%rd586, %rd593;
	@%p38 bra 	$L__BB9_253;
	setp.lt.s64 	%p39, %rd593, %rd306;
	selp.b32 	%r1281, %r1288, %r356, %p39;
	min.s64 	%rd586, %rd593, %rd306;
$L__BB9_253:
	ld.global.u32 	%r361, [%rd305+-1024];
	setp.lt.s32 	%p40, %r1280, %r361;
	mov.u32 	%r1282, %r1280;
	mov.u64 	%rd587, %rd585;
	@%p40 bra 	$L__BB9_256;
	setp.lt.s32 	%p41, %r361, %r1280;
	mov.u32 	%r1282, %r361;
	mov.u64 	%rd587, %rd302;
	@%p41 bra 	$L__BB9_256;
	setp.lt.s64 	%p42, %rd585, %rd302;
	selp.b32 	%r1282, %r1280, %r361, %p42;
	min.s64 	%rd587, %rd585, %rd302;
$L__BB9_256:
	setp.lt.s32 	%p43, %r1281, %r361;
	mov.u32 	%r1283, %r361;
	mov.u64 	%rd588, %rd302;
	@%p43 bra 	$L__BB9_259;
	setp.lt.s32 	%p44, %r361, %r1281;
	mov.u32 	%r1283, %r1281;
	mov.u64 	%rd588, %rd586;
	@%p44 bra 	$L__BB9_259;
	setp.lt.s64 	%p45, %rd586, %rd302;
	selp.b32 	%r1283, %r1281, %r361, %p45;
	min.s64 	%rd588, %rd586, %rd302;
$L__BB9_259:
	ld.global.u32 	%r366, [%rd305];
	setp.lt.s32 	%p46, %r1282, %r366;
	mov.u32 	%r1284, %r1282;
	mov.u64 	%rd589, %rd587;
	@%p46 bra 	$L__BB9_262;
	setp.lt.s32 	%p47, %r366, %r1282;
	mov.u32 	%r1284, %r366;
	mov.u64 	%rd589, %rd303;
	@%p47 bra 	$L__BB9_262;
	setp.lt.s64 	%p48, %rd587, %rd303;
	selp.b32 	%r1284, %r1282, %r366, %p48;
	min.s64 	%rd589, %rd587, %rd303;
$L__BB9_262:
	setp.lt.s32 	%p49, %r1283, %r366;
	mov.u32 	%r1285, %r366;
	mov.u64 	%rd590, %rd303;
	@%p49 bra 	$L__BB9_265;
	setp.lt.s32 	%p50, %r366, %r1283;
	mov.u32 	%r1285, %r1283;
	mov.u64 	%rd590, %rd588;
	@%p50 bra 	$L__BB9_265;
	setp.lt.s64 	%p51, %rd588, %rd303;
	selp.b32 	%r1285, %r1283, %r366, %p51;
	min.s64 	%rd590, %rd588, %rd303;
$L__BB9_265:
	ld.global.u32 	%r371, [%rd305+1024];
	setp.lt.s32 	%p52, %r1284, %r371;
	mov.u32 	%r1186, %r1284;
	mov.u64 	%rd502, %rd589;
	@%p52 bra 	$L__BB9_268;
	setp.lt.s32 	%p53, %r371, %r1284;
	mov.u32 	%r1186, %r371;
	mov.u64 	%rd502, %rd304;
	@%p53 bra 	$L__BB9_268;
	setp.lt.s64 	%p54, %rd589, %rd304;
	selp.b32 	%r1186, %r1284, %r371, %p54;
	min.s64 	%rd502, %rd589, %rd304;
$L__BB9_268:
	setp.lt.s32 	%p55, %r1285, %r371;
	mov.u32 	%r1288, %r371;
	mov.u64 	%rd593, %rd304;
	@%p55 bra 	$L__BB9_271;
	setp.lt.s32 	%p56, %r371, %r1285;
	mov.u32 	%r1288, %r1285;
	mov.u64 	%rd593, %rd590;
	@%p56 bra 	$L__BB9_271;
	setp.lt.s64 	%p57, %rd590, %rd304;
	selp.b32 	%r1288, %r1285, %r371, %p57;
	min.s64 	%rd593, %rd590, %rd304;
$L__BB9_271:
	add.s32 	%r1268, %r1268, 1024;
	add.s32 	%r1276, %r1276, 1024;
	add.s32 	%r1275, %r1275, 1024;
	add.s32 	%r1274, %r1274, 1024;
	add.s32 	%r1273, %r1273, 1024;
	setp.lt.s32 	%p58, %r1268, %r323;
	@%p58 bra 	$L__BB9_247;
$L__BB9_272:
	// begin inline asm
	mov.u32 %r520, %laneid;
	// end inline asm
	mov.b32 	%r558, 1;
	mov.b32 	%r559, 31;
	mov.b32 	%r560, -1;
	// begin inline asm
	shfl.sync.down.b32 %r521, %r1186, %r558, %r559, %r560;
	// end inline asm
	// begin inline asm
	shfl.sync.down.b32 %r526, %r527, %r558, %r559, %r560;
	// end inline asm
	mov.b64 	{%r532, %r537}, %rd502;
	// begin inline asm
	shfl.sync.down.b32 %r531, %r532, %r558, %r559, %r560;
	// end inline asm
	// begin inline asm
	shfl.sync.down.b32 %r536, %r537, %r558, %r559, %r560;
	// end inline asm
	mov.b64 	%rd325, {%r531, %r536};
	// begin inline asm
	shfl.sync.down.b32 %r541, %r1288, %r558, %r559, %r560;
	// end inline asm
	// begin inline asm
	shfl.sync.down.b32 %r546, %r547, %r558, %r559, %r560;
	// end inline asm
	mov.b64 	{%r552, %r557}, %rd593;
	// begin inline asm
	shfl.sync.down.b32 %r551, %r552, %r558, %r559, %r560;
	// end inline asm
	// begin inline asm
	shfl.sync.down.b32 %r556, %r557, %r558, %r559, %r560;
	// end inline asm
	mov.b64 	%rd326, {%r551, %r556};
	setp.gt.s32 	%p59, %r520, 30;
	mov.u32 	%r1292, %r1288;
	mov.u64 	%rd597, %rd593;
	@%p59 bra 	$L__BB9_279;
	setp.lt.s32 	%p60, %r1186, %r521;
	mov.u32 	%r1290, %r1186;
	mov.u64 	%rd595, %rd502;
	@%p60 bra 	$L__BB9_276;
	setp.lt.s32 	%p61, %r521, %r1186;
	mov.u32 	%r1290, %r521;
	mov.u64 	%rd595, %rd325;
	@%p61 bra 	$L__BB9_276;
	setp.lt.s64 	%p62, %rd502, %rd325;
	selp.b32 	%r1290, %r1186, %r521, %p62;
	min.s64 	%rd595, %rd502, %rd325;
$L__BB9_276:
	setp.lt.s32 	%p63, %r1288, %r541;
	mov.u32 	%r1186, %r1290;
	mov.u64 	%rd502, %rd595;
	mov.u32 	%r1292, %r541;
	mov.u64 	%rd597, %rd326;
	@%p63 bra 	$L__BB9_279;
	setp.lt.s32 	%p64, %r541, %r1288;
	mov.u32 	%r1186, %r1290;
	mov.u64 	%rd502, %rd595;
	mov.u32 	%r1292, %r1288;
	mov.u64 	%rd597, %rd593;
	@%p64 bra 	$L__BB9_279;
	setp.lt.s64 	%p65, %rd593, %rd326;
	selp.b32 	%r1292, %r1288, %r541, %p65;
	min.s64 	%rd597, %rd593, %rd326;
	mov.u32 	%r1186, %r1290;
	mov.u64 	%rd502, %rd595;
$L__BB9_279:
	mov.b32 	%r598, 2;
	mov.b32 	%r599, 31;
	mov.b32 	%r600, -1;
	// begin inline asm
	shfl.sync.down.b32 %r561, %r1186, %r598, %r599, %r600;
	// end inline asm
	// begin inline asm
	shfl.sync.down.b32 %r566, %r567, %r598, %r599, %r600;
	// end inline asm
	mov.b64 	{%r572, %r577}, %rd502;
	// begin inline asm
	shfl.sync.down.b32 %r571, %r572, %r598, %r599, %r600;
	// end inline asm
	// begin inline asm
	shfl.sync.down.b32 %r576, %r577, %r598, %r599, %r600;
	// end inline asm
	mov.b64 	%rd332, {%r571, %r576};
	// begin inline asm
	shfl.sync.down.b32 %r581, %r1292, %r598, %r599, %r600;
	// end inline asm
	// begin inline asm
	shfl.sync.down.b32 %r586, %r587, %r598, %r599, %r600;
	// end inline asm
	mov.b64 	{%r592, %r597}, %rd597;
	// begin inline asm
	shfl.sync.down.b32 %r591, %r592, %r598, %r599, %r600;
	// end inline asm
	// begin inline asm
	shfl.sync.down.b32 %r596, %r597, %r598, %r599, %r600;
	// end inline asm
	mov.b64 	%rd333, {%r591, %r596};
	setp.gt.s32 	%p66, %r520, 29;
	mov.u32 	%r1295, %r1292;
	mov.u64 	%rd600, %rd597;
	@%p66 bra 	$L__BB9_286;
	setp.lt.s32 	%p67, %r1186, %r561;
	mov.u32 	%r1293, %r1186;
	mov.u64 	%rd598, %rd502;
	@%p67 bra 	$L__BB9_283;
	setp.lt.s32 	%p68, %r561, %r1186;
	mov.u32 	%r1293, %r561;
	mov.u64 	%rd598, %rd332;
	@%p68 bra 	$L__BB9_283;
	setp.lt.s64 	%p69, %rd502, %rd332;
	selp.b32 	%r1293, %r1186, %r561, %p69;
	min.s64 	%rd598, %rd502, %rd332;
$L__BB9_283:
	setp.lt.s32 	%p70, %r1292, %r581;
	mov.u32 	%r1186, %r1293;
	mov.u64 	%rd502, %rd598;
	mov.u32 	%r1295, %r581;
	mov.u64 	%rd600, %rd333;
	@%p70 bra 	$L__BB9_286;
	setp.lt.s32 	%p71, %r581, %r1292;
	mov.u32 	%r1186, %r1293;
	mov.u64 	%rd502, %rd598;
	mov.u32 	%r1295, %r1292;
	mov.u64 	%rd600, %rd597;
	@%p71 bra 	$L__BB9_286;
	setp.lt.s64 	%p72, %rd597, %rd333;
	selp.b32 	%r1295, %r1292, %r581, %p72;
	min.s64 	%rd600, %rd597, %rd333;
	mov.u32 	%r1186, %r1293;
	mov.u64 	%rd502, %rd598;
$L__BB9_286:
	mov.b32 	%r638, 4;
	mov.b32 	%r639, 31;
	mov.b32 	%r640, -1;
	// begin inline asm
	shfl.sync.down.b32 %r601, %r1186, %r638, %r639, %r640;
	// end inline asm
	// begin inline asm
	shfl.sync.down.b32 %r606, %r607, %r638, %r639, %r640;
	// end inline asm
	mov.b64 	{%r612, %r617}, %rd502;
	// begin inline asm
	shfl.sync.down.b32 %r611, %r612, %r638, %r639, %r640;
	// end inline asm
	// begin inline asm
	shfl.sync.down.b32 %r616, %r617, %r638, %r639, %r640;
	// end inline asm
	mov.b64 	%rd339, {%r611, %r616};
	// begin inline asm
	shfl.sync.down.b32 %r621, %r1295, %r638, %r639, %r640;
	// end inline asm
	// begin inline asm
	shfl.sync.down.b32 %r626, %r627, %r638, %r639, %r640;
	// end inline asm
	mov.b64 	{%r632, %r637}, %rd600;
	// begin inline asm
	shfl.sync.down.b32 %r631, %r632, %r638, %r639, %r640;
	// end inline asm
	// begin inline asm
	shfl.sync.down.b32 %r636, %r637, %r638, %r639, %r640;
	// end inline asm
	mov.b64 	%rd340, {%r631, %r636};
	setp.gt.s32 	%p73, %r520, 27;
	mov.u32 	%r1298, %r1295;
	mov.u64 	%rd603, %rd600;
	@%p73 bra 	$L__BB9_293;
	setp.lt.s32 	%p74, %r1186, %r601;
	mov.u32 	%r1296, %r1186;
	mov.u64 	%rd601, %rd502;
	@%p74 bra 	$L__BB9_290;
	setp.lt.s32 	%p75, %r601, %r1186;
	mov.u32 	%r1296, %r601;
	mov.u64 	%rd601, %rd339;
	@%p75 bra 	$L__BB9_290;
	setp.lt.s64 	%p76, %rd502, %rd339;
	selp.b32 	%r1296, %r1186, %r601, %p76;
	min.s64 	%rd601, %rd502, %rd339;
$L__BB9_290:
	setp.lt.s32 	%p77, %r1295, %r621;
	mov.u32 	%r1186, %r1296;
	mov.u64 	%rd502, %rd601;
	mov.u32 	%r1298, %r621;
	mov.u64 	%rd603, %rd340;
	@%p77 bra 	$L__BB9_293;
	setp.lt.s32 	%p78, %r621, %r1295;
	mov.u32 	%r1186, %r1296;
	mov.u64 	%rd502, %rd601;
	mov.u32 	%r1298, %r1295;
	mov.u64 	%rd603, %rd600;
	@%p78 bra 	$L__BB9_293;
	setp.lt.s64 	%p79, %rd600, %rd340;
	selp.b32 	%r1298, %r1295, %r621, %p79;
	min.s64 	%rd603, %rd600, %rd340;
	mov.u32 	%r1186, %r1296;
	mov.u64 	%rd502, %rd601;
$L__BB9_293:
	mov.b32 	%r678, 8;
	mov.b32 	%r679, 31;
	mov.b32 	%r680, -1;
	// begin inline asm
	shfl.sync.down.b32 %r641, %r1186, %r678, %r679, %r680;
	// end inline asm
	// begin inline asm
	shfl.sync.down.b32 %r646, %r647, %r678, %r679, %r680;
	// end inline asm
	mov.b64 	{%r652, %r657}, %rd502;
	// begin inline asm
	shfl.sync.down.b32 %r651, %r652, %r678, %r679, %r680;
	// end inline asm
	// begin inline asm
	shfl.sync.down.b32 %r656, %r657, %r678, %r679, %r680;
	// end inline asm
	mov.b64 	%rd346, {%r651, %r656};
	// begin inline asm
	shfl.sync.down.b32 %r661, %r1298, %r678, %r679, %r680;
	// end inline asm
	// begin inline asm
	shfl.sync.down.b32 %r666, %r667, %r678, %r679, %r680;
	// end inline asm
	mov.b64 	{%r672, %r677}, %rd603;
	// begin inline asm
	shfl.sync.down.b32 %r671, %r672, %r678, %r679, %r680;
	// end inline asm
	// begin inline asm
	shfl.sync.down.b32 %r676, %r677, %r678, %r679, %r680;
	// end inline asm
	mov.b64 	%rd347, {%r671, %r676};
	setp.gt.s32 	%p80, %r520, 23;
	mov.u32 	%r1301, %r1298;
	mov.u64 	%rd606, %rd603;
	@%p80 bra 	$L__BB9_300;
	setp.lt.s32 	%p81, %r1186, %r641;
	mov.u32 	%r1299, %r1186;
	mov.u64 	%rd604, %rd502;
	@%p81 bra 	$L__BB9_297;
	setp.lt.s32 	%p82, %r641, %r1186;
	mov.u32 	%r1299, %r641;
	mov.u64 	%rd604, %rd346;
	@%p82 bra 	$L__BB9_297;
	setp.lt.s64 	%p83, %rd502, %rd346;
	selp.b32 	%r1299, %r1186, %r641, %p83;
	min.s64 	%rd604, %rd502, %rd346;
$L__BB9_297:
	setp.lt.s32 	%p84, %r1298, %r661;
	mov.u32 	%r1186, %r1299;
	mov.u64 	%rd502, %rd604;
	mov.u32 	%r1301, %r661;
	mov.u64 	%rd606, %rd347;
	@%p84 bra 	$L__BB9_300;
	setp.lt.s32 	%p85, %r661, %r1298;
	mov.u32 	%r1186, %r1299;
	mov.u64 	%rd502, %rd604;
	mov.u32 	%r1301, %r1298;
	mov.u64 	%rd606, %rd603;
	@%p85 bra 	$L__BB9_300;
	setp.lt.s64 	%p86, %rd603, %rd347;
	selp.b32 	%r1301, %r1298, %r661, %p86;
	min.s64 	%rd606, %rd603, %rd347;
	mov.u32 	%r1186, %r1299;
	mov.u64 	%rd502, %rd604;
$L__BB9_300:
	mov.b32 	%r718, 16;
	mov.b32 	%r719, 31;
	mov.b32 	%r720, -1;
	// begin inline asm
	shfl.sync.down.b32 %r681, %r1186, %r718, %r719, %r720;
	// end inline asm
	// begin inline asm
	shfl.sync.down.b32 %r686, %r687, %r718, %r719, %r720;
	// end inline asm
	mov.b64 	{%r692, %r697}, %rd502;
	// begin inline asm
	shfl.sync.down.b32 %r691, %r692, %r718, %r719, %r720;
	// end inline asm
	// begin inline asm
	shfl.sync.down.b32 %r696, %r697, %r718, %r719, %r720;
	// end inline asm
	mov.b64 	%rd353, {%r691, %r696};
	// begin inline asm
	shfl.sync.down.b32 %r701, %r1301, %r718, %r719, %r720;
	// end inline asm
	// begin inline asm
	shfl.sync.down.b32 %r706, %r707, %r718, %r719, %r720;
	// end inline asm
	mov.b64 	{%r712, %r717}, %rd606;
	// begin inline asm
	shfl.sync.down.b32 %r711, %r712, %r718, %r719, %r720;
	// end inline asm
	// begin inline asm
	shfl.sync.down.b32 %r716, %r717, %r718, %r719, %r720;
	// end inline asm
	mov.b64 	%rd354, {%r711, %r716};
	setp.gt.s32 	%p87, %r520, 15;
	mov.u32 	%r1319, %r1301;
	mov.u64 	%rd624, %rd606;
	@%p87 bra 	$L__BB9_307;
	setp.lt.s32 	%p88, %r1186, %r681;
	mov.u32 	%r1302, %r1186;
	mov.u64 	%rd607, %rd502;
	@%p88 bra 	$L__BB9_304;
	setp.lt.s32 	%p89, %r681, %r1186;
	mov.u32 	%r1302, %r681;
	mov.u64 	%rd607, %rd353;
	@%p89 bra 	$L__BB9_304;
	setp.lt.s64 	%p90, %rd502, %rd353;
	selp.b32 	%r1302, %r1186, %r681, %p90;
	min.s64 	%rd607, %rd502, %rd353;
$L__BB9_304:
	setp.lt.s32 	%p91, %r1301, %r701;
	mov.u32 	%r1186, %r1302;
	mov.u64 	%rd502, %rd607;
	mov.u32 	%r1319, %r701;
	mov.u64 	%rd624, %rd354;
	@%p91 bra 	$L__BB9_307;
	setp.lt.s32 	%p92, %r701, %r1301;
	mov.u32 	%r1186, %r1302;
	mov.u64 	%rd502, %rd607;
	mov.u32 	%r1319, %r1301;
	mov.u64 	%rd624, %rd606;
	@%p92 bra 	$L__BB9_307;
	setp.lt.s64 	%p93, %rd606, %rd354;
	selp.b32 	%r1319, %r1301, %r701, %p93;
	min.s64 	%rd624, %rd606, %rd354;
	mov.u32 	%r1186, %r1302;
	mov.u64 	%rd502, %rd607;
$L__BB9_307:
	setp.ne.s32 	%p94, %r520, 0;
	@%p94 bra 	$L__BB9_309;
	and.b32  	%r721, %r302, 992;
	mov.u32 	%r722, _ZN6thrust24THRUST_300001_SM_1000_NS8cuda_cub4core6detail5shmemE;
	add.s32 	%r723, %r722, %r721;
	st.shared.u32 	[%r723+8], %r1186;
	st.shared.u64 	[%r723+16], %rd502;
	st.shared.u32 	[%r723+24], %r1319;
	st.shared.u64 	[%r723+32], %rd624;
$L__BB9_309:
	bar.sync 	0;
	setp.ne.s32 	%p95, %r302, 0;
	@%p95 bra 	$L__BB9_353;
	ld.shared.u32 	%r419, [_ZN6thrust24THRUST_300001_SM_1000_NS8cuda_cub4core6detail5shmemE+40];
	ld.shared.u64 	%rd360, [_ZN6thrust24THRUST_300001_SM_1000_NS8cuda_cub4core6detail5shmemE+48];
	ld.shared.u32 	%r420, [_ZN6thrust24THRUST_300001_SM_1000_NS8cuda_cub4core6detail5shmemE+56];
	ld.shared.u64 	%rd361, [_ZN6thrust24THRUST_300001_SM_1000_NS8cuda_cub4core6detail5shmemE+64];
	setp.lt.s32 	%p96, %r1186, %r419;
	mov.u32 	%r1305, %r1186;
	mov.u64 	%rd610, %rd502;
	@%p96 bra 	$L__BB9_313;
	setp.lt.s32 	%p97, %r419, %r1186;
	mov.u32 	%r1305, %r419;
	mov.u64 	%rd610, %rd360;
	@%p97 bra 	$L__BB9_313;
	setp.lt.s64 	%p98, %rd502, %rd360;
	selp.b32 	%r1305, %r1186, %r419, %p98;
	min.s64 	%rd610, %rd502, %rd360;
$L__BB9_313:
	setp.lt.s32 	%p99, %r1319, %r420;
	mov.u32 	%r1306, %r420;
	mov.u64 	%rd611, %rd361;
	@%p99 bra 	$L__BB9_317;
	setp.ge.s32 	%p100, %r420, %r1319;
	mov.u32 	%r1306, %r1319;
	mov.u64 	%rd611, %rd624;
	@%p100 bra 	$L__BB9_315;
	bra.uni 	$L__BB9_317;
$L__BB9_315:
	setp.ge.s64 	%p101, %rd624, %rd361;
	mov.u32 	%r1306, %r420;
	mov.u64 	%rd611, %rd361;
	@%p101 bra 	$L__BB9_317;
	mov.u32 	%r1306, %r1319;
	mov.u64 	%rd611, %rd624;
$L__BB9_317:
	ld.shared.u32 	%r429, [_ZN6thrust24THRUST_300001_SM_1000_NS8cuda_cub4core6detail5shmemE+72];
	ld.shared.u64 	%rd371, [_ZN6thrust24THRUST_300001_SM_1000_NS8cuda_cub4core6detail5shmemE+80];
	ld.shared.u32 	%r431, [_ZN6thrust24THRUST_300001_SM_1000_NS8cuda_cub4core6detail5shmemE+88];
	ld.shared.u64 	%rd373, [_ZN6thrust24THRUST_300001_SM_1000_NS8cuda_cub4core6detail5shmemE+96];
	setp.lt.s32 	%p102, %r1305, %r429;
	mov.u32 	%r1307, %r1305;
	mov.u64 	%rd612, %rd610;
	@%p102 bra 	$L__BB9_320;
	setp.lt.s32 	%p103, %r429, %r1305;
	mov.u32 	%r1307, %r429;
	mov.u64 	%rd612, %rd371;
	@%p103 bra 	$L__BB9_320;
	setp.lt.s64 	%p104, %rd610, %rd371;
	selp.b32 	%r1307, %r1305, %r429, %p104;
	min.s64 	%rd612, %rd610, %rd371;
$L__BB9_320:
	setp.lt.s32 	%p105, %r1306, %r431;
	mov.u32 	%r1308, %r431;
	mov.u64 	%rd613, %rd373;
	@%p105 bra 	$L__BB9_323;
	setp.lt.s32 	%p106, %r431, %r1306;
	mov.u32 	%r1308, %r1306;
	mov.u64 	%rd613, %rd611;
	@%p106 bra 	$L__BB9_323;
	setp.lt.s64 	%p107, %rd611, %rd373;
	selp.b64 	%rd613, %rd611, %rd373, %p107;
	selp.b32 	%r1308, %r1306, %r431, %p107;
$L__BB9_323:
	ld.shared.u32 	%r439, [_ZN6thrust24THRUST_300001_SM_1000_NS8cuda_cub4core6detail5shmemE+104];
	ld.shared.u64 	%rd381, [_ZN6thrust24THRUST_300001_SM_1000_NS8cuda_cub4core6detail5shmemE+112];
	ld.shared.u32 	%r441, [_ZN6thrust24THRUST_300001_SM_1000_NS8cuda_cub4core6detail5shmemE+120];
	ld.shared.u64 	%rd383, [_ZN6thrust24THRUST_300001_SM_1000_NS8cuda_cub4core6detail5shmemE+128];
	setp.lt.s32 	%p108, %r1307, %r439;
	mov.u32 	%r1309, %r1307;
	mov.u64 	%rd614, %rd612;
	@%p108 bra 	$L__BB9_326;
	setp.lt.s32 	%p109, %r439, %r1307;
	mov.u32 	%r1309, %r439;
	mov.u64 	%rd614, %rd381;
	@%p109 bra 	$L__BB9_326;
	setp.lt.s64 	%p110, %rd612, %rd381;
	selp.b32 	%r1309, %r1307, %r439, %p110;
	min.s64 	%rd614, %rd612, %rd381;
$L__BB9_326:
	setp.lt.s32 	%p111, %r1308, %r441;
	mov.u32 	%r1310, %r441;
	mov.u64 	%rd615, %rd383;
	@%p111 bra 	$L__BB9_329;
	setp.lt.s32 	%p112, %r441, %r1308;
	mov.u32 	%r1310, %r1308;
	mov.u64 	%rd615, %rd613;
	@%p112 bra 	$L__BB9_329;
	setp.lt.s64 	%p113, %rd613, %rd383;
	selp.b64 	%rd615, %rd613, %rd383, %p113;
	selp.b32 	%r1310, %r1308, %r441, %p113;
$L__BB9_329:
	ld.shared.u32 	%r449, [_ZN6thrust24THRUST_300001_SM_1000_NS8cuda_cub4core6detail5shmemE+136];
	ld.shared.u64 	%rd391, [_ZN6thrust24THRUST_300001_SM_1000_NS8cuda_cub4core6detail5shmemE+144];
	ld.shared.u32 	%r451, [_ZN6thrust24THRUST_300001_SM_1000_NS8cuda_cub4core6detail5shmemE+152];
	ld.shared.u64 	%rd393, [_ZN6thrust24THRUST_300001_SM_1000_NS8cuda_cub4core6detail5shmemE+160];
	setp.lt.s32 	%p114, %r1309, %r449;
	mov.u32 	%r1311, %r1309;
	mov.u64 	%rd616, %rd614;
	@%p114 bra 	$L__BB9_332;
	setp.lt.s32 	%p115, %r449, %r1309;
	mov.u32 	%r1311, %r449;
	mov.u64 	%rd616, %rd391;
	@%p115 bra 	$L__BB9_332;
	setp.lt.s64 	%p116, %rd614, %rd391;
	selp.b32 	%r1311, %r1309, %r449, %p116;
	min.s64 	%rd616, %rd614, %rd391;
$L__BB9_332:
	setp.lt.s32 	%p117, %r1310, %r451;
	mov.u32 	%r1312, %r451;
	mov.u64 	%rd617, %rd393;
	@%p117 bra 	$L__BB9_335;
	setp.lt.s32 	%p118, %r451, %r1310;
	mov.u32 	%r1312, %r1310;
	mov.u64 	%rd617, %rd615;
	@%p118 bra 	$L__BB9_335;
	setp.lt.s64 	%p119, %rd615, %rd393;
	selp.b64 	%rd617, %rd615, %rd393, %p119;
	selp.b32 	%r1312, %r1310, %r451, %p119;
$L__BB9_335:
	ld.shared.u32 	%r459, [_ZN6thrust24THRUST_300001_SM_1000_NS8cuda_cub4core6detail5shmemE+168];
	ld.shared.u64 	%rd401, [_ZN6thrust24THRUST_300001_SM_1000_NS8cuda_cub4core6detail5shmemE+176];
	ld.shared.u32 	%r461, [_ZN6thrust24THRUST_300001_SM_1000_NS8cuda_cub4core6detail5shmemE+184];
	ld.shared.u64 	%rd403, [_ZN6thrust24THRUST_300001_SM_1000_NS8cuda_cub4core6detail5shmemE+192];
	setp.lt.s32 	%p120, %r1311, %r459;
	mov.u32 	%r1313, %r1311;
	mov.u64 	%rd618, %rd616;
	@%p120 bra 	$L__BB9_338;
	setp.lt.s32 	%p121, %r459, %r1311;
	mov.u32 	%r1313, %r459;
	mov.u64 	%rd618, %rd401;
	@%p121 bra 	$L__BB9_338;
	setp.lt.s64 	%p122, %rd616, %rd401;
	selp.b32 	%r1313, %r1311, %r459, %p122;
	min.s64 	%rd618, %rd616, %rd401;
$L__BB9_338:
	setp.lt.s32 	%p123, %r1312, %r461;
	mov.u32 	%r1314, %r461;
	mov.u64 	%rd619, %rd403;
	@%p123 bra 	$L__BB9_341;
	setp.lt.s32 	%p124, %r461, %r1312;
	mov.u32 	%r1314, %r1312;
	mov.u64 	%rd619, %rd617;
	@%p124 bra 	$L__BB9_341;
	setp.lt.s64 	%p125, %rd617, %rd403;
	selp.b64 	%rd619, %rd617, %rd403, %p125;
	selp.b32 	%r1314, %r1312, %r461, %p125;
$L__BB9_341:
	ld.shared.u32 	%r469, [_ZN6thrust24THRUST_300001_SM_1000_NS8cuda_cub4core6detail5shmemE+200];
	ld.shared.u64 	%rd411, [_ZN6thrust24THRUST_300001_SM_1000_NS8cuda_cub4core6detail5shmemE+208];
	ld.shared.u32 	%r471, [_ZN6thrust24THRUST_300001_SM_1000_NS8cuda_cub4core6detail5shmemE+216];
	ld.shared.u64 	%rd413, [_ZN6thrust24THRUST_300001_SM_1000_NS8cuda_cub4core6detail5shmemE+224];
	setp.lt.s32 	%p126, %r1313, %r469;
	mov.u32 	%r1315, %r1313;
	mov.u64 	%rd620, %rd618;
	@%p126 bra 	$L__BB9_344;
	setp.lt.s32 	%p127, %r469, %r1313;
	mov.u32 	%r1315, %r469;
	mov.u64 	%rd620, %rd411;
	@%p127 bra 	$L__BB9_344;
	setp.lt.s64 	%p128, %rd618, %rd411;
	selp.b32 	%r1315, %r1313, %r469, %p128;
	min.s64 	%rd620, %rd618, %rd411;
$L__BB9_344:
	setp.lt.s32 	%p129, %r1314, %r471;
	mov.u32 	%r1316, %r471;
	mov.u64 	%rd621, %rd413;
	@%p129 bra 	$L__BB9_347;
	setp.lt.s32 	%p130, %r471, %r1314;
	mov.u32 	%r1316, %r1314;
	mov.u64 	%rd621, %rd619;
	@%p130 bra 	$L__BB9_347;
	setp.lt.s64 	%p131, %rd619, %rd413;
	selp.b64 	%rd621, %rd619, %rd413, %p131;
	selp.b32 	%r1316, %r1314, %r471, %p131;
$L__BB9_347:
	ld.shared.u32 	%r479, [_ZN6thrust24THRUST_300001_SM_1000_NS8cuda_cub4core6detail5shmemE+232];
	ld.shared.u64 	%rd421, [_ZN6thrust24THRUST_300001_SM_1000_NS8cuda_cub4core6detail5shmemE+240];
	ld.shared.u32 	%r481, [_ZN6thrust24THRUST_300001_SM_1000_NS8cuda_cub4core6detail5shmemE+248];
	ld.shared.u64 	%rd423, [_ZN6thrust24THRUST_300001_SM_1000_NS8cuda_cub4core6detail5shmemE+256];
	setp.lt.s32 	%p132, %r1315, %r479;
	mov.u32 	%r1186, %r1315;
	mov.u64 	%rd502, %rd620;
	@%p132 bra 	$L__BB9_350;
	setp.lt.s32 	%p133, %r479, %r1315;
	mov.u32 	%r1186, %r479;
	mov.u64 	%rd502, %rd421;
	@%p133 bra 	$L__BB9_350;
	setp.lt.s64 	%p134, %rd620, %rd421;
	selp.b32 	%r1186, %r1315, %r479, %p134;
	min.s64 	%rd502, %rd620, %rd421;
$L__BB9_350:
	setp.lt.s32 	%p135, %r1316, %r481;
	mov.u32 	%r1319, %r481;
	mov.u64 	%rd624, %rd423;
	@%p135 bra 	$L__BB9_353;
	setp.lt.s32 	%p136, %r481, %r1316;
	mov.u32 	%r1319, %r1316;
	mov.u64 	%rd624, %rd621;
	@%p136 bra 	$L__BB9_353;
	setp.lt.s64 	%p137, %rd621, %rd423;
	selp.b64 	%rd624, %rd621, %rd423, %p137;
	selp.b32 	%r1319, %r1316, %r481, %p137;
$L__BB9_353:
	mov.u32 	%r1149, %tid.x;
	setp.ne.s32 	%p341, %r1149, 0;
	@%p341 bra 	$L__BB9_355;
	cvta.to.global.u64 	%rd473, %rd435;
	mul.wide.u32 	%rd474, %r1, 32;
	add.s64 	%rd475, %rd473, %rd474;
	st.global.u32 	[%rd475], %r1186;
	st.global.u64 	[%rd475+8], %rd502;
	st.global.u32 	[%rd475+16], %r1319;
	st.global.u64 	[%rd475+24], %rd624;
$L__BB9_355:
	ret;

}
	// .globl	_ZN6thrust24THRUST_300001_SM_1000_NS8cuda_cub4core6detail13_kernel_agentINS1_8__reduce11ReduceAgentIPN4cuda3std3__45tupleIJNSA_IJilEEESB_EEESD_SC_iNS1_9__extrema12arg_minmax_fIil17compare_key_valueEEEEJSD_SD_iSH_EEEvDpT0_
.visible .entry _ZN6thrust24THRUST_300001_SM_1000_NS8cuda_cub4core6detail13_kernel_agentINS1_8__reduce11ReduceAgentIPN4cuda3std3__45tupleIJNSA_IJilEEESB_EEESD_SC_iNS1_9__extrema12arg_minmax_fIil17compare_key_valueEEEEJSD_SD_iSH_EEEvDpT0_(
	.param .u64 .ptr .align 1 _ZN6thrust24THRUST_300001_SM_1000_NS8cuda_cub4core6detail13_kernel_agentINS1_8__reduce11ReduceAgentIPN4cuda3std3__45tupleIJNSA_IJilEEESB_EEESD_SC_iNS1_9__extrema12arg_minmax_fIil17compare_key_valueEEEEJSD_SD_iSH_EEEvDpT0__param_0,
	.param .u64 .ptr .align 1 _ZN6thrust24THRUST_300001_SM_1000_NS8cuda_cub4core6detail13_kernel_agentINS1_8__reduce11ReduceAgentIPN4cuda3std3__45tupleIJNSA_IJilEEESB_EEESD_SC_iNS1_9__extrema12arg_minmax_fIil17compare_key_valueEEEEJSD_SD_iSH_EEEvDpT0__param_1,
	.param .u32 _ZN6thrust24THRUST_300001_SM_1000_NS8cuda_cub4core6detail13_kernel_agentINS1_8__reduce11ReduceAgentIPN4cuda3std3__45tupleIJNSA_IJilEEESB_EEESD_SC_iNS1_9__extrema12arg_minmax_fIil17compare_key_valueEEEEJSD_SD_iSH_EEEvDpT0__param_2,
	.param .align 1 .b8 _ZN6thrust24THRUST_300001_SM_1000_NS8cuda_cub4core6detail13_kernel_agentINS1_8__reduce11ReduceAgentIPN4cuda3std3__45tupleIJNSA_IJilEEESB_EEESD_SC_iNS1_9__extrema12arg_minmax_fIil17compare_key_valueEEEEJSD_SD_iSH_EEEvDpT0__param_3[1]
)
.maxntid 256
{
	.reg .pred 	%p<345>;
	.reg .b32 	%r<1289>;
	.reg .b64 	%rd<747>;

	ld.param.u64 	%rd454, [_ZN6thrust24THRUST_300001_SM_1000_NS8cuda_cub4core6detail13_kernel_agentINS1_8__reduce11ReduceAgentIPN4cuda3std3__45tupleIJNSA_IJilEEESB_EEESD_SC_iNS1_9__extrema12arg_minmax_fIil17compare_key_valueEEEEJSD_SD_iSH_EEEvDpT0__param_0];
	ld.param.u64 	%rd455, [_ZN6thrust24THRUST_300001_SM_1000_NS8cuda_cub4core6detail13_kernel_agentINS1_8__reduce11ReduceAgentIPN4cuda3std3__45tupleIJNSA_IJilEEESB_EEESD_SC_iNS1_9__extrema12arg_minmax_fIil17compare_key_valueEEEEJSD_SD_iSH_EEEvDpT0__param_1];
	ld.param.u32 	%r483, [_ZN6thrust24THRUST_300001_SM_1000_NS8cuda_cub4core6detail13_kernel_agentINS1_8__reduce11ReduceAgentIPN4cuda3std3__45tupleIJNSA_IJilEEESB_EEESD_SC_iNS1_9__extrema12arg_minmax_fIil17compare_key_valueEEEEJSD_SD_iSH_EEEvDpT0__param_2];
	setp.eq.s32 	%p1, %r483, 0;
	@%p1 bra 	$L__BB10_355;
	setp.gt.s32 	%p2, %r483, 511;
	@%p2 bra 	$L__BB10_216;
	mov.u32 	%r1, %tid.x;
	setp.ge.s32 	%p141, %r1, %r483;
	mov.b32 	%r1147, 0;
	mov.b64 	%rd612, 0;
	mov.u64 	%rd611, %rd612;
	mov.u32 	%r1146, %r1147;
	mov.u32 	%r1132, %r1;
	@%p141 bra 	$L__BB10_4;
	mul.wide.u32 	%rd547, %r1, 32;
	add.s64 	%rd540, %rd454, %rd547;
	// begin inline asm
	ld.global.nc.u64 %rd539, [%rd540];
	// end inline asm
	add.s64 	%rd542, %rd540, 8;
	// begin inline asm
	ld.global.nc.u64 %rd611, [%rd542];
	// end inline asm
	add.s64 	%rd544, %rd540, 16;
	// begin inline asm
	ld.global.nc.u64 %rd543, [%rd544];
	// end inline asm
	add.s64 	%rd546, %rd540, 24;
	// begin inline asm
	ld.global.nc.u64 %rd612, [%rd546];
	// end inline asm
	cvt.u32.u64 	%r1146, %rd539;
	cvt.u32.u64 	%r1147, %rd543;
	add.s32 	%r1132, %r1, 256;
$L__BB10_4:
	setp.ge.s32 	%p142, %r1132, %r483;
	@%p142 bra 	$L__BB10_40;
	not.b32 	%r701, %r1132;
	add.s32 	%r8, %r483, %r701;
	and.b32  	%r702, %r8, 768;
	setp.eq.s32 	%p143, %r702, 768;
	@%p143 bra 	$L__BB10_14;
	mul.wide.u32 	%rd549, %r1132, 32;
	add.s64 	%rd594, %rd454, %rd549;
	shr.u32 	%r703, %r8, 8;
	add.s32 	%r704, %r703, 1;
	and.b32  	%r705, %r704, 3;
	neg.s32 	%r1126, %r705;
$L__BB10_7:
	.pragma "nounroll";
	mov.u64 	%rd8, %rd612;
	mov.u32 	%r13, %r1147;
	mov.u64 	%rd7, %rd611;
	mov.u32 	%r12, %r1146;
	// begin inline asm
	ld.global.nc.u64 %rd550, [%rd594];
	// end inline asm
	add.s64 	%rd553, %rd594, 8;
	// begin inline asm
	ld.global.nc.u64 %rd552, [%rd553];
	// end inline asm
	add.s64 	%rd555, %rd594, 16;
	// begin inline asm
	ld.global.nc.u64 %rd554, [%rd555];
	// end inline asm
	add.s64 	%rd557, %rd594, 24;
	// begin inline asm
	ld.global.nc.u64 %rd556, [%rd557];
	// end inline asm
	cvt.u32.u64 	%r14, %rd550;
	cvt.u32.u64 	%r15, %rd554;
	setp.lt.s32 	%p144, %r12, %r14;
	@%p144 bra 	$L__BB10_10;
	setp.lt.s32 	%p145, %r14, %r12;
	mov.u64 	%rd611, %rd552;
	mov.u32 	%r1146, %r14;
	@%p145 bra 	$L__BB10_10;
	setp.lt.s64 	%p146, %rd7, %rd552;
	min.s64 	%rd611, %rd7, %rd552;
	selp.b32 	%r1146, %r12, %r14, %p146;
$L__BB10_10:
	setp.lt.s32 	%p147, %r13, %r15;
	mov.u32 	%r1147, %r15;
	mov.u64 	%rd612, %rd556;
	@%p147 bra 	$L__BB10_13;
	setp.lt.s32 	%p148, %r15, %r13;
	mov.u32 	%r1147, %r13;
	mov.u64 	%rd612, %rd8;
	@%p148 bra 	$L__BB10_13;
	setp.lt.s64 	%p149, %rd8, %rd556;
	selp.b32 	%r1147, %r13, %r15, %p149;
	min.s64 	%rd612, %rd8, %rd556;
$L__BB10_13:
	add.s32 	%r1132, %r1132, 256;
	add.s64 	%rd594, %rd594, 8192;
	add.s32 	%r1126, %r1126, 1;
	setp.ne.s32 	%p150, %r1126, 0;
	@%p150 bra 	$L__BB10_7;
$L__BB10_14:
	setp.lt.u32 	%p151, %r8, 768;
	@%p151 bra 	$L__BB10_40;
$L__BB10_15:
	mul.wide.s32 	%rd566, %r1132, 32;
	add.s64 	%rd559, %rd454, %rd566;
	// begin inline asm
	ld.global.nc.u64 %rd558, [%rd559];
	// end inline asm
	add.s64 	%rd561, %rd559, 8;
	// begin inline asm
	ld.global.nc.u64 %rd560, [%rd561];
	// end inline asm
	add.s64 	%rd563, %rd559, 16;
	// begin inline asm
	ld.global.nc.u64 %rd562, [%rd563];
	// end inline asm
	add.s64 	%rd565, %rd559, 24;
	// begin inline asm
	ld.global.nc.u64 %rd564, [%rd565];
	// end inline asm
	cvt.u32.u64 	%r30, %rd558;
	cvt.u32.u64 	%r31, %rd562;
	setp.lt.s32 	%p152, %r1146, %r30;
	mov.u64 	%rd605, %rd611;
	mov.u32 	%r1140, %r1146;
	@%p152 bra 	$L__BB10_18;
	setp.lt.s32 	%p153, %r30, %r1146;
	mov.u64 	%rd605, %rd560;
	mov.u32 	%r1140, %r30;
	@%p153 bra 	$L__BB10_18;
	setp.lt.s64 	%p154, %rd611, %rd560;
	min.s64 	%rd605, %rd611, %rd560;
	selp.b32 	%r1140, %r1146, %r30, %p154;
$L__BB10_18:
	setp.lt.s32 	%p155, %r1147, %r31;
	mov.u32 	%r1141, %r31;
	mov.u64 	%rd606, %rd564;
	@%p155 bra 	$L__BB10_21;
	setp.lt.s32 	%p156, %r31, %r1147;
	mov.u32 	%r1141, %r1147;
	mov.u64 	%rd606, %rd612;
	@%p156 bra 	$L__BB10_21;
	setp.lt.s64 	%p157, %rd612, %rd564;
	selp.b32 	%r1141, %r1147, %r31, %p157;
	min.s64 	%rd606, %rd612, %rd564;
$L__BB10_21:
	add.s64 	%rd568, %rd559, 8192;
	// begin inline asm
	ld.global.nc.u64 %rd567, [%rd568];
	// end inline asm
	add.s64 	%rd570, %rd559, 8200;
	// begin inline asm
	ld.global.nc.u64 %rd569, [%rd570];
	// end inline asm
	add.s64 	%rd572, %rd559, 8208;
	// begin inline asm
	ld.global.nc.u64 %rd571, [%rd572];
	// end inline asm
	add.s64 	%rd574, %rd559, 8216;
	// begin inline asm
	ld.global.nc.u64 %rd573, [%rd574];
	// end inline asm
	cvt.u32.u64 	%r36, %rd567;
	cvt.u32.u64 	%r37, %rd571;
	setp.lt.s32 	%p158, %r1140, %r36;
	mov.u64 	%rd607, %rd605;
	mov.u32 	%r1142, %r1140;
	@%p158 bra 	$L__BB10_24;
	setp.lt.s32 	%p159, %r36, %r1140;
	mov.u64 	%rd607, %rd569;
	mov.u32 	%r1142, %r36;
	@%p159 bra 	$L__BB10_24;
	setp.lt.s64 	%p160, %rd605, %rd569;
	min.s64 	%rd607, %rd605, %rd569;
	selp.b32 	%r1142, %r1140, %r36, %p160;
$L__BB10_24:
	setp.lt.s32 	%p161, %r1141, %r37;
	mov.u32 	%r1143, %r37;
	mov.u64 	%rd608, %rd573;
	@%p161 bra 	$L__BB10_27;
	setp.lt.s32 	%p162, %r37, %r1141;
	mov.u32 	%r1143, %r1141;
	mov.u64 	%rd608, %rd606;
	@%p162 bra 	$L__BB10_27;
	setp.lt.s64 	%p163, %rd606, %rd573;
	selp.b32 	%r1143, %r1141, %r37, %p163;
	min.s64 	%rd608, %rd606, %rd573;
$L__BB10_27:
	add.s64 	%rd576, %rd559, 16384;
	// begin inline asm
	ld.global.nc.u64 %rd575, [%rd576];
	// end inline asm
	add.s64 	%rd578, %rd559, 16392;
	// begin inline asm
	ld.global.nc.u64 %rd577, [%rd578];
	// end inline asm
	add.s64 	%rd580, %rd559, 16400;
	// begin inline asm
	ld.global.nc.u64 %rd579, [%rd580];
	// end inline asm
	add.s64 	%rd582, %rd559, 16408;
	// begin inline asm
	ld.global.nc.u64 %rd581, [%rd582];
	// end inline asm
	cvt.u32.u64 	%r42, %rd575;
	cvt.u32.u64 	%r43, %rd579;
	setp.lt.s32 	%p164, %r1142, %r42;
	mov.u64 	%rd609, %rd607;
	mov.u32 	%r1144, %r1142;
	@%p164 bra 	$L__BB10_30;
	setp.lt.s32 	%p165, %r42, %r1142;
	mov.u64 	%rd609, %rd577;
	mov.u32 	%r1144, %r42;
	@%p165 bra 	$L__BB10_30;
	setp.lt.s64 	%p166, %rd607, %rd577;
	min.s64 	%rd609, %rd607, %rd577;
	selp.b32 	%r1144, %r1142, %r42, %p166;
$L__BB10_30:
	setp.lt.s32 	%p167, %r1143, %r43;
	mov.u32 	%r1145, %r43;
	mov.u64 	%rd610, %rd581;
	@%p167 bra 	$L__BB10_33;
	setp.lt.s32 	%p168, %r43, %r1143;
	mov.u32 	%r1145, %r1143;
	mov.u64 	%rd610, %rd608;
	@%p168 bra 	$L__BB10_33;
	setp.lt.s64 	%p169, %rd608, %rd581;
	selp.b32 	%r1145, %r1143, %r43, %p169;
	min.s64 	%rd610, %rd608, %rd581;
$L__BB10_33:
	add.s64 	%rd584, %rd559, 24576;
	// begin inline asm
	ld.global.nc.u64 %rd583, [%rd584];
	// end inline asm
	add.s64 	%rd586, %rd559, 24584;
	// begin inline asm
	ld.global.nc.u64 %rd585, [%rd586];
	// end inline asm
	add.s64 	%rd588, %rd559, 24592;
	// begin inline asm
	ld.global.nc.u64 %rd587, [%rd588];
	// end inline asm
	add.s64 	%rd590, %rd559, 24600;
	// begin inline asm
	ld.global.nc.u64 %rd589, [%rd590];
	// end inline asm
	cvt.u32.u64 	%r48, %rd583;
	cvt.u32.u64 	%r49, %rd587;
	setp.lt.s32 	%p170, %r1144, %r48;
	mov.u64 	%rd611, %rd609;
	mov.u32 	%r1146, %r1144;
	@%p170 bra 	$L__BB10_36;
	setp.lt.s32 	%p171, %r48, %r1144;
	mov.u64 	%rd611, %rd585;
	mov.u32 	%r1146, %r48;
	@%p171 bra 	$L__BB10_36;
	setp.lt.s64 	%p172, %rd609, %rd585;
	min.s64 	%rd611, %rd609, %rd585;
	selp.b32 	%r1146, %r1144, %r48, %p172;
$L__BB10_36:
	setp.lt.s32 	%p173, %r1145, %r49;
	mov.u32 	%r1147, %r49;
	mov.u64 	%rd612, %rd589;
	@%p173 bra 	$L__BB10_39;
	setp.lt.s32 	%p174, %r49, %r1145;
	mov.u32 	%r1147, %r1145;
	mov.u64 	%rd612, %rd610;
	@%p174 bra 	$L__BB10_39;
	setp.lt.s64 	%p175, %rd610, %rd589;
	selp.b32 	%r1147, %r1145, %r49, %p175;
	min.s64 	%rd612, %rd610, %rd589;
$L__BB10_39:
	add.s32 	%r1132, %r1132, 1024;
	setp.lt.s32 	%p176, %r1132, %r483;
	@%p176 bra 	$L__BB10_15;
$L__BB10_40:
	setp.lt.s32 	%p177, %r483, 256;
	@%p177 bra 	$L__BB10_122;
	// begin inline asm
	mov.u32 %r918, %laneid;
	// end inline asm
	mov.b32 	%r956, 1;
	mov.b32 	%r957, 31;
	mov.b32 	%r958, -1;
	// begin inline asm
	shfl.sync.down.b32 %r919, %r1146, %r956, %r957, %r958;
	// end inline asm
	// begin inline asm
	shfl.sync.down.b32 %r924, %r925, %r956, %r957, %r958;
	// end inline asm
	mov.b64 	{%r930, %r935}, %rd611;
	// begin inline asm
	shfl.sync.down.b32 %r929, %r930, %r956, %r957, %r958;
	// end inline asm
	// begin inline asm
	shfl.sync.down.b32 %r934, %r935, %r956, %r957, %r958;
	// end inline asm
	mov.b64 	%rd49, {%r929, %r934};
	// begin inline asm
	shfl.sync.down.b32 %r939, %r1147, %r956, %r957, %r958;
	// end inline asm
	// begin inline asm
	shfl.sync.down.b32 %r944, %r945, %r956, %r957, %r958;
	// end inline asm
	mov.b64 	{%r950, %r955}, %rd612;
	// begin inline asm
	shfl.sync.down.b32 %r949, %r950, %r956, %r957, %r958;
	// end inline asm
	// begin inline asm
	shfl.sync.down.b32 %r954, %r955, %r956, %r957, %r958;
	// end inline asm
	mov.b64 	%rd50, {%r949, %r954};
	setp.gt.s32 	%p265, %r918, 30;
	mov.u64 	%rd616, %rd612;
	mov.u32 	%r1151, %r1147;
	mov.u64 	%rd620, %rd611;
	mov.u32 	%r1155, %r1146;
	@%p265 bra 	$L__BB10_48;
	setp.lt.s32 	%p266, %r1146, %r919;
	mov.u64 	%rd620, %rd611;
	mov.u32 	%r1155, %r1146;
	@%p266 bra 	$L__BB10_45;
	setp.lt.s32 	%p267, %r919, %r1146;
	mov.u64 	%rd620, %rd49;
	mov.u32 	%r1155, %r919;
	@%p267 bra 	$L__BB10_45;
	setp.lt.s64 	%p268, %rd611, %rd49;
	min.s64 	%rd620, %rd611, %rd49;
	selp.b32 	%r1155, %r1146, %r919, %p268;
$L__BB10_45:
	setp.lt.s32 	%p269, %r1147, %r939;
	mov.u64 	%rd616, %rd50;
	mov.u32 	%r1151, %r939;
	@%p269 bra 	$L__BB10_48;
	setp.lt.s32 	%p270, %r939, %r1147;
	mov.u64 	%rd616, %rd612;
	mov.u32 	%r1151, %r1147;
	@%p270 bra 	$L__BB10_48;
	setp.lt.s64 	%p271, %rd612, %rd50;
	selp.b32 	%r1151, %r1147, %r939, %p271;
	min.s64 	%rd616, %rd612, %rd50;
$L__BB10_48:
	mov.b32 	%r996, 2;
	mov.b32 	%r997, 31;
	mov.b32 	%r998, -1;
	// begin inline asm
	shfl.sync.down.b32 %r959, %r1155, %r996, %r997, %r998;
	// end inline asm
	// begin inline asm
	shfl.sync.down.b32 %r964, %r965, %r996, %r997, %r998;
	// end inline asm
	mov.b64 	{%r970, %r975}, %rd620;
	// begin inline asm
	shfl.sync.down.b32 %r969, %r970, %r996, %r997, %r998;
	// end inline asm
	// begin inline asm
	shfl.sync.down.b32 %r974, %r975, %r996, %r997, %r998;
	// end inline asm
	mov.b64 	%rd56, {%r969, %r974};
	// begin inline asm
	shfl.sync.down.b32 %r979, %r1151, %r996, %r997, %r998;
	// end inline asm
	// begin inline asm
	shfl.sync.down.b32 %r984, %r985, %r996, %r997, %r998;
	// end inline asm
	mov.b64 	{%r990, %r995}, %rd616;
	// begin inline asm
	shfl.sync.down.b32 %r989, %r990, %r996, %r997, %r998;
	// end inline asm
	// begin inline asm
	shfl.sync.down.b32 %r994, %r995, %r996, %r997, %r998;
	// end inline asm
	mov.b64 	%rd57, {%r989, %r994};
	setp.gt.s32 	%p272, %r918, 29;
	mov.u64 	%rd619, %rd616;
	mov.u32 	%r1154, %r1151;
	@%p272 bra 	$L__BB10_55;
	setp.lt.s32 	%p273, %r1155, %r959;
	mov.u64 	%rd618, %rd620;
	mov.u32 	%r1153, %r1155;
	@%p273 bra 	$L__BB10_52;
	setp.lt.s32 	%p274, %r959, %r1155;
	mov.u64 	%rd618, %rd56;
	mov.u32 	%r1153, %r959;
	@%p274 bra 	$L__BB10_52;
	setp.lt.s64 	%p275, %rd620, %rd56;
	min.s64 	%rd618, %rd620, %rd56;
	selp.b32 	%r1153, %r1155, %r959, %p275;
$L__BB10_52:
	setp.lt.s32 	%p276, %r1151, %r979;
	mov.u64 	%rd619, %rd57;
	mov.u32 	%r1154, %r979;
	mov.u64 	%rd620, %rd618;
	mov.u32 	%r1155, %r1153;
	@%p276 bra 	$L__BB10_55;
	setp.lt.s32 	%p277, %r979, %r1151;
	mov.u64 	%rd619, %rd616;
	mov.u32 	%r1154, %r1151;
	mov.u64 	%rd620, %rd618;
	mov.u32 	%r1155, %r1153;
	@%p277 bra 	$L__BB10_55;
	setp.lt.s64 	%p278, %rd616, %rd57;
	selp.b32 	%r1154, %r1151, %r979, %p278;
	min.s64 	%rd619, %rd616, %rd57;
	mov.u64 	%rd620, %rd618;
	mov.u32 	%r1155, %r1153;
$L__BB10_55:
	mov.b32 	%r1036, 4;
	mov.b32 	%r1037, 31;
	mov.b32 	%r1038, -1;
	// begin inline asm
	shfl.sync.down.b32 %r999, %r1155, %r1036, %r1037, %r1038;
	// end inline asm
	// begin inline asm
	shfl.sync.down.b32 %r1004, %r1005, %r1036, %r1037, %r1038;
	// end inline asm
	mov.b64 	{%r1010, %r1015}, %rd620;
	// begin inline asm
	shfl.sync.down.b32 %r1009, %r1010, %r1036, %r1037, %r1038;
	// end inline asm
	// begin inline asm
	shfl.sync.down.b32 %r1014, %r1015, %r1036, %r1037, %r1038;
	// end inline asm
	mov.b64 	%rd63, {%r1009, %r1014};
	// begin inline asm
	shfl.sync.down.b32 %r1019, %r1154, %r1036, %r1037, %r1038;
	// end inline asm
	// begin inline asm
	shfl.sync.down.b32 %r1024, %r1025, %r1036, %r1037, %r1038;
	// end inline asm
	mov.b64 	{%r1030, %r1035}, %rd619;
	// begin inline asm
	shfl.sync.down.b32 %r1029, %r1030, %r1036, %r1037, %r1038;
	// end inline asm
	// begin inline asm
	shfl.sync.down.b32 %r1034, %r1035, %r1036, %r1037, %r1038;
	// end inline asm
	mov.b64 	%rd64, {%r1029, %r1034};
	setp.gt.s32 	%p279, %r918, 27;
	mov.u64 	%rd622, %rd619;
	mov.u32 	%r1157, %r1154;
	@%p279 bra 	$L__BB10_62;
	setp.lt.s32 	%p280, %r1155, %r999;
	mov.u64 	%rd621, %rd620;
	mov.u32 	%r1156, %r1155;
	@%p280 bra 	$L__BB10_59;
	setp.lt.s32 	%p281, %r999, %r1155;
	mov.u64 	%rd621, %rd63;
	mov.u32 	%r1156, %r999;
	@%p281 bra 	$L__BB10_59;
	setp.lt.s64 	%p282, %rd620, %rd63;
	min.s64 	%rd621, %rd620, %rd63;
	selp.b32 	%r1156, %r1155, %r999, %p282;
$L__BB10_59:
	setp.lt.s32 	%p283, %r1154, %r1019;
	mov.u64 	%rd622, %rd64;
	mov.u32 	%r1157, %r1019;
	mov.u64 	%rd620, %rd621;
	mov.u32 	%r1155, %r1156;
	@%p283 bra 	$L__BB10_62;
	setp.lt.s32 	%p284, %r1019, %r1154;
	mov.u64 	%rd622, %rd619;
	mov.u32 	%r1157, %r1154;
	mov.u64 	%rd620, %rd621;
	mov.u32 	%r1155, %r1156;
	@%p284 bra 	$L__BB10_62;
	setp.lt.s64 	%p285, %rd619, %rd64;
	selp.b32 	%r1157, %r1154, %r1019, %p285;
	min.s64 	%rd622, %rd619, %rd64;
	mov.u64 	%rd620, %rd621;
	mov.u32 	%r1155, %r1156;
$L__BB10_62:
	mov.b32 	%r1076, 8;
	mov.b32 	%r1077, 31;
	mov.b32 	%r1078, -1;
	// begin inline asm
	shfl.sync.down.b32 %r1039, %r1155, %r1076, %r1077, %r1078;
	// end inline asm
	// begin inline asm
	shfl.sync.down.b32 %r1044, %r1045, %r1076, %r1077, %r1078;
	// end inline asm
	mov.b64 	{%r1050, %r1055}, %rd620;
	// begin inline asm
	shfl.sync.down.b32 %r1049, %r1050, %r1076, %r1077, %r1078;
	// end inline asm
	// begin inline asm
	shfl.sync.down.b32 %r1054, %r1055, %r1076, %r1077, %r1078;
	// end inline asm
	mov.b64 	%rd70, {%r1049, %r1054};
	// begin inline asm
	shfl.sync.down.b32 %r1059, %r1157, %r1076, %r1077, %r1078;
	// end inline asm
	// begin inline asm
	shfl.sync.down.b32 %r1064, %r1065, %r1076, %r1077, %r1078;
	// end inline asm
	mov.b64 	{%r1070, %r1075}, %rd622;
	// begin inline asm
	shfl.sync.down.b32 %r1069, %r1070, %r1076, %r1077, %r1078;
	// end inline asm
	// begin inline asm
	shfl.sync.down.b32 %r1074, %r1075, %r1076, %r1077, %r1078;
	// end inline asm
	mov.b64 	%rd71, {%r1069, %r1074};
	setp.gt.s32 	%p286, %r918, 23;
	mov.u64 	%rd625, %rd622;
	mov.u32 	%r1160, %r1157;
	@%p286 bra 	$L__BB10_69;
	setp.lt.s32 	%p287, %r1155, %r1039;
	mov.u64 	%rd624, %rd620;
	mov.u32 	%r1159, %r1155;
	@%p287 bra 	$L__BB10_66;
	setp.lt.s32 	%p288, %r1039, %r1155;
	mov.u64 	%rd624, %rd70;
	mov.u32 	%r1159, %r1039;
	@%p288 bra 	$L__BB10_66;
	setp.lt.s64 	%p289, %rd620, %rd70;
	min.s64 	%rd624, %rd620, %rd70;
	selp.b32 	%r1159, %r1155, %r1039, %p289;
$L__BB10_66:
	setp.lt.s32 	%p290, %r1157, %r1059;
	mov.u64 	%rd625, %rd71;
	mov.u32 	%r1160, %r1059;
	mov.u64 	%rd620, %rd624;
	mov.u32 	%r1155, %r1159;
	@%p290 bra 	$L__BB10_69;
	setp.lt.s32 	%p291, %r1059, %r1157;
	mov.u64 	%rd625, %rd622;
	mov.u32 	%r1160, %r1157;
	mov.u64 	%rd620, %rd624;
	mov.u32 	%r1155, %r1159;
	@%p291 bra 	$L__BB10_69;
	setp.lt.s64 	%p292, %rd622, %rd71;
	selp.b32 	%r1160, %r1157, %r1059, %p292;
	min.s64 	%rd625, %rd622, %rd71;
	mov.u64 	%rd620, %rd624;
	mov.u32 	%r1155, %r1159;
$L__BB10_69:
	mov.b32 	%r1116, 16;
	mov.b32 	%r1117, 31;
	mov.b32 	%r1118, -1;
	// begin inline asm
	shfl.sync.down.b32 %r1079, %r1155, %r1116, %r1117, %r1118;
	// end inline asm
	// begin inline asm
	shfl.sync.down.b32 %r1084, %r1085, %r1116, %r1117, %r1118;
	// end inline asm
	mov.b64 	{%r1090, %r1095}, %rd620;
	// begin inline asm
	shfl.sync.down.b32 %r1089, %r1090, %r1116, %r1117, %r1118;
	// end inline asm
	// begin inline asm
	shfl.sync.down.b32 %r1094, %r1095, %r1116, %r1117, %r1118;
	// end inline asm
	mov.b64 	%rd77, {%r1089, %r1094};
	// begin inline asm
	shfl.sync.down.b32 %r1099, %r1160, %r1116, %r1117, %r1118;
	// end inline asm
	// begin inline asm
	shfl.sync.down.b32 %r1104, %r1105, %r1116, %r1117, %r1118;
	// end inline asm
	mov.b64 	{%r1110, %r1115}, %rd625;
	// begin inline asm
	shfl.sync.down.b32 %r1109, %r1110, %r1116, %r1117, %r1118;
	// end inline asm
	// begin inline asm
	shfl.sync.down.b32 %r1114, %r1115, %r1116, %r1117, %r1118;
	// end inline asm
	mov.b64 	%rd78, {%r1109, %r1114};
	setp.gt.s32 	%p293, %r918, 15;
	mov.u64 	%rd745, %rd625;
	mov.u32 	%r1287, %r1160;
	@%p293 bra 	$L__BB10_76;
	setp.lt.s32 	%p294, %r1155, %r1079;
	mov.u64 	%rd627, %rd620;
	mov.u32 	%r1162, %r1155;
	@%p294 bra 	$L__BB10_73;
	setp.lt.s32 	%p295, %r1079, %r1155;
	mov.u64 	%rd627, %rd77;
	mov.u32 	%r1162, %r1079;
	@%p295 bra 	$L__BB10_73;
	setp.lt.s64 	%p296, %rd620, %rd77;
	min.s64 	%rd627, %rd620, %rd77;
	selp.b32 	%r1162, %r1155, %r1079, %p296;
$L__BB10_73:
	setp.lt.s32 	%p297, %r1160, %r1099;
	mov.u64 	%rd745, %rd78;
	mov.u32 	%r1287, %r1099;
	mov.u64 	%rd620, %rd627;
	mov.u32 	%r1155, %r1162;
	@%p297 bra 	$L__BB10_76;
	setp.lt.s32 	%p298, %r1099, %r1160;
	mov.u64 	%rd745, %rd625;
	mov.u32 	%r1287, %r1160;
	mov.u64 	%rd620, %rd627;
	mov.u32 	%r1155, %r1162;
	@%p298 bra 	$L__BB10_76;
	setp.lt.s64 	%p299, %rd625, %rd78;
	selp.b32 	%r1287, %r1160, %r1099, %p299;
	min.s64 	%rd745, %rd625, %rd78;
	mov.u64 	%rd620, %rd627;
	mov.u32 	%r1155, %r1162;
$L__BB10_76:
	setp.ne.s32 	%p300, %r918, 0;
	@%p300 bra 	$L__BB10_78;
	and.b32  	%r1119, %r1, 992;
	mov.u32 	%r1120, _ZN6thrust24THRUST_300001_SM_1000_NS8cuda_cub4core6detail5shmemE;
	add.s32 	%r1121, %r1120, %r1119;
	st.shared.u32 	[%r1121+8], %r1155;
	st.shared.u64 	[%r1121+16], %rd620;
	st.shared.u32 	[%r1121+24], %r1287;
	st.shared.u64 	[%r1121+32], %rd745;
$L__BB10_78:
	bar.sync 	0;
	setp.ne.s32 	%p301, %r1, 0;
	@%p301 bra 	$L__BB10_353;
	ld.shared.u32 	%r93, [_ZN6thrust24THRUST_300001_SM_1000_NS8cuda_cub4core6detail5shmemE+40];
	ld.shared.u64 	%rd84, [_ZN6thrust24THRUST_300001_SM_1000_NS8cuda_cub4core6detail5shmemE+48];
	ld.shared.u32 	%r94, [_ZN6thrust24THRUST_300001_SM_1000_NS8cuda_cub4core6detail5shmemE+56];
	ld.shared.u64 	%rd85, [_ZN6thrust24THRUST_300001_SM_1000_NS8cuda_cub4core6detail5shmemE+64];
	setp.lt.s32 	%p302, %r1155, %r93;
	mov.u64 	%rd630, %rd620;
	mov.u32 	%r1165, %r1155;
	@%p302 bra 	$L__BB10_82;
	setp.lt.s32 	%p303, %r93, %r1155;
	mov.u64 	%rd630, %rd84;
	mov.u32 	%r1165, %r93;
	@%p303 bra 	$L__BB10_82;
	setp.lt.s64 	%p304, %rd620, %rd84;
	min.s64 	%rd630, %rd620, %rd84;
	selp.b32 	%r1165, %r1155, %r93, %p304;
$L__BB10_82:
	setp.lt.s32 	%p305, %r1287, %r94;
	mov.u32 	%r1166, %r94;
	mov.u64 	%rd631, %rd85;
	@%p305 bra 	$L__BB10_86;
	setp.ge.s32 	%p306, %r94, %r1287;
	mov.u32 	%r1166, %r1287;
	mov.u64 	%rd631, %rd745;
	@%p306 bra 	$L__BB10_84;
	bra.uni 	$L__BB10_86;
$L__BB10_84:
	setp.ge.s64 	%p307, %rd745, %rd85;
	mov.u32 	%r1166, %r94;
	mov.u64 	%rd631, %rd85;
	@%p307 bra 	$L__BB10_86;
	mov.u32 	%r1166, %r1287;
	mov.u64 	%rd631, %rd745;
$L__BB10_86:
	ld.shared.u32 	%r103, [_ZN6thrust24THRUST_300001_SM_1000_NS8cuda_cub4core6detail5shmemE+72];
	ld.shared.u64 	%rd95, [_ZN6thrust24THRUST_300001_SM_1000_NS8cuda_cub4core6detail5shmemE+80];
	ld.shared.u32 	%r105, [_ZN6thrust24THRUST_300001_SM_1000_NS8cuda_cub4core6detail5shmemE+88];
	ld.shared.u64 	%rd97, [_ZN6thrust24THRUST_300001_SM_1000_NS8cuda_cub4core6detail5shmemE+96];
	setp.lt.s32 	%p308, %r1165, %r103;
	mov.u64 	%rd632, %rd630;
	mov.u32 	%r1167, %r1165;
	@%p308 bra 	$L__BB10_89;
	setp.lt.s32 	%p309, %r103, %r1165;
	mov.u64 	%rd632, %rd95;
	mov.u32 	%r1167, %r103;
	@%p309 bra 	$L__BB10_89;
	setp.lt.s64 	%p310, %rd630, %rd95;
	min.s64 	%rd632, %rd630, %rd95;
	selp.b32 	%r1167, %r1165, %r103, %p310;
$L__BB10_89:
	setp.lt.s32 	%p311, %r1166, %r105;
	mov.u32 	%r1168, %r105;
	mov.u64 	%rd633, %rd97;
	@%p311 bra 	$L__BB10_92;
	setp.lt.s32 	%p312, %r105, %r1166;
	mov.u32 	%r1168, %r1166;
	mov.u64 	%rd633, %rd631;
	@%p312 bra 	$L__BB10_92;
	setp.lt.s64 	%p313, %rd631, %rd97;
	selp.b64 	%rd633, %rd631, %rd97, %p313;
	selp.b32 	%r1168, %r1166, %r105, %p313;
$L__BB10_92:
	ld.shared.u32 	%r113, [_ZN6thrust24THRUST_300001_SM_1000_NS8cuda_cub4core6detail5shmemE+104];
	ld.shared.u64 	%rd105, [_ZN6thrust24THRUST_300001_SM_1000_NS8cuda_cub4core6detail5shmemE+112];
	ld.shared.u32 	%r115, [_ZN6thrust24THRUST_300001_SM_1000_NS8cuda_cub4core6detail5shmemE+120];
	ld.shared.u64 	%rd107, [_ZN6thrust24THRUST_300001_SM_1000_NS8cuda_cub4core6detail5shmemE+128];
	setp.lt.s32 	%p314, %r1167, %r113;
	mov.u32 	%r1169, %r1167;
	mov.u64 	%rd634, %rd632;
	@%p314 bra 	$L__BB10_95;
	setp.lt.s32 	%p315, %r113, %r1167;
	mov.u32 	%r1169, %r113;
	mov.u64 	%rd634, %rd105;
	@%p315 bra 	$L__BB10_95;
	setp.lt.s64 	%p316, %rd632, %rd105;
	selp.b32 	%r1169, %r1167, %r113, %p316;
	min.s64 	%rd634, %rd632, %rd105;
$L__BB10_95:
	setp.lt.s32 	%p317, %r1168, %r115;
	mov.u32 	%r1170, %r115;
	mov.u64 	%rd635, %rd107;
	@%p317 bra 	$L__BB10_98;
	setp.lt.s32 	%p318, %r115, %r1168;
	mov.u32 	%r1170, %r1168;
	mov.u64 	%rd635, %rd633;
	@%p318 bra 	$L__BB10_98;
	setp.lt.s64 	%p319, %rd633, %rd107;
	selp.b64 	%rd635, %rd633, %rd107, %p319;
	selp.b32 	%r1170, %r1168, %r115, %p319;
$L__BB10_98:
	ld.shared.u32 	%r123, [_ZN6thrust24THRUST_300001_SM_1000_NS8cuda_cub4core6detail5shmemE+136];
	ld.shared.u64 	%rd115, [_ZN6thrust24THRUST_300001_SM_1000_NS8cuda_cub4core6detail5shmemE+144];
	ld.shared.u32 	%r125, [_ZN6thrust24THRUST_300001_SM_1000_NS8cuda_cub4core6detail5shmemE+152];
	ld.shared.u64 	%rd117, [_ZN6thrust24THRUST_300001_SM_1000_NS8cuda_cub4core6detail5shmemE+160];
	setp.lt.s32 	%p320, %r1169, %r123;
	mov.u32 	%r1171, %r1169;
	mov.u64 	%rd636, %rd634;
	@%p320 bra 	$L__BB10_101;
	setp.lt.s32 	%p321, %r123, %r1169;
	mov.u32 	%r1171, %r123;
	mov.u64 	%rd636, %rd115;
	@%p321 bra 	$L__BB10_101;
	setp.lt.s64 	%p322, %rd634, %rd115;
	selp.b32 	%r1171, %r1169, %r123, %p322;
	min.s64 	%rd636, %rd634, %rd115;
$L__BB10_101:
	setp.lt.s32 	%p323, %r1170, %r125;
	mov.u32 	%r1172, %r125;
	mov.u64 	%rd637, %rd117;
	@%p323 bra 	$L__BB10_104;
	setp.lt.s32 	%p324, %r125, %r1170;
	mov.u32 	%r1172, %r1170;
	mov.u64 	%rd637, %rd635;
	@%p324 bra 	$L__BB10_104;
	setp.lt.s64 	%p325, %rd635, %rd117;
	selp.b64 	%rd637, %rd635, %rd117, %p325;
	selp.b32 	%r1172, %r1170, %r125, %p325;
$L__BB10_104:
	ld.shared.u32 	%r133, [_ZN6thrust24THRUST_300001_SM_1000_NS8cuda_cub4core6detail5shmemE+168];
	ld.shared.u64 	%rd125, [_ZN6thrust24THRUST_300001_SM_1000_NS8cuda_cub4core6detail5shmemE+176];
	ld.shared.u32 	%r135, [_ZN6thrust24THRUST_300001_SM_1000_NS8cuda_cub4core6detail5shmemE+184];
	ld.shared.u64 	%rd127, [_ZN6thrust24THRUST_300001_SM_1000_NS8cuda_cub4core6detail5shmemE+192];
	setp.lt.s32 	%p326, %r1171, %r133;
	mov.u32 	%r1173, %r1171;
	mov.u64 	%rd638, %rd636;
	@%p326 bra 	$L__BB10_107;
	setp.lt.s32 	%p327, %r133, %r1171;
	mov.u32 	%r1173, %r133;
	mov.u64 	%rd638, %rd125;
	@%p327 bra 	$L__BB10_107;
	setp.lt.s64 	%p328, %rd636, %rd125;
	selp.b32 	%r1173, %r1171, %r133, %p328;
	min.s64 	%rd638, %rd636, %rd125;
$L__BB10_107:
	setp.lt.s32 	%p329, %r1172, %r135;
	mov.u32 	%r1174, %r135;
	mov.u64 	%rd639, %rd127;
	@%p329 bra 	$L__BB10_110;
	setp.lt.s32 	%p330, %r135, %r1172;
	mov.u32 	%r1174, %r1172;
	mov.u64 	%rd639, %rd637;
	@%p330 bra 	$L__BB10_110;
	setp.lt.s64 	%p331, %rd637, %rd127;
	selp.b64 	%rd639, %rd637, %rd127, %p331;
	selp.b32 	%r1174, %r1172, %r135, %p331;
$L__BB10_110:
	ld.shared.u32 	%r143, [_ZN6thrust24THRUST_300001_SM_1000_NS8cuda_cub4core6detail5shmemE+200];
	ld.shared.u64 	%rd135, [_ZN6thrust24THRUST_300001_SM_1000_NS8cuda_cub4core6detail5shmemE+208];
	ld.shared.u32 	%r145, [_ZN6thrust24THRUST_300001_SM_1000_NS8cuda_cub4core6detail5shmemE+216];
	ld.shared.u64 	%rd137, [_ZN6thrust24THRUST_300001_SM_1000_NS8cuda_cub4core6detail5shmemE+224];
	setp.lt.s32 	%p332, %r1173, %r143;
	mov.u32 	%r1175, %r1173;
	mov.u64 	%rd640, %rd638;
	@%p332 bra 	$L__BB10_113;
	setp.lt.s32 	%p333, %r143, %r1173;
	mov.u32 	%r1175, %r143;
	mov.u64 	%rd640, %rd135;
	@%p333 bra 	$L__BB10_113;
	setp.lt.s64 	%p334, %rd638, %rd135;
	selp.b32 	%r1175, %r1173, %r143, %p334;
	min.s64 	%rd640, %rd638, %rd135;
$L__BB10_113:
	setp.lt.s32 	%p335, %r1174, %r145;
	mov.u32 	%r1176, %r145;
	mov.u64 	%rd641, %rd137;
	@%p335 bra 	$L__BB10_116;
	setp.lt.s32 	%p336, %r145, %r1174;
	mov.u32 	%r1176, %r1174;
	mov.u64 	%rd641, %rd639;
	@%p336 bra 	$L__BB10_116;
	setp.lt.s64 	%p337, %rd639, %rd137;
	selp.b64 	%rd641, %rd639, %rd137, %p337;
	selp.b32 	%r1176, %r1174, %r145, %p337;
$L__BB10_116:
	ld.shared.u32 	%r153, [_ZN6thrust24THRUST_300001_SM_1000_NS8cuda_cub4core6detail5shmemE+232];
	ld.shared.u64 	%rd145, [_ZN6thrust24THRUST_300001_SM_1000_NS8cuda_cub4core6detail5shmemE+240];
	ld.shared.u32 	%r155, [_ZN6thrust24THRUST_300001_SM_1000_NS8cuda_cub4core6detail5shmemE+248];
	ld.shared.u64 	%rd147, [_ZN6thrust24THRUST_300001_SM_1000_NS8cuda_cub4core6detail5shmemE+256];
	setp.lt.s32 	%p338, %r1175, %r153;
	mov.u32 	%r1155, %r1175;
	mov.u64 	%rd620, %rd640;
	@%p338 bra 	$L__BB10_119;
	setp.lt.s32 	%p339, %r153, %r1175;
	mov.u32 	%r1155, %r153;
	mov.u64 	%rd620, %rd145;
	@%p339 bra 	$L__BB10_119;
	setp.lt.s64 	%p340, %rd640, %rd145;
	selp.b32 	%r1155, %r1175, %r153, %p340;
	min.s64 	%rd620, %rd640, %rd145;
$L__BB10_119:
	setp.lt.s32 	%p341, %r1176, %r155;
	mov.u32 	%r1287, %r155;
	mov.u64 	%rd745, %rd147;
	@%p341 bra 	$L__BB10_353;
	setp.lt.s32 	%p342, %r155, %r1176;
	mov.u32 	%r1287, %r1176;
	mov.u64 	%rd745, %rd641;
	@%p342 bra 	$L__BB10_353;
	setp.lt.s64 	%p343, %rd641, %rd147;
	selp.b64 	%rd745, %rd641, %rd147, %p343;
	selp.b32 	%r1287, %r1176, %r155, %p343;
	bra.uni 	$L__BB10_353;
$L__BB10_122:
	// begin inline asm
	mov.u32 %r706, %laneid;
	// end inline asm
	and.b32  	%r747, %r1, 992;
	add.s32 	%r748, %r747, 32;
	setp.gt.s32 	%p178, %r748, %r483;
	not.b32 	%r749, %r747;
	add.s32 	%r750, %r483, %r749;
	selp.b32 	%r745, %r750, 31, %p178;
	mov.b32 	%r744, 1;
	mov.b32 	%r746, -1;
	// begin inline asm
	shfl.sync.down.b32 %r707, %r1146, %r744, %r745, %r746;
	// end inline asm
	// begin inline asm
	shfl.sync.down.b32 %r712, %r713, %r744, %r745, %r746;
	// end inline asm
	mov.b64 	{%r718, %r723}, %rd611;
	// begin inline asm
	shfl.sync.down.b32 %r717, %r718, %r744, %r745, %r746;
	// end inline asm
	// begin inline asm
	shfl.sync.down.b32 %r722, %r723, %r744, %r745, %r746;
	// end inline asm
	mov.b64 	%rd155, {%r717, %r722};
	// begin inline asm
	shfl.sync.down.b32 %r727, %r1147, %r744, %r745, %r746;
	// end inline asm
	// begin inline asm
	shfl.sync.down.b32 %r732, %r733, %r744, %r745, %r746;
	// end inline asm
	mov.b64 	{%r738, %r743}, %rd612;
	// begin inline asm
	shfl.sync.down.b32 %r737, %r738, %r744, %r745, %r746;
	// end inline asm
	// begin inline asm
	shfl.sync.down.b32 %r742, %r743, %r744, %r745, %r746;
	// end inline asm
	mov.b64 	%rd156, {%r737, %r742};
	setp.ge.s32 	%p179, %r706, %r745;
	mov.u32 	%r1155, %r1146;
	mov.u64 	%rd620, %rd611;
	mov.u32 	%r1181, %r1147;
	mov.u64 	%rd646, %rd612;
	@%p179 bra 	$L__BB10_129;
	setp.lt.s32 	%p180, %r1146, %r707;
	mov.u32 	%r1155, %r1146;
	mov.u64 	%rd620, %rd611;
	@%p180 bra 	$L__BB10_126;
	setp.lt.s32 	%p181, %r707, %r1146;
	mov.u32 	%r1155, %r707;
	mov.u64 	%rd620, %rd155;
	@%p181 bra 	$L__BB10_126;
	setp.lt.s64 	%p182, %rd611, %rd155;
	selp.b32 	%r1155, %r1146, %r707, %p182;
	min.s64 	%rd620, %rd611, %rd155;
$L__BB10_126:
	setp.lt.s32 	%p183, %r1147, %r727;
	mov.u32 	%r1181, %r727;
	mov.u64 	%rd646, %rd156;
	@%p183 bra 	$L__BB10_129;
	setp.lt.s32 	%p184, %r727, %r1147;
	mov.u32 	%r1181, %r1147;
	mov.u64 	%rd646, %rd612;
	@%p184 bra 	$L__BB10_129;
	setp.lt.s64 	%p185, %rd612, %rd156;
	selp.b32 	%r1181, %r1147, %r727, %p185;
	min.s64 	%rd646, %rd612, %rd156;
$L__BB10_129:
	mov.b32 	%r788, 2;
	mov.b32 	%r790, -1;
	// begin inline asm
	shfl.sync.down.b32 %r751, %r1155, %r788, %r745, %r790;
	// end inline asm
	// begin inline asm
	shfl.sync.down.b32 %r756, %r757, %r788, %r745, %r790;
	// end inline asm
	mov.b64 	{%r762, %r767}, %rd620;
	// begin inline asm
	shfl.sync.down.b32 %r761, %r762, %r788, %r745, %r790;
	// end inline asm
	// begin inline asm
	shfl.sync.down.b32 %r766, %r767, %r788, %r745, %r790;
	// end inline asm
	mov.b64 	%rd162, {%r761, %r766};
	// begin inline asm
	shfl.sync.down.b32 %r771, %r1181, %r788, %r745, %r790;
	// end inline asm
	// begin inline asm
	shfl.sync.down.b32 %r776, %r777, %r788, %r745, %r790;
	// end inline asm
	mov.b64 	{%r782, %r787}, %rd646;
	// begin inline asm
	shfl.sync.down.b32 %r781, %r782, %r788, %r745, %r790;
	// end inline asm
	// begin inline asm
	shfl.sync.down.b32 %r786, %r787, %r788, %r745, %r790;
	// end inline asm
	mov.b64 	%rd163, {%r781, %r786};
	add.s32 	%r791, %r706, 2;
	setp.gt.s32 	%p186, %r791, %r745;
	mov.u32 	%r1184, %r1181;
	mov.u64 	%rd649, %rd646;
	@%p186 bra 	$L__BB10_136;
	setp.lt.s32 	%p187, %r1155, %r751;
	mov.u32 	%r1182, %r1155;
	mov.u64 	%rd647, %rd620;
	@%p187 bra 	$L__BB10_133;
	setp.lt.s32 	%p188, %r751, %r1155;
	mov.u32 	%r1182, %r751;
	mov.u64 	%rd647, %rd162;
	@%p188 bra 	$L__BB10_133;
	setp.lt.s64 	%p189, %rd620, %rd162;
	selp.b32 	%r1182, %r1155, %r751, %p189;
	min.s64 	%rd647, %rd620, %rd162;
$L__BB10_133:
	setp.lt.s32 	%p190, %r1181, %r771;
	mov.u32 	%r1155, %r1182;
	mov.u64 	%rd620, %rd647;
	mov.u32 	%r1184, %r771;
	mov.u64 	%rd649, %rd163;
	@%p190 bra 	$L__BB10_136;
	setp.lt.s32 	%p191, %r771, %r1181;
	mov.u32 	%r1155, %r1182;
	mov.u64 	%rd620, %rd647;
	mov.u32 	%r1184, %r1181;
	mov.u64 	%rd649, %rd646;
	@%p191 bra 	$L__BB10_136;
	setp.lt.s64 	%p192, %rd646, %rd163;
	selp.b32 	%r1184, %r1181, %r771, %p192;
	min.s64 	%rd649, %rd646, %rd163;
	mov.u32 	%r1155, %r1182;
	mov.u64 	%rd620, %rd647;
$L__BB10_136:
	mov.b32 	%r829, 4;
	mov.b32 	%r831, -1;
	// begin inline asm
	shfl.sync.down.b32 %r792, %r1155, %r829, %r745, %r831;
	// end inline asm
	// begin inline asm
	shfl.sync.down.b32 %r797, %r798, %r829, %r745, %r831;
	// end inline asm
	mov.b64 	{%r803, %r808}, %rd620;
	// begin inline asm
	shfl.sync.down.b32 %r802, %r803, %r829, %r745, %r831;
	// end inline asm
	// begin inline asm
	shfl.sync.down.b32 %r807, %r808, %r829, %r745, %r831;
	// end inline asm
	mov.b64 	%rd169, {%r802, %r807};
	// begin inline asm
	shfl.sync.down.b32 %r812, %r1184, %r829, %r745, %r831;
	// end inline asm
	// begin inline asm
	shfl.sync.down.b32 %r817, %r818, %r829, %r745, %r831;
	// end inline asm
	mov.b64 	{%r823, %r828}, %rd649;
	// begin inline asm
	shfl.sync.down.b32 %r822, %r823, %r829, %r745, %r831;
	// end inline asm
	// begin inline asm
	shfl.sync.down.b32 %r827, %r828, %r829, %r745, %r831;
	// end inline asm
	mov.b64 	%rd170, {%r822, %r827};
	add.s32 	%r832, %r706, 4;
	setp.gt.s32 	%p193, %r832, %r745;
	mov.u32 	%r1187, %r1184;
	mov.u64 	%rd652, %rd649;
	@%p193 bra 	$L__BB10_143;
	setp.lt.s32 	%p194, %r1155, %r792;
	mov.u32 	%r1185, %r1155;
	mov.u64 	%rd650, %rd620;
	@%p194 bra 	$L__BB10_140;
	setp.lt.s32 	%p195, %r792, %r1155;
	mov.u32 	%r1185, %r792;
	mov.u64 	%rd650, %rd169;
	@%p195 bra 	$L__BB10_140;
	setp.lt.s64 	%p196, %rd620, %rd169;
	selp.b32 	%r1185, %r1155, %r792, %p196;
	min.s64 	%rd650, %rd620, %rd169;
$L__BB10_140:
	setp.lt.s32 	%p197, %r1184, %r812;
	mov.u32 	%r1155, %r1185;
	mov.u64 	%rd620, %rd650;
	mov.u32 	%r1187, %r812;
	mov.u64 	%rd652, %rd170;
	@%p197 bra 	$L__BB10_143;
	setp.lt.s32 	%p198, %r812, %r1184;
	mov.u32 	%r1155, %r1185;
	mov.u64 	%rd620, %rd650;
	mov.u32 	%r1187, %r1184;
	mov.u64 	%rd652, %rd649;
	@%p198 bra 	$L__BB10_143;
	setp.lt.s64 	%p199, %rd649, %rd170;
	selp.b32 	%r1187, %r1184, %r812, %p199;
	min.s64 	%rd652, %rd649, %rd170;
	mov.u32 	%r1155, %r1185;
	mov.u64 	%rd620, %rd650;
$L__BB10_143:
	mov.b32 	%r870, 8;
	mov.b32 	%r872, -1;
	// begin inline asm
	shfl.sync.down.b32 %r833, %r1155, %r870, %r745, %r872;
	// end inline asm
	// begin inline asm
	shfl.sync.down.b32 %r838, %r839, %r870, %r745, %r872;
	// end inline asm
	mov.b64 	{%r844, %r849}, %rd620;
	// begin inline asm
	shfl.sync.down.b32 %r843, %r844, %r870, %r745, %r872;
	// end inline asm
	// begin inline asm
	shfl.sync.down.b32 %r848, %r849, %r870, %r745, %r872;
	// end inline asm
	mov.b64 	%rd176, {%r843, %r848};
	// begin inline asm
	shfl.sync.down.b32 %r853, %r1187, %r870, %r745, %r872;
	// end inline asm
	// begin inline asm
	shfl.sync.down.b32 %r858, %r859, %r870, %r745, %r872;
	// end inline asm
	mov.b64 	{%r864, %r869}, %rd652;
	// begin inline asm
	shfl.sync.down.b32 %r863, %r864, %r870, %r745, %r872;
	// end inline asm
	// begin inline asm
	shfl.sync.down.b32 %r868, %r869, %r870, %r745, %r872;
	// end inline asm
	mov.b64 	%rd177, {%r863, %r868};
	add.s32 	%r873, %r706, 8;
	setp.gt.s32 	%p200, %r873, %r745;
	mov.u32 	%r1190, %r1187;
	mov.u64 	%rd655, %rd652;
	@%p200 bra 	$L__BB10_150;
	setp.lt.s32 	%p201, %r1155, %r833;
	mov.u32 	%r1188, %r1155;
	mov.u64 	%rd653, %rd620;
	@%p201 bra 	$L__BB10_147;
	setp.lt.s32 	%p202, %r833, %r1155;
	mov.u32 	%r1188, %r833;
	mov.u64 	%rd653, %rd176;
	@%p202 bra 	$L__BB10_147;
	setp.lt.s64 	%p203, %rd620, %rd176;
	selp.b32 	%r1188, %r1155, %r833, %p203;
	min.s64 	%rd653, %rd620, %rd176;
$L__BB10_147:
	setp.lt.s32 	%p204, %r1187, %r853;
	mov.u32 	%r1155, %r1188;
	mov.u64 	%rd620, %rd653;
	mov.u32 	%r1190, %r853;
	mov.u64 	%rd655, %rd177;
	@%p204 bra 	$L__BB10_150;
	setp.lt.s32 	%p205, %r853, %r1187;
	mov.u32 	%r1155, %r1188;
	mov.u64 	%rd620, %rd653;
	mov.u32 	%r1190, %r1187;
	mov.u64 	%rd655, %rd652;
	@%p205 bra 	$L__BB10_150;
	setp.lt.s64 	%p206, %rd652, %rd177;
	selp.b32 	%r1190, %r1187, %r853, %p206;
	min.s64 	%rd655, %rd652, %rd177;
	mov.u32 	%r1155, %r1188;
	mov.u64 	%rd620, %rd653;
$L__BB10_150:
	mov.b32 	%r911, 16;
	mov.b32 	%r913, -1;
	// begin inline asm
	shfl.sync.down.b32 %r874, %r1155, %r911, %r745, %r913;
	// end inline asm
	// begin inline asm
	shfl.sync.down.b32 %r879, %r880, %r911, %r745, %r913;
	// end inline asm
	mov.b64 	{%r885, %r890}, %rd620;
	// begin inline asm
	shfl.sync.down.b32 %r884, %r885, %r911, %r745, %r913;
	// end inline asm
	// begin inline asm
	shfl.sync.down.b32 %r889, %r890, %r911, %r745, %r913;
	// end inline asm
	mov.b64 	%rd183, {%r884, %r889};
	// begin inline asm
	shfl.sync.down.b32 %r894, %r1190, %r911, %r745, %r913;
	// end inline asm
	// begin inline asm
	shfl.sync.down.b32 %r899, %r900, %r911, %r745, %r913;
	// end inline asm
	mov.b64 	{%r905, %r910}, %rd655;
	// begin inline asm
	shfl.sync.down.b32 %r904, %r905, %r911, %r745, %r913;
	// end inline asm
	// begin inline asm
	shfl.sync.down.b32 %r909, %r910, %r911, %r745, %r913;
	// end inline asm
	mov.b64 	%rd184, {%r904, %r909};
	add.s32 	%r914, %r706, 16;
	setp.gt.s32 	%p207, %r914, %r745;
	mov.u32 	%r1287, %r1190;
	mov.u64 	%rd745, %rd655;
	@%p207 bra 	$L__BB10_157;
	setp.lt.s32 	%p208, %r1155, %r874;
	mov.u32 	%r1191, %r1155;
	mov.u64 	%rd656, %rd620;
	@%p208 bra 	$L__BB10_154;
	setp.lt.s32 	%p209, %r874, %r1155;
	mov.u32 	%r1191, %r874;
	mov.u64 	%rd656, %rd183;
	@%p209 bra 	$L__BB10_154;
	setp.lt.s64 	%p210, %rd620, %rd183;
	selp.b32 	%r1191, %r1155, %r874, %p210;
	min.s64 	%rd656, %rd620, %rd183;
$L__BB10_154:
	setp.lt.s32 	%p211, %r1190, %r894;
	mov.u32 	%r1155, %r1191;
	mov.u64 	%rd620, %rd656;
	mov.u32 	%r1287, %r894;
	mov.u64 	%rd745, %rd184;
	@%p211 bra 	$L__BB10_157;
	setp.lt.s32 	%p212, %r894, %r1190;
	mov.u32 	%r1155, %r1191;
	mov.u64 	%rd620, %rd656;
	mov.u32 	%r1287, %r1190;
	mov.u64 	%rd745, %rd655;
	@%p212 bra 	$L__BB10_157;
	setp.lt.s64 	%p213, %rd655, %rd184;
	selp.b32 	%r1287, %r1190, %r894, %p213;
	min.s64 	%rd745, %rd655, %rd184;
	mov.u32 	%r1155, %r1191;
	mov.u64 	%rd620, %rd656;
$L__BB10_157:
	setp.ne.s32 	%p214, %r706, 0;
	@%p214 bra 	$L__BB10_159;
	mov.u32 	%r916, _ZN6thrust24THRUST_300001_SM_1000_NS8cuda_cub4core6detail5shmemE;
	add.s32 	%r917, %r916, %r747;
	st.shared.u32 	[%r917+8], %r1155;
	st.shared.u64 	[%r917+16], %rd620;
	st.shared.u32 	[%r917+24], %r1287;
	st.shared.u64 	[%r917+32], %rd745;
$L__BB10_159:
	bar.sync 	0;
	setp.ne.s32 	%p215, %r1, 0;
	@%p215 bra 	$L__BB10_353;
	setp.lt.s32 	%p216, %r483, 33;
	mov.u32 	%r1194, %r1155;
	mov.u64 	%rd659, %rd620;
	mov.u32 	%r1195, %r1287;
	mov.u64 	%rd660, %rd745;
	@%p216 bra 	$L__BB10_168;
	ld.shared.u32 	%r201, [_ZN6thrust24THRUST_300001_SM_1000_NS8cuda_cub4core6detail5shmemE+40];
	ld.shared.u64 	%rd190, [_ZN6thrust24THRUST_300001_SM_1000_NS8cuda_cub4core6detail5shmemE+48];
	ld.shared.u32 	%r202, [_ZN6thrust24THRUST_300001_SM_1000_NS8cuda_cub4core6detail5shmemE+56];
	ld.shared.u64 	%rd191, [_ZN6thrust24THRUST_300001_SM_1000_NS8cuda_cub4core6detail5shmemE+64];
	setp.lt.s32 	%p217, %r1155, %r201;
	mov.u32 	%r1194, %r1155;
	mov.u64 	%rd659, %rd620;
	@%p217 bra 	$L__BB10_164;
	setp.lt.s32 	%p218, %r201, %r1155;
	mov.u32 	%r1194, %r201;
	mov.u64 	%rd659, %rd190;
	@%p218 bra 	$L__BB10_164;
	setp.lt.s64 	%p219, %rd620, %rd190;
	selp.b32 	%r1194, %r1155, %r201, %p219;
	min.s64 	%rd659, %rd620, %rd190;
$L__BB10_164:
	setp.lt.s32 	%p220, %r1287, %r202;
	mov.u32 	%r1195, %r202;
	mov.u64 	%rd660, %rd191;
	@%p220 bra 	$L__BB10_168;
	setp.ge.s32 	%p221, %r202, %r1287;
	mov.u32 	%r1195, %r1287;
	mov.u64 	%rd660, %rd745;
	@%p221 bra 	$L__BB10_166;
	bra.uni 	$L__BB10_168;
$L__BB10_166:
	setp.ge.s64 	%p222, %rd745, %rd191;
	mov.u32 	%r1195, %r202;
	mov.u64 	%rd660, %rd191;
	@%p222 bra 	$L__BB10_168;
	mov.u32 	%r1195, %r1287;
	mov.u64 	%rd660, %rd745;
$L__BB10_168:
	setp.lt.s32 	%p223, %r483, 65;
	mov.u32 	%r1198, %r1194;
	mov.u64 	%rd663, %rd659;
	mov.u32 	%r1199, %r1195;
	mov.u64 	%rd664, %rd660;
	@%p223 bra 	$L__BB10_176;
	ld.shared.u32 	%r214, [_ZN6thrust24THRUST_300001_SM_1000_NS8cuda_cub4core6detail5shmemE+72];
	ld.shared.u64 	%rd203, [_ZN6thrust24THRUST_300001_SM_1000_NS8cuda_cub4core6detail5shmemE+80];
	ld.shared.u32 	%r215, [_ZN6thrust24THRUST_300001_SM_1000_NS8cuda_cub4core6detail5shmemE+88];
	ld.shared.u64 	%rd204, [_ZN6thrust24THRUST_300001_SM_1000_NS8cuda_cub4core6detail5shmemE+96];
	setp.lt.s32 	%p224, %r1194, %r214;
	mov.u32 	%r1198, %r1194;
	mov.u64 	%rd663, %rd659;
	@%p224 bra 	$L__BB10_172;
	setp.lt.s32 	%p225, %r214, %r1194;
	mov.u32 	%r1198, %r214;
	mov.u64 	%rd663, %rd203;
	@%p225 bra 	$L__BB10_172;
	setp.lt.s64 	%p226, %rd659, %rd203;
	selp.b32 	%r1198, %r1194, %r214, %p226;
	min.s64 	%rd663, %rd659, %rd203;
$L__BB10_172:
	setp.lt.s32 	%p227, %r1195, %r215;
	mov.u32 	%r1199, %r215;
	mov.u64 	%rd664, %rd204;
	@%p227 bra 	$L__BB10_176;
	setp.ge.s32 	%p228, %r215, %r1195;
	mov.u32 	%r1199, %r1195;
	mov.u64 	%rd664, %rd660;
	@%p228 bra 	$L__BB10_174;
	bra.uni 	$L__BB10_176;
$L__BB10_174:
	setp.ge.s64 	%p229, %rd660, %rd204;
	mov.u32 	%r1199, %r215;
	mov.u64 	%rd664, %rd204;
	@%p229 bra 	$L__BB10_176;
	mov.u32 	%r1199, %r1195;
	mov.u64 	%rd664, %rd660;
$L__BB10_176:
	setp.lt.s32 	%p230, %r483, 97;
	mov.u32 	%r1202, %r1198;
	mov.u64 	%rd667, %rd663;
	mov.u32 	%r1203, %r1199;
	mov.u64 	%rd668, %rd664;
	@%p230 bra 	$L__BB10_184;
	ld.shared.u32 	%r227, [_ZN6thrust24THRUST_300001_SM_1000_NS8cuda_cub4core6detail5shmemE+104];
	ld.shared.u64 	%rd216, [_ZN6thrust24THRUST_300001_SM_1000_NS8cuda_cub4core6detail5shmemE+112];
	ld.shared.u32 	%r228, [_ZN6thrust24THRUST_300001_SM_1000_NS8cuda_cub4core6detail5shmemE+120];
	ld.shared.u64 	%rd217, [_ZN6thrust24THRUST_300001_SM_1000_NS8cuda_cub4core6detail5shmemE+128];
	setp.lt.s32 	%p231, %r1198, %r227;
	mov.u32 	%r1202, %r1198;
	mov.u64 	%rd667, %rd663;
	@%p231 bra 	$L__BB10_180;
	setp.lt.s32 	%p232, %r227, %r1198;
	mov.u32 	%r1202, %r227;
	mov.u64 	%rd667, %rd216;
	@%p232 bra 	$L__BB10_180;
	setp.lt.s64 	%p233, %rd663, %rd216;
	selp.b32 	%r1202, %r1198, %r227, %p233;
	min.s64 	%rd667, %rd663, %rd216;
$L__BB10_180:
	setp.lt.s32 	%p234, %r1199, %r228;
	mov.u32 	%r1203, %r228;
	mov.u64 	%rd668, %rd217;
	@%p234 bra 	$L__BB10_184;
	setp.ge.s32 	%p235, %r228, %r1199;
	mov.u32 	%r1203, %r1199;
	mov.u64 	%rd668, %rd664;
	@%p235 bra 	$L__BB10_182;
	bra.uni 	$L__BB10_184;
$L__BB10_182:
	setp.ge.s64 	%p236, %rd664, %rd217;
	mov.u32 	%r1203, %r228;
	mov.u64 	%rd668, %rd217;
	@%p236 bra 	$L__BB10_184;
	mov.u32 	%r1203, %r1199;
	mov.u64 	%rd668, %rd664;
$L__BB10_184:
	setp.lt.s32 	%p237, %r483, 129;
	mov.u32 	%r1206, %r1202;
	mov.u64 	%rd671, %rd667;
	mov.u32 	%r1207, %r1203;
	mov.u64 	%rd672, %rd668;
	@%p237 bra 	$L__BB10_192;
	ld.shared.u32 	%r240, [_ZN6thrust24THRUST_300001_SM_1000_NS8cuda_cub4core6detail5shmemE+136];
	ld.shared.u64 	%rd229, [_ZN6thrust24THRUST_300001_SM_1000_NS8cuda_cub4core6detail5shmemE+144];
	ld.shared.u32 	%r241, [_ZN6thrust24THRUST_300001_SM_1000_NS8cuda_cub4core6detail5shmemE+152];
	ld.shared.u64 	%rd230, [_ZN6thrust24THRUST_300001_SM_1000_NS8cuda_cub4core6detail5shmemE+160];
	setp.lt.s32 	%p238, %r1202, %r240;
	mov.u32 	%r1206, %r1202;
	mov.u64 	%rd671, %rd667;
	@%p238 bra 	$L__BB10_188;
	setp.lt.s32 	%p239, %r240, %r1202;
	mov.u32 	%r1206, %r240;
	mov.u64 	%rd671, %rd229;
	@%p239 bra 	$L__BB10_188;
	setp.lt.s64 	%p240, %rd667, %rd229;
	selp.b32 	%r1206, %r1202, %r240, %p240;
	min.s64 	%rd671, %rd667, %rd229;
$L__BB10_188:
	setp.lt.s32 	%p241, %r1203, %r241;
	mov.u32 	%r1207, %r241;
	mov.u64 	%rd672, %rd230;
	@%p241 bra 	$L__BB10_192;
	setp.ge.s32 	%p242, %r241, %r1203;
	mov.u32 	%r1207, %r1203;
	mov.u64 	%rd672, %rd668;
	@%p242 bra 	$L__BB10_190;
	bra.uni 	$L__BB10_192;
$L__BB10_190:
	setp.ge.s64 	%p243, %rd668, %rd230;
	mov.u32 	%r1207, %r241;
	mov.u64 	%rd672, %rd230;
	@%p243 bra 	$L__BB10_192;
	mov.u32 	%r1207, %r1203;
	mov.u64 	%rd672, %rd668;
$L__BB10_192:
	setp.lt.s32 	%p244, %r483, 161;
	mov.u32 	%r1210, %r1206;
	mov.u64 	%rd675, %rd671;
	mov.u32 	%r1211, %r1207;
	mov.u64 	%rd676, %rd672;
	@%p244 bra 	$L__BB10_200;
	ld.shared.u32 	%r253, [_ZN6thrust24THRUST_300001_SM_1000_NS8cuda_cub4core6detail5shmemE+168];
	ld.shared.u64 	%rd242, [_ZN6thrust24THRUST_300001_SM_1000_NS8cuda_cub4core6detail5shmemE+176];
	ld.shared.u32 	%r254, [_ZN6thrust24THRUST_300001_SM_1000_NS8cuda_cub4core6detail5shmemE+184];
	ld.shared.u64 	%rd243, [_ZN6thrust24THRUST_300001_SM_1000_NS8cuda_cub4core6detail5shmemE+192];
	setp.lt.s32 	%p245, %r1206, %r253;
	mov.u32 	%r1210, %r1206;
	mov.u64 	%rd675, %rd671;
	@%p245 bra 	$L__BB10_196;
	setp.lt.s32 	%p246, %r253, %r1206;
	mov.u32 	%r1210, %r253;
	mov.u64 	%rd675, %rd242;
	@%p246 bra 	$L__BB10_196;
	setp.lt.s64 	%p247, %rd671, %rd242;
	selp.b32 	%r1210, %r1206, %r253, %p247;
	min.s64 	%rd675, %rd671, %rd242;
$L__BB10_196:
	setp.lt.s32 	%p248, %r1207, %r254;
	mov.u32 	%r1211, %r254;
	mov.u64 	%rd676, %rd243;
	@%p248 bra 	$L__BB10_200;
	setp.ge.s32 	%p249, %r254, %r1207;
	mov.u32 	%r1211, %r1207;
	mov.u64 	%rd676, %rd672;
	@%p249 bra 	$L__BB10_198;
	bra.uni 	$L__BB10_200;
$L__BB10_198:
	setp.ge.s64 	%p250, %rd672, %rd243;
	mov.u32 	%r1211, %r254;
	mov.u64 	%rd676, %rd243;
	@%p250 bra 	$L__BB10_200;
	mov.u32 	%r1211, %r1207;
	mov.u64 	%rd676, %rd672;
$L__BB10_200:
	setp.lt.s32 	%p251, %r483, 193;
	mov.u32 	%r1214, %r1210;
	mov.u64 	%rd679, %rd675;
	mov.u32 	%r1215, %r1211;
	mov.u64 	%rd680, %rd676;
	@%p251 bra 	$L__BB10_208;
	ld.shared.u32 	%r266, [_ZN6thrust24THRUST_300001_SM_1000_NS8cuda_cub4core6detail5shmemE+200];
	ld.shared.u64 	%rd255, [_ZN6thrust24THRUST_300001_SM_1000_NS8cuda_cub4core6detail5shmemE+208];
	ld.shared.u32 	%r267, [_ZN6thrust24THRUST_300001_SM_1000_NS8cuda_cub4core6detail5shmemE+216];
	ld.shared.u64 	%rd256, [_ZN6thrust24THRUST_300001_SM_1000_NS8cuda_cub4core6detail5shmemE+224];
	setp.lt.s32 	%p252, %r1210, %r266;
	mov.u32 	%r1214, %r1210;
	mov.u64 	%rd679, %rd675;
	@%p252 bra 	$L__BB10_204;
	setp.lt.s32 	%p253, %r266, %r1210;
	mov.u32 	%r1214, %r266;
	mov.u64 	%rd679, %rd255;
	@%p253 bra 	$L__BB10_204;
	setp.lt.s64 	%p254, %rd675, %rd255;
	selp.b32 	%r1214, %r1210, %r266, %p254;
	min.s64 	%rd679, %rd675, %rd255;
$L__BB10_204:
	setp.lt.s32 	%p255, %r1211, %r267;
	mov.u32 	%r1215, %r267;
	mov.u64 	%rd680, %rd256;
	@%p255 bra 	$L__BB10_208;
	setp.ge.s32 	%p256, %r267, %r1211;
	mov.u32 	%r1215, %r1211;
	mov.u64 	%rd680, %rd676;
	@%p256 bra 	$L__BB10_206;
	bra.uni 	$L__BB10_208;
$L__BB10_206:
	setp.ge.s64 	%p257, %rd676, %rd256;
	mov.u32 	%r1215, %r267;
	mov.u64 	%rd680, %rd256;
	@%p257 bra 	$L__BB10_208;
	mov.u32 	%r1215, %r1211;
	mov.u64 	%rd680, %rd676;
$L__BB10_208:
	setp.lt.s32 	%p258, %r483, 225;
	mov.u64 	%rd745, %rd680;
	mov.u32 	%r1287, %r1215;
	mov.u64 	%rd620, %rd679;
	mov.u32 	%r1155, %r1214;
	@%p258 bra 	$L__BB10_353;
	ld.shared.u32 	%r279, [_ZN6thrust24THRUST_300001_SM_1000_NS8cuda_cub4core6detail5shmemE+232];
	ld.shared.u64 	%rd268, [_ZN6thrust24THRUST_300001_SM_1000_NS8cuda_cub4core6detail5shmemE+240];
	ld.shared.u32 	%r280, [_ZN6thrust24THRUST_300001_SM_1000_NS8cuda_cub4core6detail5shmemE+248];
	ld.shared.u64 	%rd269, [_ZN6thrust24THRUST_300001_SM_1000_NS8cuda_cub4core6detail5shmemE+256];
	setp.lt.s32 	%p259, %r1214, %r279;
	mov.u32 	%r1155, %r1214;
	mov.u64 	%rd620, %rd679;
	@%p259 bra 	$L__BB10_212;
	setp.lt.s32 	%p260, %r279, %r1214;
	mov.u32 	%r1155, %r279;
	mov.u64 	%rd620, %rd268;
	@%p260 bra 	$L__BB10_212;
	setp.lt.s64 	%p261, %rd679, %rd268;
	selp.b32 	%r1155, %r1214, %r279, %p261;
	min.s64 	%rd620, %rd679, %rd268;
$L__BB10_212:
	setp.lt.s32 	%p262, %r1215, %r280;
	mov.u32 	%r1287, %r280;
	mov.u64 	%rd745, %rd269;
	@%p262 bra 	$L__BB10_353;
	setp.ge.s32 	%p263, %r280, %r1215;
	mov.u32 	%r1287, %r1215;
	mov.u64 	%rd745, %rd680;
	@%p263 bra 	$L__BB10_214;
	bra.uni 	$L__BB10_353;
$L__BB10_214:
	setp.ge.s64 	%p264, %rd680, %rd269;
	mov.u32 	%r1287, %r280;
	mov.u64 	%rd745, %rd269;
	@%p264 bra 	$L__BB10_353;
	mov.u32 	%r1287, %r1215;
	mov.u64 	%rd745, %rd680;
	bra.uni 	$L__BB10_353;
$L__BB10_216:
	mov.u32 	%r290, %tid.x;
	mul.wide.u32 	%rd472, %r290, 32;
	add.s64 	%rd457, %rd454, %rd472;
	// begin inline asm
	ld.global.nc.u64 %rd456, [%rd457];
	// end inline asm
	add.s64 	%rd459, %rd457, 8;
	// begin inline asm
	ld.global.nc.u64 %rd458, [%rd459];
	// end inline asm
	add.s64 	%rd461, %rd457, 16;
	// begin inline asm
	ld.global.nc.u64 %rd460, [%rd461];
	// end inline asm
	add.s64 	%rd463, %rd457, 24;
	// begin inline asm
	ld.global.nc.u64 %rd462, [%rd463];
	// end inline asm
	cvt.u32.u64 	%r291, %rd456;
	cvt.u32.u64 	%r292, %rd460;
	add.s64 	%rd465, %rd457, 8192;
	// begin inline asm
	ld.global.nc.u64 %rd464, [%rd465];
	// end inline asm
	add.s64 	%rd467, %rd457, 8200;
	// begin inline asm
	ld.global.nc.u64 %rd466, [%rd467];
	// end inline asm
	add.s64 	%rd469, %rd457, 8208;
	// begin inline asm
	ld.global.nc.u64 %rd468, [%rd469];
	// end inline asm
	add.s64 	%rd471, %rd457, 8216;
	// begin inline asm
	ld.global.nc.u64 %rd713, [%rd471];
	// end inline asm
	cvt.u32.u64 	%r293, %rd464;
	cvt.u32.u64 	%r1255, %rd468;
	setp.lt.s32 	%p3, %r291, %r293;
	mov.u32 	%r1155, %r291;
	mov.u64 	%rd620, %rd458;
	@%p3 bra 	$L__BB10_219;
	setp.lt.s32 	%p4, %r293, %r291;
	mov.u32 	%r1155, %r293;
	mov.u64 	%rd620, %rd466;
	@%p4 bra 	$L__BB10_219;
	setp.lt.s64 	%p5, %rd458, %rd466;
	selp.b32 	%r1155, %r291, %r293, %p5;
	min.s64 	%rd620, %rd458, %rd466;
$L__BB10_219:
	setp.lt.s32 	%p6, %r292, %r1255;
	@%p6 bra 	$L__BB10_221;
	setp.lt.s32 	%p7, %r1255, %r292;
	setp.lt.s64 	%p8, %rd462, %rd713;
	or.pred  	%p9, %p7, %p8;
	selp.b32 	%r1255, %r292, %r1255, %p9;
	selp.b64 	%rd713, %rd462, %rd713, %p9;
$L__BB10_221:
	setp.lt.u32 	%p10, %r483, 1024;
	mov.b32 	%r1231, 512;
	@%p10 bra 	$L__BB10_234;
	mov.b32 	%r1222, 512;
	mov.u32 	%r1224, %r1255;
	mov.u64 	%rd688, %rd713;
$L__BB10_223:
	add.s32 	%r486, %r1222, %r290;
	mul.wide.u32 	%rd489, %r486, 32;
	add.s64 	%rd474, %rd454, %rd489;
	// begin inline asm
	ld.global.nc.u64 %rd473, [%rd474];
	// end inline asm
	add.s64 	%rd476, %rd474, 8;
	// begin inline asm
	ld.global.nc.u64 %rd475, [%rd476];
	// end inline asm
	add.s64 	%rd478, %rd474, 16;
	// begin inline asm
	ld.global.nc.u64 %rd477, [%rd478];
	// end inline asm
	add.s64 	%rd480, %rd474, 24;
	// begin inline asm
	ld.global.nc.u64 %rd690, [%rd480];
	// end inline asm
	cvt.u32.u64 	%r302, %rd473;
	cvt.u32.u64 	%r1226, %rd477;
	add.s64 	%rd482, %rd474, 8192;
	// begin inline asm
	ld.global.nc.u64 %rd481, [%rd482];
	// end inline asm
	add.s64 	%rd484, %rd474, 8200;
	// begin inline asm
	ld.global.nc.u64 %rd483, [%rd484];
	// end inline asm
	add.s64 	%rd486, %rd474, 8208;
	// begin inline asm
	ld.global.nc.u64 %rd485, [%rd486];
	// end inline asm
	add.s64 	%rd488, %rd474, 8216;
	// begin inline asm
	ld.global.nc.u64 %rd713, [%rd488];
	// end inline asm
	cvt.u32.u64 	%r304, %rd481;
	cvt.u32.u64 	%r1255, %rd485;
	setp.lt.s32 	%p11, %r1155, %r302;
	mov.u32 	%r1225, %r1155;
	mov.u64 	%rd689, %rd620;
	@%p11 bra 	$L__BB10_226;
	setp.lt.s32 	%p12, %r302, %r1155;
	mov.u32 	%r1225, %r302;
	mov.u64 	%rd689, %rd475;
	@%p12 bra 	$L__BB10_226;
	setp.lt.s64 	%p13, %rd620, %rd475;
	selp.b32 	%r1225, %r1155, %r302, %p13;
	min.s64 	%rd689, %rd620, %rd475;
$L__BB10_226:
	setp.lt.s32 	%p14, %r1224, %r1226;
	@%p14 bra 	$L__BB10_228;
	setp.lt.s32 	%p15, %r1226, %r1224;
	setp.lt.s64 	%p16, %rd688, %rd690;
	or.pred  	%p17, %p15, %p16;
	selp.b32 	%r1226, %r1224, %r1226, %p17;
	selp.b64 	%rd690, %rd688, %rd690, %p17;
$L__BB10_228:
	setp.lt.s32 	%p18, %r1225, %r304;
	mov.u32 	%r1155, %r1225;
	mov.u64 	%rd620, %rd689;
	@%p18 bra 	$L__BB10_231;
	setp.lt.s32 	%p19, %r304, %r1225;
	mov.u32 	%r1155, %r304;
	mov.u64 	%rd620, %rd483;
	@%p19 bra 	$L__BB10_231;
	setp.lt.s64 	%p20, %rd689, %rd483;
	selp.b32 	%r1155, %r1225, %r304, %p20;
	min.s64 	%rd620, %rd689, %rd483;
$L__BB10_231:
	setp.lt.s32 	%p21, %r1226, %r1255;
	@%p21 bra 	$L__BB10_233;
	setp.lt.s32 	%p22, %r1255, %r1226;
	setp.lt.s64 	%p23, %rd690, %rd713;
	or.pred  	%p24, %p22, %p23;
	selp.b32 	%r1255, %r1226, %r1255, %p24;
	selp.b64 	%rd713, %rd690, %rd713, %p24;
$L__BB10_233:
	add.s32 	%r1231, %r1222, 512;
	add.s32 	%r487, %r1222, 1024;
	setp.le.s32 	%p25, %r487, %r483;
	mov.u32 	%r1222, %r1231;
	mov.u32 	%r1224, %r1255;
	mov.u64 	%rd688, %rd713;
	@%p25 bra 	$L__BB10_223;
$L__BB10_234:
	setp.le.s32 	%p26, %r483, %r1231;
	@%p26 bra 	$L__BB10_272;
	sub.s32 	%r318, %r483, %r1231;
	setp.ge.s32 	%p27, %r290, %r318;
	@%p27 bra 	$L__BB10_272;
	not.b32 	%r489, %r290;
	add.s32 	%r490, %r483, %r489;
	sub.s32 	%r319, %r490, %r1231;
	and.b32  	%r491, %r319, 768;
	setp.eq.s32 	%p28, %r491, 768;
	mov.u32 	%r1239, %r290;
	@%p28 bra 	$L__BB10_245;
	add.s32 	%r1233, %r290, %r1231;
	shr.u32 	%r492, %r319, 8;
	add.s32 	%r493, %r492, 1;
	and.b32  	%r494, %r493, 3;
	neg.s32 	%r1232, %r494;
	mov.u32 	%r1239, %r290;
$L__BB10_238:
	.pragma "nounroll";
	mov.u64 	%rd304, %rd713;
	mov.u32 	%r326, %r1255;
	mov.u64 	%rd303, %rd620;
	mov.u32 	%r325, %r1155;
	mul.wide.u32 	%rd499, %r1233, 32;
	add.s64 	%rd492, %rd454, %rd499;
	// begin inline asm
	ld.global.nc.u64 %rd491, [%rd492];
	// end inline asm
	add.s64 	%rd494, %rd492, 8;
	// begin inline asm
	ld.global.nc.u64 %rd493, [%rd494];
	// end inline asm
	add.s64 	%rd496, %rd492, 16;
	// begin inline asm
	ld.global.nc.u64 %rd495, [%rd496];
	// end inline asm
	add.s64 	%rd498, %rd492, 24;
	// begin inline asm
	ld.global.nc.u64 %rd497, [%rd498];
	// end inline asm
	cvt.u32.u64 	%r327, %rd491;
	cvt.u32.u64 	%r328, %rd495;
	setp.lt.s32 	%p29, %r325, %r327;
	@%p29 bra 	$L__BB10_241;
	setp.lt.s32 	%p30, %r327, %r325;
	mov.u32 	%r1155, %r327;
	mov.u64 	%rd620, %rd493;
	@%p30 bra 	$L__BB10_241;
	setp.lt.s64 	%p31, %rd303, %rd493;
	selp.b32 	%r1155, %r325, %r327, %p31;
	min.s64 	%rd620, %rd303, %rd493;
$L__BB10_241:
	setp.lt.s32 	%p32, %r326, %r328;
	mov.u32 	%r1255, %r328;
	mov.u64 	%rd713, %rd497;
	@%p32 bra 	$L__BB10_244;
	setp.lt.s32 	%p33, %r328, %r326;
	mov.u32 	%r1255, %r326;
	mov.u64 	%rd713, %rd304;
	@%p33 bra 	$L__BB10_244;
	setp.lt.s64 	%p34, %rd304, %rd497;
	selp.b32 	%r1255, %r326, %r328, %p34;
	min.s64 	%rd713, %rd304, %rd497;
$L__BB10_244:
	add.s32 	%r1239, %r1239, 256;
	add.s32 	%r1233, %r1233, 256;
	add.s32 	%r1232, %r1232, 1;
	setp.ne.s32 	%p35, %r1232, 0;
	@%p35 bra 	$L__BB10_238;
$L__BB10_245:
	setp.lt.u32 	%p36, %r319, 768;
	@%p36 bra 	$L__BB10_272;
	cvt.u64.u32 	%rd500, %r1239;
	cvt.u64.u32 	%rd501, %r1231;
	add.s64 	%rd502, %rd500, %rd501;
	shl.b64 	%rd503, %rd502, 5;
	add.s64 	%rd504, %rd503, %rd454;
	add.s64 	%rd703, %rd504, 24600;
	add.s32 	%r1244, %r1239, %r1231;
$L__BB10_247:
	mul.wide.u32 	%rd513, %r1244, 32;
	add.s64 	%rd506, %rd454, %rd513;
	// begin inline asm
	ld.global.nc.u64 %rd505, [%rd506];
	// end inline asm
	add.s64 	%rd508, %rd506, 8;
	// begin inline asm
	ld.global.nc.u64 %rd507, [%rd508];
	// end inline asm
	add.s64 	%rd510, %rd506, 16;
	// begin inline asm
	ld.global.nc.u64 %rd509, [%rd510];
	// end inline asm
	add.s64 	%rd512, %rd506, 24;
	// begin inline asm
	ld.global.nc.u64 %rd511, [%rd512];
	// end inline asm
	cvt.u32.u64 	%r346, %rd505;
	cvt.u32.u64 	%r347, %rd509;
	setp.lt.s32 	%p37, %r1155, %r346;
	mov.u32 	%r1248, %r1155;
	mov.u64 	%rd706, %rd620;
	@%p37 bra 	$L__BB10_250;
	setp.lt.s32 	%p38, %r346, %r1155;
	mov.u32 	%r1248, %r346;
	mov.u64 	%rd706, %rd507;
	@%p38 bra 	$L__BB10_250;
	setp.lt.s64 	%p39, %rd620, %rd507;
	selp.b32 	%r1248, %r1155, %r346, %p39;
	min.s64 	%rd706, %rd620, %rd507;
$L__BB10_250:
	setp.lt.s32 	%p40, %r1255, %r347;
	mov.u32 	%r1249, %r347;
	mov.u64 	%rd707, %rd511;
	@%p40 bra 	$L__BB10_253;
	setp.lt.s32 	%p41, %r347, %r1255;
	mov.u32 	%r1249, %r1255;
	mov.u64 	%rd707, %rd713;
	@%p41 bra 	$L__BB10_253;
	setp.lt.s64 	%p42, %rd713, %rd511;
	selp.b32 	%r1249, %r1255, %r347, %p42;
	min.s64 	%rd707, %rd713, %rd511;
$L__BB10_253:
	add.s64 	%rd515, %rd703, -16408;
	// begin inline asm
	ld.global.nc.u64 %rd514, [%rd515];
	// end inline asm
	add.s64 	%rd517, %rd703, -16400;
	// begin inline asm
	ld.global.nc.u64 %rd516, [%rd517];
	// end inline asm
	add.s64 	%rd519, %rd703, -16392;
	// begin inline asm
	ld.global.nc.u64 %rd518, [%rd519];
	// end inline asm
	add.s64 	%rd521, %rd703, -16384;
	// begin inline asm
	ld.global.nc.u64 %rd520, [%rd521];
	// end inline asm
	cvt.u32.u64 	%r352, %rd514;
	cvt.u32.u64 	%r353, %rd518;
	setp.lt.s32 	%p43, %r1248, %r352;
	mov.u32 	%r1250, %r1248;
	mov.u64 	%rd708, %rd706;
	@%p43 bra 	$L__BB10_256;
	setp.lt.s32 	%p44, %r352, %r1248;
	mov.u32 	%r1250, %r352;
	mov.u64 	%rd708, %rd516;
	@%p44 bra 	$L__BB10_256;
	setp.lt.s64 	%p45, %rd706, %rd516;
	selp.b32 	%r1250, %r1248, %r352, %p45;
	min.s64 	%rd708, %rd706, %rd516;
$L__BB10_256:
	setp.lt.s32 	%p46, %r1249, %r353;
	mov.u32 	%r1251, %r353;
	mov.u64 	%rd709, %rd520;
	@%p46 bra 	$L__BB10_259;
	setp.lt.s32 	%p47, %r353, %r1249;
	mov.u32 	%r1251, %r1249;
	mov.u64 	%rd709, %rd707;
	@%p47 bra 	$L__BB10_259;
	setp.lt.s64 	%p48, %rd707, %rd520;
	selp.b32 	%r1251, %r1249, %r353, %p48;
	min.s64 	%rd709, %rd707, %rd520;
$L__BB10_259:
	add.s64 	%rd523, %rd703, -8216;
	// begin inline asm
	ld.global.nc.u64 %rd522, [%rd523];
	// end inline asm
	add.s64 	%rd525, %rd703, -8208;
	// begin inline asm
	ld.global.nc.u64 %rd524, [%rd525];
	// end inline asm
	add.s64 	%rd527, %rd703, -8200;
	// begin inline asm
	ld.global.nc.u64 %rd526, [%rd527];
	// end inline asm
	add.s64 	%rd529, %rd703, -8192;
	// begin inline asm
	ld.global.nc.u64 %rd528, [%rd529];
	// end inline asm
	cvt.u32.u64 	%r358, %rd522;
	cvt.u32.u64 	%r359, %rd526;
	setp.lt.s32 	%p49, %r1250, %r358;
	mov.u32 	%r1252, %r1250;
	mov.u64 	%rd710, %rd708;
	@%p49 bra 	$L__BB10_262;
	setp.lt.s32 	%p50, %r358, %r1250;
	mov.u32 	%r1252, %r358;
	mov.u64 	%rd710, %rd524;
	@%p50 bra 	$L__BB10_262;
	setp.lt.s64 	%p51, %rd708, %rd524;
	selp.b32 	%r1252, %r1250, %r358, %p51;
	min.s64 	%rd710, %rd708, %rd524;
$L__BB10_262:
	setp.lt.s32 	%p52, %r1251, %r359;
	mov.u32 	%r1253, %r359;
	mov.u64 	%rd711, %rd528;
	@%p52 bra 	$L__BB10_265;
	setp.lt.s32 	%p53, %r359, %r1251;
	mov.u32 	%r1253, %r1251;
	mov.u64 	%rd711, %rd709;
	@%p53 bra 	$L__BB10_265;
	setp.lt.s64 	%p54, %rd709, %rd528;
	selp.b32 	%r1253, %r1251, %r359, %p54;
	min.s64 	%rd711, %rd709, %rd528;
$L__BB10_265:
	add.s64 	%rd531, %rd703, -24;
	// begin inline asm
	ld.global.nc.u64 %rd530, [%rd531];
	// end inline asm
	add.s64 	%rd533, %rd703, -16;
	// begin inline asm
	ld.global.nc.u64 %rd532, [%rd533];
	// end inline asm
	add.s64 	%rd535, %rd703, -8;
	// begin inline asm
	ld.global.nc.u64 %rd534, [%rd535];
	// end inline asm
	// begin inline asm
	ld.global.nc.u64 %rd536, [%rd703];
	// end inline asm
	cvt.u32.u64 	%r364, %rd530;
	cvt.u32.u64 	%r365, %rd534;
	setp.lt.s32 	%p55, %r1252, %r364;
	mov.u32 	%r1155, %r1252;
	mov.u64 	%rd620, %rd710;
	@%p55 bra 	$L__BB10_268;
	setp.lt.s32 	%p56, %r364, %r1252;
	mov.u32 	%r1155, %r364;
	mov.u64 	%rd620, %rd532;
	@%p56 bra 	$L__BB10_268;
	setp.lt.s64 	%p57, %rd710, %rd532;
	selp.b32 	%r1155, %r1252, %r364, %p57;
	min.s64 	%rd620, %rd710, %rd532;
$L__BB10_268:
	setp.lt.s32 	%p58, %r1253, %r365;
	mov.u32 	%r1255, %r365;
	mov.u64 	%rd713, %rd536;
	@%p58 bra 	$L__BB10_271;
	setp.lt.s32 	%p59, %r365, %r1253;
	mov.u32 	%r1255, %r1253;
	mov.u64 	%rd713, %rd711;
	@%p59 bra 	$L__BB10_271;
	setp.lt.s64 	%p60, %rd711, %rd536;
	selp.b32 	%r1255, %r1253, %r365, %p60;
	min.s64 	%rd713, %rd711, %rd536;
$L__BB10_271:
	add.s32 	%r1239, %r1239, 1024;
	add.s64 	%rd703, %rd703, 32768;
	add.s32 	%r1244, %r1244, 1024;
	setp.lt.s32 	%p61, %r1239, %r318;
	@%p61 bra 	$L__BB10_247;
$L__BB10_272:
	// begin inline asm
	mov.u32 %r495, %laneid;
	// end inline asm
	mov.b32 	%r533, 1;
	mov.b32 	%r534, 31;
	mov.b32 	%r535, -1;
	// begin inline asm
	shfl.sync.down.b32 %r496, %r1155, %r533, %r534, %r535;
	// end inline asm
	// begin inline asm
	shfl.sync.down.b32 %r501, %r502, %r533, %r534, %r535;
	// end inline asm
	mov.b64 	{%r507, %r512}, %rd620;
	// begin inline asm
	shfl.sync.down.b32 %r506, %r507, %r533, %r534, %r535;
	// end inline asm
	// begin inline asm
	shfl.sync.down.b32 %r511, %r512, %r533, %r534, %r535;
	// end inline asm
	mov.b64 	%rd346, {%r506, %r511};
	// begin inline asm
	shfl.sync.down.b32 %r516, %r1255, %r533, %r534, %r535;
	// end inline asm
	// begin inline asm
	shfl.sync.down.b32 %r521, %r522, %r533, %r534, %r535;
	// end inline asm
	mov.b64 	{%r527, %r532}, %rd713;
	// begin inline asm
	shfl.sync.down.b32 %r526, %r527, %r533, %r534, %r535;
	// end inline asm
	// begin inline asm
	shfl.sync.down.b32 %r531, %r532, %r533, %r534, %r535;
	// end inline asm
	mov.b64 	%rd347, {%r526, %r531};
	setp.gt.s32 	%p62, %r495, 30;
	mov.u32 	%r1260, %r1255;
	mov.u64 	%rd718, %rd713;
	@%p62 bra 	$L__BB10_279;
	setp.lt.s32 	%p63, %r1155, %r496;
	mov.u32 	%r1258, %r1155;
	mov.u64 	%rd716, %rd620;
	@%p63 bra 	$L__BB10_276;
	setp.lt.s32 	%p64, %r496, %r1155;
	mov.u32 	%r1258, %r496;
	mov.u64 	%rd716, %rd346;
	@%p64 bra 	$L__BB10_276;
	setp.lt.s64 	%p65, %rd620, %rd346;
	selp.b32 	%r1258, %r1155, %r496, %p65;
	min.s64 	%rd716, %rd620, %rd346;
$L__BB10_276:
	setp.lt.s32 	%p66, %r1255, %r516;
	mov.u32 	%r1155, %r1258;
	mov.u64 	%rd620, %rd716;
	mov.u32 	%r1260, %r516;
	mov.u64 	%rd718, %rd347;
	@%p66 bra 	$L__BB10_279;
	setp.lt.s32 	%p67, %r516, %r1255;
	mov.u32 	%r1155, %r1258;
	mov.u64 	%rd620, %rd716;
	mov.u32 	%r1260, %r1255;
	mov.u64 	%rd718, %rd713;
	@%p67 bra 	$L__BB10_279;
	setp.lt.s64 	%p68, %rd713, %rd347;
	selp.b32 	%r1260, %r1255, %r516, %p68;
	min.s64 	%rd718, %rd713, %rd347;
	mov.u32 	%r1155, %r1258;
	mov.u64 	%rd620, %rd716;
$L__BB10_279:
	mov.b32 	%r573, 2;
	mov.b32 	%r574, 31;
	mov.b32 	%r575, -1;
	// begin inline asm
	shfl.sync.down.b32 %r536, %r1155, %r573, %r574, %r575;
	// end inline asm
	// begin inline asm
	shfl.sync.down.b32 %r541, %r542, %r573, %r574, %r575;
	// end inline asm
	mov.b64 	{%r547, %r552}, %rd620;
	// begin inline asm
	shfl.sync.down.b32 %r546, %r547, %r573, %r574, %r575;
	// end inline asm
	// begin inline asm
	shfl.sync.down.b32 %r551, %r552, %r573, %r574, %r575;
	// end inline asm
	mov.b64 	%rd353, {%r546, %r551};
	// begin inline asm
	shfl.sync.down.b32 %r556, %r1260, %r573, %r574, %r575;
	// end inline asm
	// begin inline asm
	shfl.sync.down.b32 %r561, %r562, %r573, %r574, %r575;
	// end inline asm
	mov.b64 	{%r567, %r572}, %rd718;
	// begin inline asm
	shfl.sync.down.b32 %r566, %r567, %r573, %r574, %r575;
	// end inline asm
	// begin inline asm
	shfl.sync.down.b32 %r571, %r572, %r573, %r574, %r575;
	// end inline asm
	mov.b64 	%rd354, {%r566, %r571};
	setp.gt.s32 	%p69, %r495, 29;
	mov.u32 	%r1263, %r1260;
	mov.u64 	%rd721, %rd718;
	@%p69 bra 	$L__BB10_286;
	setp.lt.s32 	%p70, %r1155, %r536;
	mov.u32 	%r1261, %r1155;
	mov.u64 	%rd719, %rd620;
	@%p70 bra 	$L__BB10_283;
	setp.lt.s32 	%p71, %r536, %r1155;
	mov.u32 	%r1261, %r536;
	mov.u64 	%rd719, %rd353;
	@%p71 bra 	$L__BB10_283;
	setp.lt.s64 	%p72, %rd620, %rd353;
	selp.b32 	%r1261, %r1155, %r536, %p72;
	min.s64 	%rd719, %rd620, %rd353;
$L__BB10_283:
	setp.lt.s32 	%p73, %r1260, %r556;
	mov.u32 	%r1155, %r1261;
	mov.u64 	%rd620, %rd719;
	mov.u32 	%r1263, %r556;
	mov.u64 	%rd721, %rd354;
	@%p73 bra 	$L__BB10_286;
	setp.lt.s32 	%p74, %r556, %r1260;
	mov.u32 	%r1155, %r1261;
	mov.u64 	%rd620, %rd719;
	mov.u32 	%r1263, %r1260;
	mov.u64 	%rd721, %rd718;
	@%p74 bra 	$L__BB10_286;
	setp.lt.s64 	%p75, %rd718, %rd354;
	selp.b32 	%r1263, %r1260, %r556, %p75;
	min.s64 	%rd721, %rd718, %rd354;
	mov.u32 	%r1155, %r1261;
	mov.u64 	%rd620, %rd719;
$L__BB10_286:
	mov.b32 	%r613, 4;
	mov.b32 	%r614, 31;
	mov.b32 	%r615, -1;
	// begin inline asm
	shfl.sync.down.b32 %r576, %r1155, %r613, %r614, %r615;
	// end inline asm
	// begin inline asm
	shfl.sync.down.b32 %r581, %r582, %r613, %r614, %r615;
	// end inline asm
	mov.b64 	{%r587, %r592}, %rd620;
	// begin inline asm
	shfl.sync.down.b32 %r586, %r587, %r613, %r614, %r615;
	// end inline asm
	// begin inline asm
	shfl.sync.down.b32 %r591, %r592, %r613, %r614, %r615;
	// end inline asm
	mov.b64 	%rd360, {%r586, %r591};
	// begin inline asm
	shfl.sync.down.b32 %r596, %r1263, %r613, %r614, %r615;
	// end inline asm
	// begin inline asm
	shfl.sync.down.b32 %r601, %r602, %r613, %r614, %r615;
	// end inline asm
	mov.b64 	{%r607, %r612}, %rd721;
	// begin inline asm
	shfl.sync.down.b32 %r606, %r607, %r613, %r614, %r615;
	// end inline asm
	// begin inline asm
	shfl.sync.down.b32 %r611, %r612, %r613, %r614, %r615;
	// end inline asm
	mov.b64 	%rd361, {%r606, %r611};
	setp.gt.s32 	%p76, %r495, 27;
	mov.u32 	%r1266, %r1263;
	mov.u64 	%rd724, %rd721;
	@%p76 bra 	$L__BB10_293;
	setp.lt.s32 	%p77, %r1155, %r576;
	mov.u32 	%r1264, %r1155;
	mov.u64 	%rd722, %rd620;
	@%p77 bra 	$L__BB10_290;
	setp.lt.s32 	%p78, %r576, %r1155;
	mov.u32 	%r1264, %r576;
	mov.u64 	%rd722, %rd360;
	@%p78 bra 	$L__BB10_290;
	setp.lt.s64 	%p79, %rd620, %rd360;
	selp.b32 	%r1264, %r1155, %r576, %p79;
	min.s64 	%rd722, %rd620, %rd360;
$L__BB10_290:
	setp.lt.s32 	%p80, %r1263, %r596;
	mov.u32 	%r1155, %r1264;
	mov.u64 	%rd620, %rd722;
	mov.u32 	%r1266, %r596;
	mov.u64 	%rd724, %rd361;
	@%p80 bra 	$L__BB10_293;
	setp.lt.s32 	%p81, %r596, %r1263;
	mov.u32 	%r1155, %r1264;
	mov.u64 	%rd620, %rd722;
	mov.u32 	%r1266, %r1263;
	mov.u64 	%rd724, %rd721;
	@%p81 bra 	$L__BB10_293;
	setp.lt.s64 	%p82, %rd721, %rd361;
	selp.b32 	%r1266, %r1263, %r596, %p82;
	min.s64 	%rd724, %rd721, %rd361;
	mov.u32 	%r1155, %r1264;
	mov.u64 	%rd620, %rd722;
$L__BB10_293:
	mov.b32 	%r653, 8;
	mov.b32 	%r654, 31;
	mov.b32 	%r655, -1;
	// begin inline asm
	shfl.sync.down.b32 %r616, %r1155, %r653, %r654, %r655;
	// end inline asm
	// begin inline asm
	shfl.sync.down.b32 %r621, %r622, %r653, %r654, %r655;
	// end inline asm
	mov.b64 	{%r627, %r632}, %rd620;
	// begin inline asm
	shfl.sync.down.b32 %r626, %r627, %r653, %r654, %r655;
	// end inline asm
	// begin inline asm
	shfl.sync.down.b32 %r631, %r632, %r653, %r654, %r655;
	// end inline asm
	mov.b64 	%rd367, {%r626, %r631};
	// begin inline asm
	shfl.sync.down.b32 %r636, %r1266, %r653, %r654, %r655;
	// end inline asm
	// begin inline asm
	shfl.sync.down.b32 %r641, %r642, %r653, %r654, %r655;
	// end inline asm
	mov.b64 	{%r647, %r652}, %rd724;
	// begin inline asm
	shfl.sync.down.b32 %r646, %r647, %r653, %r654, %r655;
	// end inline asm
	// begin inline asm
	shfl.sync.down.b32 %r651, %r652, %r653, %r654, %r655;
	// end inline asm
	mov.b64 	%rd368, {%r646, %r651};
	setp.gt.s32 	%p83, %r495, 23;
	mov.u32 	%r1269, %r1266;
	mov.u64 	%rd727, %rd724;
	@%p83 bra 	$L__BB10_300;
	setp.lt.s32 	%p84, %r1155, %r616;
	mov.u32 	%r1267, %r1155;
	mov.u64 	%rd725, %rd620;
	@%p84 bra 	$L__BB10_297;
	setp.lt.s32 	%p85, %r616, %r1155;
	mov.u32 	%r1267, %r616;
	mov.u64 	%rd725, %rd367;
	@%p85 bra 	$L__BB10_297;
	setp.lt.s64 	%p86, %rd620, %rd367;
	selp.b32 	%r1267, %r1155, %r616, %p86;
	min.s64 	%rd725, %rd620, %rd367;
$L__BB10_297:
	setp.lt.s32 	%p87, %r1266, %r636;
	mov.u32 	%r1155, %r1267;
	mov.u64 	%rd620, %rd725;
	mov.u32 	%r1269, %r636;
	mov.u64 	%rd727, %rd368;
	@%p87 bra 	$L__BB10_300;
	setp.lt.s32 	%p88, %r636, %r1266;
	mov.u32 	%r1155, %r1267;
	mov.u64 	%rd620, %rd725;
	mov.u32 	%r1269, %r1266;
	mov.u64 	%rd727, %rd724;
	@%p88 bra 	$L__BB10_300;
	setp.lt.s64 	%p89, %rd724, %rd368;
	selp.b32 	%r1269, %r1266, %r636, %p89;
	min.s64 	%rd727, %rd724, %rd368;
	mov.u32 	%r1155, %r1267;
	mov.u64 	%rd620, %rd725;
$L__BB10_300:
	mov.b32 	%r693, 16;
	mov.b32 	%r694, 31;
	mov.b32 	%r695, -1;
	// begin inline asm
	shfl.sync.down.b32 %r656, %r1155, %r693, %r694, %r695;
	// end inline asm
	// begin inline asm
	shfl.sync.down.b32 %r661, %r662, %r693, %r694, %r695;
	// end inline asm
	mov.b64 	{%r667, %r672}, %rd620;
	// begin inline asm
	shfl.sync.down.b32 %r666, %r667, %r693, %r694, %r695;
	// end inline asm
	// begin inline asm
	shfl.sync.down.b32 %r671, %r672, %r693, %r694, %r695;
	// end inline asm
	mov.b64 	%rd374, {%r666, %r671};
	// begin inline asm
	shfl.sync.down.b32 %r676, %r1269, %r693, %r694, %r695;
	// end inline asm
	// begin inline asm
	shfl.sync.down.b32 %r681, %r682, %r693, %r694, %r695;
	// end inline asm
	mov.b64 	{%r687, %r692}, %rd727;
	// begin inline asm
	shfl.sync.down.b32 %r686, %r687, %r693, %r694, %r695;
	// end inline asm
	// begin inline asm
	shfl.sync.down.b32 %r691, %r692, %r693, %r694, %r695;
	// end inline asm
	mov.b64 	%rd375, {%r686, %r691};
	setp.gt.s32 	%p90, %r495, 15;
	mov.u32 	%r1287, %r1269;
	mov.u64 	%rd745, %rd727;
	@%p90 bra 	$L__BB10_307;
	setp.lt.s32 	%p91, %r1155, %r656;
	mov.u32 	%r1270, %r1155;
	mov.u64 	%rd728, %rd620;
	@%p91 bra 	$L__BB10_304;
	setp.lt.s32 	%p92, %r656, %r1155;
	mov.u32 	%r1270, %r656;
	mov.u64 	%rd728, %rd374;
	@%p92 bra 	$L__BB10_304;
	setp.lt.s64 	%p93, %rd620, %rd374;
	selp.b32 	%r1270, %r1155, %r656, %p93;
	min.s64 	%rd728, %rd620, %rd374;
$L__BB10_304:
	setp.lt.s32 	%p94, %r1269, %r676;
	mov.u32 	%r1155, %r1270;
	mov.u64 	%rd620, %rd728;
	mov.u32 	%r1287, %r676;
	mov.u64 	%rd745, %rd375;
	@%p94 bra 	$L__BB10_307;
	setp.lt.s32 	%p95, %r676, %r1269;
	mov.u32 	%r1155, %r1270;
	mov.u64 	%rd620, %rd728;
	mov.u32 	%r1287, %r1269;
	mov.u64 	%rd745, %rd727;
	@%p95 bra 	$L__BB10_307;
	setp.lt.s64 	%p96, %rd727, %rd375;
	selp.b32 	%r1287, %r1269, %r676, %p96;
	min.s64 	%rd745, %rd727, %rd375;
	mov.u32 	%r1155, %r1270;
	mov.u64 	%rd620, %rd728;
$L__BB10_307:
	setp.ne.s32 	%p97, %r495, 0;
	@%p97 bra 	$L__BB10_309;
	and.b32  	%r696, %r290, 992;
	mov.u32 	%r697, _ZN6thrust24THRUST_300001_SM_1000_NS8cuda_cub4core6detail5shmemE;
	add.s32 	%r698, %r697, %r696;
	st.shared.u32 	[%r698+8], %r1155;
	st.shared.u64 	[%r698+16], %rd620;
	st.shared.u32 	[%r698+24], %r1287;
	st.shared.u64 	[%r698+32], %rd745;
$L__BB10_309:
	bar.sync 	0;
	setp.ne.s32 	%p98, %r290, 0;
	@%p98 bra 	$L__BB10_353;
	ld.shared.u32 	%r410, [_ZN6thrust24THRUST_300001_SM_1000_NS8cuda_cub4core6detail5shmemE+40];
	ld.shared.u64 	%rd381, [_ZN6thrust24THRUST_300001_SM_1000_NS8cuda_cub4core6detail5shmemE+48];
	ld.shared.u32 	%r411, [_ZN6thrust24THRUST_300001_SM_1000_NS8cuda_cub4core6detail5shmemE+56];
	ld.shared.u64 	%rd382, [_ZN6thrust24THRUST_300001_SM_1000_NS8cuda_cub4core6detail5shmemE+64];
	setp.lt.s32 	%p99, %r1155, %r410;
	mov.u32 	%r1273, %r1155;
	mov.u64 	%rd731, %rd620;
	@%p99 bra 	$L__BB10_313;
	setp.lt.s32 	%p100, %r410, %r1155;
	mov.u32 	%r1273, %r410;
	mov.u64 	%rd731, %rd381;
	@%p100 bra 	$L__BB10_313;
	setp.lt.s64 	%p101, %rd620, %rd381;
	selp.b32 	%r1273, %r1155, %r410, %p101;
	min.s64 	%rd731, %rd620, %rd381;
$L__BB10_313:
	setp.lt.s32 	%p102, %r1287, %r411;
	mov.u32 	%r1274, %r411;
	mov.u64 	%rd732, %rd382;
	@%p102 bra 	$L__BB10_317;
	setp.ge.s32 	%p103, %r411, %r1287;
	mov.u32 	%r1274, %r1287;
	mov.u64 	%rd732, %rd745;
	@%p103 bra 	$L__BB10_315;
	bra.uni 	$L__BB10_317;
$L__BB10_315:
	setp.ge.s64 	%p104, %rd745, %rd382;
	mov.u32 	%r1274, %r411;
	mov.u64 	%rd732, %rd382;
	@%p104 bra 	$L__BB10_317;
	mov.u32 	%r1274, %r1287;
	mov.u64 	%rd732, %rd745;
$L__BB10_317:
	ld.shared.u32 	%r420, [_ZN6thrust24THRUST_300001_SM_1000_NS8cuda_cub4core6detail5shmemE+72];
	ld.shared.u64 	%rd392, [_ZN6thrust24THRUST_300001_SM_1000_NS8cuda_cub4core6detail5shmemE+80];
	ld.shared.u32 	%r422, [_ZN6thrust24THRUST_300001_SM_1000_NS8cuda_cub4core6detail5shmemE+88];
	ld.shared.u64 	%rd394, [_ZN6thrust24THRUST_300001_SM_1000_NS8cuda_cub4core6detail5shmemE+96];
	setp.lt.s32 	%p105, %r1273, %r420;
	mov.u32 	%r1275, %r1273;
	mov.u64 	%rd733, %rd731;
	@%p105 bra 	$L__BB10_320;
	setp.lt.s32 	%p106, %r420, %r1273;
	mov.u32 	%r1275, %r420;
	mov.u64 	%rd733, %rd392;
	@%p106 bra 	$L__BB10_320;
	setp.lt.s64 	%p107, %rd731, %rd392;
	selp.b32 	%r1275, %r1273, %r420, %p107;
	min.s64 	%rd733, %rd731, %rd392;
$L__BB10_320:
	setp.lt.s32 	%p108, %r1274, %r422;
	mov.u32 	%r1276, %r422;
	mov.u64 	%rd734, %rd394;
	@%p108 bra 	$L__BB10_323;
	setp.lt.s32 	%p109, %r422, %r1274;
	mov.u32 	%r1276, %r1274;
	mov.u64 	%rd734, %rd732;
	@%p109 bra 	$L__BB10_323;
	setp.lt.s64 	%p110, %rd732, %rd394;
	selp.b64 	%rd734, %rd732, %rd394, %p110;
	selp.b32 	%r1276, %r1274, %r422, %p110;
$L__BB10_323:
	ld.shared.u32 	%r430, [_ZN6thrust24THRUST_300001_SM_1000_NS8cuda_cub4core6detail5shmemE+104];
	ld.shared.u64 	%rd402, [_ZN6thrust24THRUST_300001_SM_1000_NS8cuda_cub4core6detail5shmemE+112];
	ld.shared.u32 	%r432, [_ZN6thrust24THRUST_300001_SM_1000_NS8cuda_cub4core6detail5shmemE+120];
	ld.shared.u64 	%rd404, [_ZN6thrust24THRUST_300001_SM_1000_NS8cuda_cub4core6detail5shmemE+128];
	setp.lt.s32 	%p111, %r1275, %r430;
	mov.u32 	%r1277, %r1275;
	mov.u64 	%rd735, %rd733;
	@%p111 bra 	$L__BB10_326;
	setp.lt.s32 	%p112, %r430, %r1275;
	mov.u32 	%r1277, %r430;
	mov.u64 	%rd735, %rd402;
	@%p112 bra 	$L__BB10_326;
	setp.lt.s64 	%p113, %rd733, %rd402;
	selp.b32 	%r1277, %r1275, %r430, %p113;
	min.s64 	%rd735, %rd733, %rd402;
$L__BB10_326:
	setp.lt.s32 	%p114, %r1276, %r432;
	mov.u32 	%r1278, %r432;
	mov.u64 	%rd736, %rd404;
	@%p114 bra 	$L__BB10_329;
	setp.lt.s32 	%p115, %r432, %r1276;
	mov.u32 	%r1278, %r1276;
	mov.u64 	%rd736, %rd734;
	@%p115 bra 	$L__BB10_329;
	setp.lt.s64 	%p116, %rd734, %rd404;
	selp.b64 	%rd736, %rd734, %rd404, %p116;
	selp.b32 	%r1278, %r1276, %r432, %p116;
$L__BB10_329:
	ld.shared.u32 	%r440, [_ZN6thrust24THRUST_300001_SM_1000_NS8cuda_cub4core6detail5shmemE+136];
	ld.shared.u64 	%rd412, [_ZN6thrust24THRUST_300001_SM_1000_NS8cuda_cub4core6detail5shmemE+144];
	ld.shared.u32 	%r442, [_ZN6thrust24THRUST_300001_SM_1000_NS8cuda_cub4core6detail5shmemE+152];
	ld.shared.u64 	%rd414, [_ZN6thrust24THRUST_300001_SM_1000_NS8cuda_cub4core6detail5shmemE+160];
	setp.lt.s32 	%p117, %r1277, %r440;
	mov.u32 	%r1279, %r1277;
	mov.u64 	%rd737, %rd735;
	@%p117 bra 	$L__BB10_332;
	setp.lt.s32 	%p118, %r440, %r1277;
	mov.u32 	%r1279, %r440;
	mov.u64 	%rd737, %rd412;
	@%p118 bra 	$L__BB10_332;
	setp.lt.s64 	%p119, %rd735, %rd412;
	selp.b32 	%r1279, %r1277, %r440, %p119;
	min.s64 	%rd737, %rd735, %rd412;
$L__BB10_332:
	setp.lt.s32 	%p120, %r1278, %r442;
	mov.u32 	%r1280, %r442;
	mov.u64 	%rd738, %rd414;
	@%p120 bra 	$L__BB10_335;
	setp.lt.s32 	%p121, %r442, %r1278;
	mov.u32 	%r1280, %r1278;
	mov.u64 	%rd738, %rd736;
	@%p121 bra 	$L__BB10_335;
	setp.lt.s64 	%p122, %rd736, %rd414;
	selp.b64 	%rd738, %rd736, %rd414, %p122;
	selp.b32 	%r1280, %r1278, %r442, %p122;
$L__BB10_335:
	ld.shared.u32 	%r450, [_ZN6thrust24THRUST_300001_SM_1000_NS8cuda_cub4core6detail5shmemE+168];
	ld.shared.u64 	%rd422, [_ZN6thrust24THRUST_300001_SM_1000_NS8cuda_cub4core6detail5shmemE+176];
	ld.shared.u32 	%r452, [_ZN6thrust24THRUST_300001_SM_1000_NS8cuda_cub4core6detail5shmemE+184];
	ld.shared.u64 	%rd424, [_ZN6thrust24THRUST_300001_SM_1000_NS8cuda_cub4core6detail5shmemE+192];
	setp.lt.s32 	%p123, %r1279, %r450;
	mov.u32 	%r1281, %r1279;
	mov.u64 	%rd739, %rd737;
	@%p123 bra 	$L__BB10_338;
	setp.lt.s32 	%p124, %r450, %r1279;
	mov.u32 	%r1281, %r450;
	mov.u64 	%rd739, %rd422;
	@%p124 bra 	$L__BB10_338;
	setp.lt.s64 	%p125, %rd737, %rd422;
	selp.b32 	%r1281, %r1279, %r450, %p125;
	min.s64 	%rd739, %rd737, %rd422;
$L__BB10_338:
	setp.lt.s32 	%p126, %r1280, %r452;
	mov.u32 	%r1282, %r452;
	mov.u64 	%rd740, %rd424;
	@%p126 bra 	$L__BB10_341;
	setp.lt.s32 	%p127, %r452, %r1280;
	mov.u32 	%r1282, %r1280;
	mov.u64 	%rd740, %rd738;
	@%p127 bra 	$L__BB10_341;
	setp.lt.s64 	%p128, %rd738, %rd424;
	selp.b64 	%rd740, %rd738, %rd424, %p128;
	selp.b32 	%r1282, %r1280, %r452, %p128;
$L__BB10_341:
	ld.shared.u32 	%r460, [_ZN6thrust24THRUST_300001_SM_1000_NS8cuda_cub4core6detail5shmemE+200];
	ld.shared.u64 	%rd432, [_ZN6thrust24THRUST_300001_SM_1000_NS8cuda_cub4core6detail5shmemE+208];
	ld.shared.u32 	%r462, [_ZN6thrust24THRUST_300001_SM_1000_NS8cuda_cub4core6detail5shmemE+216];
	ld.shared.u64 	%rd434, [_ZN6thrust24THRUST_300001_SM_1000_NS8cuda_cub4core6detail5shmemE+224];
	setp.lt.s32 	%p129, %r1281, %r460;
	mov.u32 	%r1283, %r1281;
	mov.u64 	%rd741, %rd739;
	@%p129 bra 	$L__BB10_344;
	setp.lt.s32 	%p130, %r460, %r1281;
	mov.u32 	%r1283, %r460;
	mov.u64 	%rd741, %rd432;
	@%p130 bra 	$L__BB10_344;
	setp.lt.s64 	%p131, %rd739, %rd432;
	selp.b32 	%r1283, %r1281, %r460, %p131;
	min.s64 	%rd741, %rd739, %rd432;
$L__BB10_344:
	setp.lt.s32 	%p132, %r1282, %r462;
	mov.u32 	%r1284, %r462;
	mov.u64 	%rd742, %rd434;
	@%p132 bra 	$L__BB10_347;
	setp.lt.s32 	%p133, %r462, %r1282;
	mov.u32 	%r1284, %r1282;
	mov.u64 	%rd742, %rd740;
	@%p133 bra 	$L__BB10_347;
	setp.lt.s64 	%p134, %rd740, %rd434;
	selp.b64 	%rd742, %rd740, %rd434, %p134;
	selp.b32 	%r1284, %r1282, %r462, %p134;
$L__BB10_347:
	ld.shared.u32 	%r470, [_ZN6thrust24THRUST_300001_SM_1000_NS8cuda_cub4core6detail5shmemE+232];
	ld.shared.u64 	%rd442, [_ZN6thrust24THRUST_300001_SM_1000_NS8cuda_cub4core6detail5shmemE+240];
	ld.shared.u32 	%r472, [_ZN6thrust24THRUST_300001_SM_1000_NS8cuda_cub4core6detail5shmemE+248];
	ld.shared.u64 	%rd444, [_ZN6thrust24THRUST_300001_SM_1000_NS8cuda_cub4core6detail5shmemE+256];
	setp.lt.s32 	%p135, %r1283, %r470;
	mov.u32 	%r1155, %r1283;
	mov.u64 	%rd620, %rd741;
	@%p135 bra 	$L__BB10_350;
	setp.lt.s32 	%p136, %r470, %r1283;
	mov.u32 	%r1155, %r470;
	mov.u64 	%rd620, %rd442;
	@%p136 bra 	$L__BB10_350;
	setp.lt.s64 	%p137, %rd741, %rd442;
	selp.b32 	%r1155, %r1283, %r470, %p137;
	min.s64 	%rd620, %rd741, %rd442;
$L__BB10_350:
	setp.lt.s32 	%p138, %r1284, %r472;
	mov.u32 	%r1287, %r472;
	mov.u64 	%rd745, %rd444;
	@%p138 bra 	$L__BB10_353;
	setp.lt.s32 	%p139, %r472, %r1284;
	mov.u32 	%r1287, %r1284;
	mov.u64 	%rd745, %rd742;
	@%p139 bra 	$L__BB10_353;
	setp.lt.s64 	%p140, %rd742, %rd444;
	selp.b64 	%rd745, %rd742, %rd444, %p140;
	selp.b32 	%r1287, %r1284, %r472, %p140;
$L__BB10_353:
	mov.u32 	%r1122, %tid.x;
	setp.ne.s32 	%p344, %r1122, 0;
	@%p344 bra 	$L__BB10_355;
	cvta.to.global.u64 	%rd591, %rd455;
	st.global.u32 	[%rd591], %r1155;
	st.global.u64 	[%rd591+8], %rd620;
	st.global.u32 	[%rd591+16], %r1287;
	st.global.u64 	[%rd591+24], %rd745;
$L__BB10_355:
	ret;

}
	// .globl	_ZN6thrust24THRUST_300001_SM_1000_NS8cuda_cub4core6detail13_kernel_agentINS1_8__reduce11ReduceAgentINS0_18transform_iteratorINS1_9__extrema12arg_minmax_fIil17compare_key_valueE15duplicate_tupleENS0_12zip_iteratorIN4cuda3std3__45tupleIJNS0_6detail15normal_iteratorINS0_10device_ptrIiEEEENS0_17counting_iteratorIlNS0_11use_defaultESO_SO_EEEEEEENSH_IJNSH_IJilEEESS_EEEST_EEPST_ST_lSB_EEJSU_SV_lSB_EEEvDpT0_
.visible .entry _ZN6thrust24THRUST_300001_SM_1000_NS8cuda_cub4core6detail13_kernel_agentINS1_8__reduce11ReduceAgentINS0_18transform_iteratorINS1_9__extrema12arg_minmax_fIil17compare_key_valueE15duplicate_tupleENS0_12zip_iteratorIN4cuda3std3__45tupleIJNS0_6detail15normal_iteratorINS0_10device_ptrIiEEEENS0_17counting_iteratorIlNS0_11use_defaultESO_SO_EEEEEEENSH_IJNSH_IJilEEESS_EEEST_EEPST_ST_lSB_EEJSU_SV_lSB_EEEvDpT0_(
	.param .align 8 .b8 _ZN6thrust24THRUST_300001_SM_1000_NS8cuda_cub4core6detail13_kernel_agentINS1_8__reduce11ReduceAgentINS0_18transform_iteratorINS1_9__extrema12arg_minmax_fIil17compare_key_valueE15duplicate_tupleENS0_12zip_iteratorIN4cuda3std3__45tupleIJNS0_6detail15normal_iteratorINS0_10device_ptrIiEEEENS0_17counting_iteratorIlNS0_11use_defaultESO_SO_EEEEEEENSH_IJNSH_IJilEEESS_EEEST_EEPST_ST_lSB_EEJSU_SV_lSB_EEEvDpT0__param_0[24],
	.param .u64 .ptr .align 1 _ZN6thrust24THRUST_300001_SM_1000_NS8cuda_cub4core6detail13_kernel_agentINS1_8__reduce11ReduceAgentINS0_18transform_iteratorINS1_9__extrema12arg_minmax_fIil17compare_key_valueE15duplicate_tupleENS0_12zip_iteratorIN4cuda3std3__45tupleIJNS0_6detail15normal_iteratorINS0_10device_ptrIiEEEENS0_17counting_iteratorIlNS0_11use_defaultESO_SO_EEEEEEENSH_IJNSH_IJilEEESS_EEEST_EEPST_ST_lSB_EEJSU_SV_lSB_EEEvDpT0__param_1,
	.param .u64 _ZN6thrust24THRUST_300001_SM_1000_NS8cuda_cub4core6detail13_kernel_agentINS1_8__reduce11ReduceAgentINS0_18transform_iteratorINS1_9__extrema12arg_minmax_fIil17compare_key_valueE15duplicate_tupleENS0_12zip_iteratorIN4cuda3std3__45tupleIJNS0_6detail15normal_iteratorINS0_10device_ptrIiEEEENS0_17counting_iteratorIlNS0_11use_defaultESO_SO_EEEEEEENSH_IJNSH_IJilEEESS_EEEST_EEPST_ST_lSB_EEJSU_SV_lSB_EEEvDpT0__param_2,
	.param .align 1 .b8 _ZN6thrust24THRUST_300001_SM_1000_NS8cuda_cub4core6detail13_kernel_agentINS1_8__reduce11ReduceAgentINS0_18transform_iteratorINS1_9__extrema12arg_minmax_fIil17compare_key_valueE15duplicate_tupleENS0_12zip_iteratorIN4cuda3std3__45tupleIJNS0_6detail15normal_iteratorINS0_10device_ptrIiEEEENS0_17counting_iteratorIlNS0_11use_defaultESO_SO_EEEEEEENSH_IJNSH_IJilEEESS_EEEST_EEPST_ST_lSB_EEJSU_SV_lSB_EEEvDpT0__param_3[1]
)
.maxntid 256
{
	.reg .pred 	%p<340>;
	.reg .b16 	%rs<9>;
	.reg .b32 	%r<1275>;
	.reg .b64 	%rd<639>;

	ld.param.u64 	%rd448, [_ZN6thrust24THRUST_300001_SM_1000_NS8cuda_cub4core6detail13_kernel_agentINS1_8__reduce11ReduceAgentINS0_18transform_iteratorINS1_9__extrema12arg_minmax_fIil17compare_key_valueE15duplicate_tupleENS0_12zip_iteratorIN4cuda3std3__45tupleIJNS0_6detail15normal_iteratorINS0_10device_ptrIiEEEENS0_17counting_iteratorIlNS0_11use_defaultESO_SO_EEEEEEENSH_IJNSH_IJilEEESS_EEEST_EEPST_ST_lSB_EEJSU_SV_lSB_EEEvDpT0__param_0+8];
	ld.param.u64 	%rd447, [_ZN6thrust24THRUST_300001_SM_1000_NS8cuda_cub4core6detail13_kernel_agentINS1_8__reduce11ReduceAgentINS0_18transform_iteratorINS1_9__extrema12arg_minmax_fIil17compare_key_valueE15duplicate_tupleENS0_12zip_iteratorIN4cuda3std3__45tupleIJNS0_6detail15normal_iteratorINS0_10device_ptrIiEEEENS0_17counting_iteratorIlNS0_11use_defaultESO_SO_EEEEEEENSH_IJNSH_IJilEEESS_EEEST_EEPST_ST_lSB_EEJSU_SV_lSB_EEEvDpT0__param_0];
	ld.param.u64 	%rd449, [_ZN6thrust24THRUST_300001_SM_1000_NS8cuda_cub4core6detail13_kernel_agentINS1_8__reduce11ReduceAgentINS0_18transform_iteratorINS1_9__extrema12arg_minmax_fIil17compare_key_valueE15duplicate_tupleENS0_12zip_iteratorIN4cuda3std3__45tupleIJNS0_6detail15normal_iteratorINS0_10device_ptrIiEEEENS0_17counting_iteratorIlNS0_11use_defaultESO_SO_EEEEEEENSH_IJNSH_IJilEEESS_EEEST_EEPST_ST_lSB_EEJSU_SV_lSB_EEEvDpT0__param_1];
	ld.param.u64 	%rd450, [_ZN6thrust24THRUST_300001_SM_1000_NS8cuda_cub4core6detail13_kernel_agentINS1_8__reduce11ReduceAgentINS0_18transform_iteratorINS1_9__extrema12arg_minmax_fIil17compare_key_valueE15duplicate_tupleENS0_12zip_iteratorIN4cuda3std3__45tupleIJNS0_6detail15normal_iteratorINS0_10device_ptrIiEEEENS0_17counting_iteratorIlNS0_11use_defaultESO_SO_EEEEEEENSH_IJNSH_IJilEEESS_EEEST_EEPST_ST_lSB_EEJSU_SV_lSB_EEEvDpT0__param_2];
	setp.eq.s64 	%p1, %rd450, 0;
	@%p1 bra 	$L__BB11_351;
	cvta.to.global.u64 	%rd1, %rd447;
	setp.gt.s64 	%p2, %rd450, 511;
	@%p2 bra 	$L__BB11_217;
	cvt.u32.u64 	%r1, %rd450;
	mov.u32 	%r2, %tid.x;
	setp.ge.s32 	%p136, %r2, %r1;
	mov.b32 	%r1139, 0;
	mov.b64 	%rd503, 0;
	mov.u32 	%r1124, %r2;
	@%p136 bra 	$L__BB11_4;
	cvt.u64.u32 	%rd471, %r2;
	mul.wide.u32 	%rd472, %r2, 4;
	add.s64 	%rd473, %rd1, %rd472;
	add.s64 	%rd503, %rd448, %rd471;
	ld.global.u32 	%r1139, [%rd473];
	add.s32 	%r1124, %r2, 256;
$L__BB11_4:
	setp.ge.s32 	%p137, %r1124, %r1;
	mov.u64 	%rd502, %rd503;
	mov.u32 	%r1138, %r1139;
	@%p137 bra 	$L__BB11_41;
	not.b32 	%r690, %r1124;
	add.s32 	%r7, %r690, %r1;
	and.b32  	%r691, %r7, 768;
	setp.eq.s32 	%p138, %r691, 768;
	mov.u32 	%r1138, %r1139;
	mov.u64 	%rd502, %rd503;
	@%p138 bra 	$L__BB11_14;
	cvt.u64.u32 	%rd475, %r1124;
	add.s64 	%rd485, %rd448, %rd475;
	mul.wide.u32 	%rd476, %r1124, 4;
	add.s64 	%rd484, %rd1, %rd476;
	shr.u32 	%r692, %r7, 8;
	add.s32 	%r693, %r692, 1;
	and.b32  	%r694, %r693, 3;
	neg.s32 	%r1118, %r694;
	mov.u32 	%r1138, %r1139;
	mov.u64 	%rd502, %rd503;
$L__BB11_7:
	.pragma "nounroll";
	mov.u64 	%rd10, %rd503;
	mov.u32 	%r12, %r1139;
	mov.u64 	%rd9, %rd502;
	mov.u32 	%r11, %r1138;
	ld.global.u32 	%r13, [%rd484];
	setp.lt.s32 	%p139, %r11, %r13;
	@%p139 bra 	$L__BB11_10;
	setp.lt.s32 	%p140, %r13, %r11;
	mov.u64 	%rd502, %rd485;
	mov.u32 	%r1138, %r13;
	@%p140 bra 	$L__BB11_10;
	setp.lt.s64 	%p141, %rd9, %rd485;
	min.s64 	%rd502, %rd9, %rd485;
	selp.b32 	%r1138, %r11, %r13, %p141;
$L__BB11_10:
	setp.lt.s32 	%p142, %r12, %r13;
	mov.u32 	%r1139, %r13;
	mov.u64 	%rd503, %rd485;
	@%p142 bra 	$L__BB11_13;
	setp.lt.s32 	%p143, %r13, %r12;
	mov.u32 	%r1139, %r12;
	mov.u64 	%rd503, %rd10;
	@%p143 bra 	$L__BB11_13;
	setp.lt.s64 	%p144, %rd10, %rd485;
	selp.b32 	%r1139, %r12, %r13, %p144;
	min.s64 	%rd503, %rd10, %rd485;
$L__BB11_13:
	add.s32 	%r1124, %r1124, 256;
	add.s64 	%rd485, %rd485, 256;
	add.s64 	%rd484, %rd484, 1024;
	add.s32 	%r1118, %r1118, 1;
	setp.ne.s32 	%p145, %r1118, 0;
	@%p145 bra 	$L__BB11_7;
$L__BB11_14:
	setp.lt.u32 	%p146, %r7, 768;
	@%p146 bra 	$L__BB11_41;
	add.s32 	%r1129, %r1124, 512;
$L__BB11_16:
	mov.u32 	%r26, %r1129;
	add.s32 	%r695, %r26, -512;
	cvt.s64.s32 	%rd477, %r695;
	mul.wide.s32 	%rd478, %r695, 4;
	add.s64 	%rd23, %rd1, %rd478;
	add.s64 	%rd24, %rd448, %rd477;
	ld.global.u32 	%r29, [%rd23];
	setp.lt.s32 	%p147, %r1138, %r29;
	mov.u64 	%rd496, %rd502;
	mov.u32 	%r1132, %r1138;
	@%p147 bra 	$L__BB11_19;
	setp.lt.s32 	%p148, %r29, %r1138;
	mov.u64 	%rd496, %rd24;
	mov.u32 	%r1132, %r29;
	@%p148 bra 	$L__BB11_19;
	setp.lt.s64 	%p149, %rd502, %rd24;
	min.s64 	%rd496, %rd502, %rd24;
	selp.b32 	%r1132, %r1138, %r29, %p149;
$L__BB11_19:
	setp.lt.s32 	%p150, %r1139, %r29;
	mov.u32 	%r1133, %r29;
	mov.u64 	%rd497, %rd24;
	@%p150 bra 	$L__BB11_22;
	setp.lt.s32 	%p151, %r29, %r1139;
	mov.u32 	%r1133, %r1139;
	mov.u64 	%rd497, %rd503;
	@%p151 bra 	$L__BB11_22;
	setp.lt.s64 	%p152, %rd503, %rd24;
	selp.b32 	%r1133, %r1139, %r29, %p152;
	min.s64 	%rd497, %rd503, %rd24;
$L__BB11_22:
	add.s32 	%r696, %r26, -256;
	cvt.s64.s32 	%rd479, %r696;
	add.s64 	%rd29, %rd448, %rd479;
	ld.global.u32 	%r34, [%rd23+1024];
	setp.lt.s32 	%p153, %r1132, %r34;
	mov.u64 	%rd498, %rd496;
	mov.u32 	%r1134, %r1132;
	@%p153 bra 	$L__BB11_25;
	setp.lt.s32 	%p154, %r34, %r1132;
	mov.u64 	%rd498, %rd29;
	mov.u32 	%r1134, %r34;
	@%p154 bra 	$L__BB11_25;
	setp.lt.s64 	%p155, %rd496, %rd29;
	min.s64 	%rd498, %rd496, %rd29;
	selp.b32 	%r1134, %r1132, %r34, %p155;
$L__BB11_25:
	setp.lt.s32 	%p156, %r1133, %r34;
	mov.u32 	%r1135, %r34;
	mov.u64 	%rd499, %rd29;
	@%p156 bra 	$L__BB11_28;
	setp.lt.s32 	%p157, %r34, %r1133;
	mov.u32 	%r1135, %r1133;
	mov.u64 	%rd499, %rd497;
	@%p157 bra 	$L__BB11_28;
	setp.lt.s64 	%p158, %rd497, %rd29;
	selp.b32 	%r1135, %r1133, %r34, %p158;
	min.s64 	%rd499, %rd497, %rd29;
$L__BB11_28:
	cvt.s64.s32 	%rd480, %r26;
	add.s64 	%rd34, %rd448, %rd480;
	ld.global.u32 	%r39, [%rd23+2048];
	setp.lt.s32 	%p159, %r1134, %r39;
	mov.u64 	%rd500, %rd498;
	mov.u32 	%r1136, %r1134;
	@%p159 bra 	$L__BB11_31;
	setp.lt.s32 	%p160, %r39, %r1134;
	mov.u64 	%rd500, %rd34;
	mov.u32 	%r1136, %r39;
	@%p160 bra 	$L__BB11_31;
	setp.lt.s64 	%p161, %rd498, %rd34;
	min.s64 	%rd500, %rd498, %rd34;
	selp.b32 	%r1136, %r1134, %r39, %p161;
$L__BB11_31:
	setp.lt.s32 	%p162, %r1135, %r39;
	mov.u32 	%r1137, %r39;
	mov.u64 	%rd501, %rd34;
	@%p162 bra 	$L__BB11_34;
	setp.lt.s32 	%p163, %r39, %r1135;
	mov.u32 	%r1137, %r1135;
	mov.u64 	%rd501, %rd499;
	@%p163 bra 	$L__BB11_34;
	setp.lt.s64 	%p164, %rd499, %rd34;
	selp.b32 	%r1137, %r1135, %r39, %p164;
	min.s64 	%rd501, %rd499, %rd34;
$L__BB11_34:
	add.s32 	%r697, %r26, 256;
	cvt.s64.s32 	%rd481, %r697;
	add.s64 	%rd39, %rd448, %rd481;
	ld.global.u32 	%r44, [%rd23+3072];
	setp.lt.s32 	%p165, %r1136, %r44;
	mov.u64 	%rd502, %rd500;
	mov.u32 	%r1138, %r1136;
	@%p165 bra 	$L__BB11_37;
	setp.lt.s32 	%p166, %r44, %r1136;
	mov.u64 	%rd502, %rd39;
	mov.u32 	%r1138, %r44;
	@%p166 bra 	$L__BB11_37;
	setp.lt.s64 	%p167, %rd500, %rd39;
	min.s64 	%rd502, %rd500, %rd39;
	selp.b32 	%r1138, %r1136, %r44, %p167;
$L__BB11_37:
	setp.lt.s32 	%p168, %r1137, %r44;
	mov.u32 	%r1139, %r44;
	mov.u64 	%rd503, %rd39;
	@%p168 bra 	$L__BB11_40;
	setp.lt.s32 	%p169, %r44, %r1137;
	mov.u32 	%r1139, %r1137;
	mov.u64 	%rd503, %rd501;
	@%p169 bra 	$L__BB11_40;
	setp.lt.s64 	%p170, %rd501, %rd39;
	selp.b32 	%r1139, %r1137, %r44, %p170;
	min.s64 	%rd503, %rd501, %rd39;
$L__BB11_40:
	add.s32 	%r1129, %r26, 1024;
	add.s32 	%r698, %r26, 512;
	setp.lt.s32 	%p171, %r698, %r1;
	@%p171 bra 	$L__BB11_16;
$L__BB11_41:
	setp.lt.s32 	%p172, %r1, 256;
	@%p172 bra 	$L__BB11_123;
	// begin inline asm
	mov.u32 %r911, %laneid;
	// end inline asm
	mov.b32 	%r949, 1;
	mov.b32 	%r950, 31;
	mov.b32 	%r951, -1;
	// begin inline asm
	shfl.sync.down.b32 %r912, %r1138, %r949, %r950, %r951;
	// end inline asm
	// begin inline asm
	shfl.sync.down.b32 %r917, %r918, %r949, %r950, %r951;
	// end inline asm
	mov.b64 	{%r923, %r928}, %rd502;
	// begin inline asm
	shfl.sync.down.b32 %r922, %r923, %r949, %r950, %r951;
	// end inline asm
	// begin inline asm
	shfl.sync.down.b32 %r927, %r928, %r949, %r950, %r951;
	// end inline asm
	mov.b64 	%rd46, {%r922, %r927};
	// begin inline asm
	shfl.sync.down.b32 %r932, %r1139, %r949, %r950, %r951;
	// end inline asm
	// begin inline asm
	shfl.sync.down.b32 %r937, %r938, %r949, %r950, %r951;
	// end inline asm
	mov.b64 	{%r943, %r948}, %rd503;
	// begin inline asm
	shfl.sync.down.b32 %r942, %r943, %r949, %r950, %r951;
	// end inline asm
	// begin inline asm
	shfl.sync.down.b32 %r947, %r948, %r949, %r950, %r951;
	// end inline asm
	mov.b64 	%rd47, {%r942, %r947};
	setp.gt.s32 	%p260, %r911, 30;
	mov.u64 	%rd507, %rd503;
	mov.u32 	%r1143, %r1139;
	mov.u64 	%rd511, %rd502;
	mov.u32 	%r1147, %r1138;
	@%p260 bra 	$L__BB11_49;
	setp.lt.s32 	%p261, %r1138, %r912;
	mov.u64 	%rd511, %rd502;
	mov.u32 	%r1147, %r1138;
	@%p261 bra 	$L__BB11_46;
	setp.lt.s32 	%p262, %r912, %r1138;
	mov.u64 	%rd511, %rd46;
	mov.u32 	%r1147, %r912;
	@%p262 bra 	$L__BB11_46;
	setp.lt.s64 	%p263, %rd502, %rd46;
	min.s64 	%rd511, %rd502, %rd46;
	selp.b32 	%r1147, %r1138, %r912, %p263;
$L__BB11_46:
	setp.lt.s32 	%p264, %r1139, %r932;
	mov.u64 	%rd507, %rd47;
	mov.u32 	%r1143, %r932;
	@%p264 bra 	$L__BB11_49;
	setp.lt.s32 	%p265, %r932, %r1139;
	mov.u64 	%rd507, %rd503;
	mov.u32 	%r1143, %r1139;
	@%p265 bra 	$L__BB11_49;
	setp.lt.s64 	%p266, %rd503, %rd47;
	selp.b32 	%r1143, %r1139, %r932, %p266;
	min.s64 	%rd507, %rd503, %rd47;
$L__BB11_49:
	mov.b32 	%r989, 2;
	mov.b32 	%r990, 31;
	mov.b32 	%r991, -1;
	// begin inline asm
	shfl.sync.down.b32 %r952, %r1147, %r989, %r990, %r991;
	// end inline asm
	// begin inline asm
	shfl.sync.down.b32 %r957, %r958, %r989, %r990, %r991;
	// end inline asm
	mov.b64 	{%r963, %r968}, %rd511;
	// begin inline asm
	shfl.sync.down.b32 %r962, %r963, %r989, %r990, %r991;
	// end inline asm
	// begin inline asm
	shfl.sync.down.b32 %r967, %r968, %r989, %r990, %r991;
	// end inline asm
	mov.b64 	%rd53, {%r962, %r967};
	// begin inline asm
	shfl.sync.down.b32 %r972, %r1143, %r989, %r990, %r991;
	// end inline asm
	// begin inline asm
	shfl.sync.down.b32 %r977, %r978, %r989, %r990, %r991;
	// end inline asm
	mov.b64 	{%r983, %r988}, %rd507;
	// begin inline asm
	shfl.sync.down.b32 %r982, %r983, %r989, %r990, %r991;
	// end inline asm
	// begin inline asm
	shfl.sync.down.b32 %r987, %r988, %r989, %r990, %r991;
	// end inline asm
	mov.b64 	%rd54, {%r982, %r987};
	setp.gt.s32 	%p267, %r911, 29;
	mov.u64 	%rd510, %rd507;
	mov.u32 	%r1146, %r1143;
	@%p267 bra 	$L__BB11_56;
	setp.lt.s32 	%p268, %r1147, %r952;
	mov.u64 	%rd509, %rd511;
	mov.u32 	%r1145, %r1147;
	@%p268 bra 	$L__BB11_53;
	setp.lt.s32 	%p269, %r952, %r1147;
	mov.u64 	%rd509, %rd53;
	mov.u32 	%r1145, %r952;
	@%p269 bra 	$L__BB11_53;
	setp.lt.s64 	%p270, %rd511, %rd53;
	min.s64 	%rd509, %rd511, %rd53;
	selp.b32 	%r1145, %r1147, %r952, %p270;
$L__BB11_53:
	setp.lt.s32 	%p271, %r1143, %r972;
	mov.u64 	%rd510, %rd54;
	mov.u32 	%r1146, %r972;
	mov.u64 	%rd511, %rd509;
	mov.u32 	%r1147, %r1145;
	@%p271 bra 	$L__BB11_56;
	setp.lt.s32 	%p272, %r972, %r1143;
	mov.u64 	%rd510, %rd507;
	mov.u32 	%r1146, %r1143;
	mov.u64 	%rd511, %rd509;
	mov.u32 	%r1147, %r1145;
	@%p272 bra 	$L__BB11_56;
	setp.lt.s64 	%p273, %rd507, %rd54;
	selp.b32 	%r1146, %r1143, %r972, %p273;
	min.s64 	%rd510, %rd507, %rd54;
	mov.u64 	%rd511, %rd509;
	mov.u32 	%r1147, %r1145;
$L__BB11_56:
	mov.b32 	%r1029, 4;
	mov.b32 	%r1030, 31;
	mov.b32 	%r1031, -1;
	// begin inline asm
	shfl.sync.down.b32 %r992, %r1147, %r1029, %r1030, %r1031;
	// end inline asm
	// begin inline asm
	shfl.sync.down.b32 %r997, %r998, %r1029, %r1030, %r1031;
	// end inline asm
	mov.b64 	{%r1003, %r1008}, %rd511;
	// begin inline asm
	shfl.sync.down.b32 %r1002, %r1003, %r1029, %r1030, %r1031;
	// end inline asm
	// begin inline asm
	shfl.sync.down.b32 %r1007, %r1008, %r1029, %r1030, %r1031;
	// end inline asm
	mov.b64 	%rd60, {%r1002, %r1007};
	// begin inline asm
	shfl.sync.down.b32 %r1012, %r1146, %r1029, %r1030, %r1031;
	// end inline asm
	// begin inline asm
	shfl.sync.down.b32 %r1017, %r1018, %r1029, %r1030, %r1031;
	// end inline asm
	mov.b64 	{%r1023, %r1028}, %rd510;
	// begin inline asm
	shfl.sync.down.b32 %r1022, %r1023, %r1029, %r1030, %r1031;
	// end inline asm
	// begin inline asm
	shfl.sync.down.b32 %r1027, %r1028, %r1029, %r1030, %r1031;
	// end inline asm
	mov.b64 	%rd61, {%r1022, %r1027};
	setp.gt.s32 	%p274, %r911, 27;
	mov.u64 	%rd513, %rd510;
	mov.u32 	%r1149, %r1146;
	@%p274 bra 	$L__BB11_63;
	setp.lt.s32 	%p275, %r1147, %r992;
	mov.u64 	%rd512, %rd511;
	mov.u32 	%r1148, %r1147;
	@%p275 bra 	$L__BB11_60;
	setp.lt.s32 	%p276, %r992, %r1147;
	mov.u64 	%rd512, %rd60;
	mov.u32 	%r1148, %r992;
	@%p276 bra 	$L__BB11_60;
	setp.lt.s64 	%p277, %rd511, %rd60;
	min.s64 	%rd512, %rd511, %rd60;
	selp.b32 	%r1148, %r1147, %r992, %p277;
$L__BB11_60:
	setp.lt.s32 	%p278, %r1146, %r1012;
	mov.u64 	%rd513, %rd61;
	mov.u32 	%r1149, %r1012;
	mov.u64 	%rd511, %rd512;
	mov.u32 	%r1147, %r1148;
	@%p278 bra 	$L__BB11_63;
	setp.lt.s32 	%p279, %r1012, %r1146;
	mov.u64 	%rd513, %rd510;
	mov.u32 	%r1149, %r1146;
	mov.u64 	%rd511, %rd512;
	mov.u32 	%r1147, %r1148;
	@%p279 bra 	$L__BB11_63;
	setp.lt.s64 	%p280, %rd510, %rd61;
	selp.b32 	%r1149, %r1146, %r1012, %p280;
	min.s64 	%rd513, %rd510, %rd61;
	mov.u64 	%rd511, %rd512;
	mov.u32 	%r1147, %r1148;
$L__BB11_63:
	mov.b32 	%r1069, 8;
	mov.b32 	%r1070, 31;
	mov.b32 	%r1071, -1;
	// begin inline asm
	shfl.sync.down.b32 %r1032, %r1147, %r1069, %r1070, %r1071;
	// end inline asm
	// begin inline asm
	shfl.sync.down.b32 %r1037, %r1038, %r1069, %r1070, %r1071;
	// end inline asm
	mov.b64 	{%r1043, %r1048}, %rd511;
	// begin inline asm
	shfl.sync.down.b32 %r1042, %r1043, %r1069, %r1070, %r1071;
	// end inline asm
	// begin inline asm
	shfl.sync.down.b32 %r1047, %r1048, %r1069, %r1070, %r1071;
	// end inline asm
	mov.b64 	%rd67, {%r1042, %r1047};
	// begin inline asm
	shfl.sync.down.b32 %r1052, %r1149, %r1069, %r1070, %r1071;
	// end inline asm
	// begin inline asm
	shfl.sync.down.b32 %r1057, %r1058, %r1069, %r1070, %r1071;
	// end inline asm
	mov.b64 	{%r1063, %r1068}, %rd513;
	// begin inline asm
	shfl.sync.down.b32 %r1062, %r1063, %r1069, %r1070, %r1071;
	// end inline asm
	// begin inline asm
	shfl.sync.down.b32 %r1067, %r1068, %r1069, %r1070, %r1071;
	// end inline asm
	mov.b64 	%rd68, {%r1062, %r1067};
	setp.gt.s32 	%p281, %r911, 23;
	mov.u64 	%rd516, %rd513;
	mov.u32 	%r1152, %r1149;
	@%p281 bra 	$L__BB11_70;
	setp.lt.s32 	%p282, %r1147, %r1032;
	mov.u64 	%rd515, %rd511;
	mov.u32 	%r1151, %r1147;
	@%p282 bra 	$L__BB11_67;
	setp.lt.s32 	%p283, %r1032, %r1147;
	mov.u64 	%rd515, %rd67;
	mov.u32 	%r1151, %r1032;
	@%p283 bra 	$L__BB11_67;
	setp.lt.s64 	%p284, %rd511, %rd67;
	min.s64 	%rd515, %rd511, %rd67;
	selp.b32 	%r1151, %r1147, %r1032, %p284;
$L__BB11_67:
	setp.lt.s32 	%p285, %r1149, %r1052;
	mov.u64 	%rd516, %rd68;
	mov.u32 	%r1152, %r1052;
	mov.u64 	%rd511, %rd515;
	mov.u32 	%r1147, %r1151;
	@%p285 bra 	$L__BB11_70;
	setp.lt.s32 	%p286, %r1052, %r1149;
	mov.u64 	%rd516, %rd513;
	mov.u32 	%r1152, %r1149;
	mov.u64 	%rd511, %rd515;
	mov.u32 	%r1147, %r1151;
	@%p286 bra 	$L__BB11_70;
	setp.lt.s64 	%p287, %rd513, %rd68;
	selp.b32 	%r1152, %r1149, %r1052, %p287;
	min.s64 	%rd516, %rd513, %rd68;
	mov.u64 	%rd511, %rd515;
	mov.u32 	%r1147, %r1151;
$L__BB11_70:
	mov.b32 	%r1109, 16;
	mov.b32 	%r1110, 31;
	mov.b32 	%r1111, -1;
	// begin inline asm
	shfl.sync.down.b32 %r1072, %r1147, %r1109, %r1110, %r1111;
	// end inline asm
	// begin inline asm
	shfl.sync.down.b32 %r1077, %r1078, %r1109, %r1110, %r1111;
	// end inline asm
	mov.b64 	{%r1083, %r1088}, %rd511;
	// begin inline asm
	shfl.sync.down.b32 %r1082, %r1083, %r1109, %r1110, %r1111;
	// end inline asm
	// begin inline asm
	shfl.sync.down.b32 %r1087, %r1088, %r1109, %r1110, %r1111;
	// end inline asm
	mov.b64 	%rd74, {%r1082, %r1087};
	// begin inline asm
	shfl.sync.down.b32 %r1092, %r1152, %r1109, %r1110, %r1111;
	// end inline asm
	// begin inline asm
	shfl.sync.down.b32 %r1097, %r1098, %r1109, %r1110, %r1111;
	// end inline asm
	mov.b64 	{%r1103, %r1108}, %rd516;
	// begin inline asm
	shfl.sync.down.b32 %r1102, %r1103, %r1109, %r1110, %r1111;
	// end inline asm
	// begin inline asm
	shfl.sync.down.b32 %r1107, %r1108, %r1109, %r1110, %r1111;
	// end inline asm
	mov.b64 	%rd75, {%r1102, %r1107};
	setp.gt.s32 	%p288, %r911, 15;
	mov.u32 	%r1273, %r1152;
	mov.u64 	%rd637, %rd516;
	@%p288 bra 	$L__BB11_77;
	setp.lt.s32 	%p289, %r1147, %r1072;
	mov.u32 	%r1154, %r1147;
	mov.u64 	%rd518, %rd511;
	@%p289 bra 	$L__BB11_74;
	setp.lt.s32 	%p290, %r1072, %r1147;
	mov.u32 	%r1154, %r1072;
	mov.u64 	%rd518, %rd74;
	@%p290 bra 	$L__BB11_74;
	setp.lt.s64 	%p291, %rd511, %rd74;
	selp.b32 	%r1154, %r1147, %r1072, %p291;
	min.s64 	%rd518, %rd511, %rd74;
$L__BB11_74:
	setp.lt.s32 	%p292, %r1152, %r1092;
	mov.u32 	%r1147, %r1154;
	mov.u64 	%rd511, %rd518;
	mov.u32 	%r1273, %r1092;
	mov.u64 	%rd637, %rd75;
	@%p292 bra 	$L__BB11_77;
	setp.lt.s32 	%p293, %r1092, %r1152;
	mov.u32 	%r1147, %r1154;
	mov.u64 	%rd511, %rd518;
	mov.u32 	%r1273, %r1152;
	mov.u64 	%rd637, %rd516;
	@%p293 bra 	$L__BB11_77;
	setp.lt.s64 	%p294, %rd516, %rd75;
	selp.b32 	%r1273, %r1152, %r1092, %p294;
	min.s64 	%rd637, %rd516, %rd75;
	mov.u32 	%r1147, %r1154;
	mov.u64 	%rd511, %rd518;
$L__BB11_77:
	setp.ne.s32 	%p295, %r911, 0;
	@%p295 bra 	$L__BB11_79;
	and.b32  	%r1112, %r2, 992;
	mov.u32 	%r1113, _ZN6thrust24THRUST_300001_SM_1000_NS8cuda_cub4core6detail5shmemE;
	add.s32 	%r1114, %r1113, %r1112;
	st.shared.u32 	[%r1114+8], %r1147;
	st.shared.u64 	[%r1114+16], %rd511;
	st.shared.u32 	[%r1114+24], %r1273;
	st.shared.u64 	[%r1114+32], %rd637;
$L__BB11_79:
	bar.sync 	0;
	setp.ne.s32 	%p296, %r2, 0;
	@%p296 bra 	$L__BB11_349;
	ld.shared.u32 	%r88, [_ZN6thrust24THRUST_300001_SM_1000_NS8cuda_cub4core6detail5shmemE+40];
	ld.shared.u64 	%rd81, [_ZN6thrust24THRUST_300001_SM_1000_NS8cuda_cub4core6detail5shmemE+48];
	ld.shared.u32 	%r89, [_ZN6thrust24THRUST_300001_SM_1000_NS8cuda_cub4core6detail5shmemE+56];
	ld.shared.u64 	%rd82, [_ZN6thrust24THRUST_300001_SM_1000_NS8cuda_cub4core6detail5shmemE+64];
	setp.lt.s32 	%p297, %r1147, %r88;
	mov.u32 	%r1157, %r1147;
	mov.u64 	%rd521, %rd511;
	@%p297 bra 	$L__BB11_83;
	setp.lt.s32 	%p298, %r88, %r1147;
	mov.u32 	%r1157, %r88;
	mov.u64 	%rd521, %rd81;
	@%p298 bra 	$L__BB11_83;
	setp.lt.s64 	%p299, %rd511, %rd81;
	selp.b32 	%r1157, %r1147, %r88, %p299;
	min.s64 	%rd521, %rd511, %rd81;
$L__BB11_83:
	setp.lt.s32 	%p300, %r1273, %r89;
	mov.u32 	%r1158, %r89;
	mov.u64 	%rd522, %rd82;
	@%p300 bra 	$L__BB11_87;
	setp.ge.s32 	%p301, %r89, %r1273;
	mov.u32 	%r1158, %r1273;
	mov.u64 	%rd522, %rd637;
	@%p301 bra 	$L__BB11_85;
	bra.uni 	$L__BB11_87;
$L__BB11_85:
	setp.ge.s64 	%p302, %rd637, %rd82;
	mov.u32 	%r1158, %r89;
	mov.u64 	%rd522, %rd82;
	@%p302 bra 	$L__BB11_87;
	mov.u32 	%r1158, %r1273;
	mov.u64 	%rd522, %rd637;
$L__BB11_87:
	ld.shared.u32 	%r98, [_ZN6thrust24THRUST_300001_SM_1000_NS8cuda_cub4core6detail5shmemE+72];
	ld.shared.u64 	%rd92, [_ZN6thrust24THRUST_300001_SM_1000_NS8cuda_cub4core6detail5shmemE+80];
	ld.shared.u32 	%r100, [_ZN6thrust24THRUST_300001_SM_1000_NS8cuda_cub4core6detail5shmemE+88];
	ld.shared.u64 	%rd94, [_ZN6thrust24THRUST_300001_SM_1000_NS8cuda_cub4core6detail5shmemE+96];
	setp.lt.s32 	%p303, %r1157, %r98;
	mov.u32 	%r1159, %r1157;
	mov.u64 	%rd523, %rd521;
	@%p303 bra 	$L__BB11_90;
	setp.lt.s32 	%p304, %r98, %r1157;
	mov.u32 	%r1159, %r98;
	mov.u64 	%rd523, %rd92;
	@%p304 bra 	$L__BB11_90;
	setp.lt.s64 	%p305, %rd521, %rd92;
	selp.b32 	%r1159, %r1157, %r98, %p305;
	min.s64 	%rd523, %rd521, %rd92;
$L__BB11_90:
	setp.lt.s32 	%p306, %r1158, %r100;
	mov.u32 	%r1160, %r100;
	mov.u64 	%rd524, %rd94;
	@%p306 bra 	$L__BB11_93;
	setp.lt.s32 	%p307, %r100, %r1158;
	mov.u32 	%r1160, %r1158;
	mov.u64 	%rd524, %rd522;
	@%p307 bra 	$L__BB11_93;
	setp.lt.s64 	%p308, %rd522, %rd94;
	selp.b64 	%rd524, %rd522, %rd94, %p308;
	selp.b32 	%r1160, %r1158, %r100, %p308;
$L__BB11_93:
	ld.shared.u32 	%r108, [_ZN6thrust24THRUST_300001_SM_1000_NS8cuda_cub4core6detail5shmemE+104];
	ld.shared.u64 	%rd102, [_ZN6thrust24THRUST_300001_SM_1000_NS8cuda_cub4core6detail5shmemE+112];
	ld.shared.u32 	%r110, [_ZN6thrust24THRUST_300001_SM_1000_NS8cuda_cub4core6detail5shmemE+120];
	ld.shared.u64 	%rd104, [_ZN6thrust24THRUST_300001_SM_1000_NS8cuda_cub4core6detail5shmemE+128];
	setp.lt.s32 	%p309, %r1159, %r108;
	mov.u32 	%r1161, %r1159;
	mov.u64 	%rd525, %rd523;
	@%p309 bra 	$L__BB11_96;
	setp.lt.s32 	%p310, %r108, %r1159;
	mov.u32 	%r1161, %r108;
	mov.u64 	%rd525, %rd102;
	@%p310 bra 	$L__BB11_96;
	setp.lt.s64 	%p311, %rd523, %rd102;
	selp.b32 	%r1161, %r1159, %r108, %p311;
	min.s64 	%rd525, %rd523, %rd102;
$L__BB11_96:
	setp.lt.s32 	%p312, %r1160, %r110;
	mov.u32 	%r1162, %r110;
	mov.u64 	%rd526, %rd104;
	@%p312 bra 	$L__BB11_99;
	setp.lt.s32 	%p313, %r110, %r1160;
	mov.u32 	%r1162, %r1160;
	mov.u64 	%rd526, %rd524;
	@%p313 bra 	$L__BB11_99;
	setp.lt.s64 	%p314, %rd524, %rd104;
	selp.b64 	%rd526, %rd524, %rd104, %p314;
	selp.b32 	%r1162, %r1160, %r110, %p314;
$L__BB11_99:
	ld.shared.u32 	%r118, [_ZN6thrust24THRUST_300001_SM_1000_NS8cuda_cub4core6detail5shmemE+136];
	ld.shared.u64 	%rd112, [_ZN6thrust24THRUST_300001_SM_1000_NS8cuda_cub4core6detail5shmemE+144];
	ld.shared.u32 	%r120, [_ZN6thrust24THRUST_300001_SM_1000_NS8cuda_cub4core6detail5shmemE+152];
	ld.shared.u64 	%rd114, [_ZN6thrust24THRUST_300001_SM_1000_NS8cuda_cub4core6detail5shmemE+160];
	setp.lt.s32 	%p315, %r1161, %r118;
	mov.u32 	%r1163, %r1161;
	mov.u64 	%rd527, %rd525;
	@%p315 bra 	$L__BB11_102;
	setp.lt.s32 	%p316, %r118, %r1161;
	mov.u32 	%r1163, %r118;
	mov.u64 	%rd527, %rd112;
	@%p316 bra 	$L__BB11_102;
	setp.lt.s64 	%p317, %rd525, %rd112;
	selp.b32 	%r1163, %r1161, %r118, %p317;
	min.s64 	%rd527, %rd525, %rd112;
$L__BB11_102:
	setp.lt.s32 	%p318, %r1162, %r120;
	mov.u32 	%r1164, %r120;
	mov.u64 	%rd528, %rd114;
	@%p318 bra 	$L__BB11_105;
	setp.lt.s32 	%p319, %r120, %r1162;
	mov.u32 	%r1164, %r1162;
	mov.u64 	%rd528, %rd526;
	@%p319 bra 	$L__BB11_105;
	setp.lt.s64 	%p320, %rd526, %rd114;
	selp.b64 	%rd528, %rd526, %rd114, %p320;
	selp.b32 	%r1164, %r1162, %r120, %p320;
$L__BB11_105:
	ld.shared.u32 	%r128, [_ZN6thrust24THRUST_300001_SM_1000_NS8cuda_cub4core6detail5shmemE+168];
	ld.shared.u64 	%rd122, [_ZN6thrust24THRUST_300001_SM_1000_NS8cuda_cub4core6detail5shmemE+176];
	ld.shared.u32 	%r130, [_ZN6thrust24THRUST_300001_SM_1000_NS8cuda_cub4core6detail5shmemE+184];
	ld.shared.u64 	%rd124, [_ZN6thrust24THRUST_300001_SM_1000_NS8cuda_cub4core6detail5shmemE+192];
	setp.lt.s32 	%p321, %r1163, %r128;
	mov.u32 	%r1165, %r1163;
	mov.u64 	%rd529, %rd527;
	@%p321 bra 	$L__BB11_108;
	setp.lt.s32 	%p322, %r128, %r1163;
	mov.u32 	%r1165, %r128;
	mov.u64 	%rd529, %rd122;
	@%p322 bra 	$L__BB11_108;
	setp.lt.s64 	%p323, %rd527, %rd122;
	selp.b32 	%r1165, %r1163, %r128, %p323;
	min.s64 	%rd529, %rd527, %rd122;
$L__BB11_108:
	setp.lt.s32 	%p324, %r1164, %r130;
	mov.u32 	%r1166, %r130;
	mov.u64 	%rd530, %rd124;
	@%p324 bra 	$L__BB11_111;
	setp.lt.s32 	%p325, %r130, %r1164;
	mov.u32 	%r1166, %r1164;
	mov.u64 	%rd530, %rd528;
	@%p325 bra 	$L__BB11_111;
	setp.lt.s64 	%p326, %rd528, %rd124;
	selp.b64 	%rd530, %rd528, %rd124, %p326;
	selp.b32 	%r1166, %r1164, %r130, %p326;
$L__BB11_111:
	ld.shared.u32 	%r138, [_ZN6thrust24THRUST_300001_SM_1000_NS8cuda_cub4core6detail5shmemE+200];
	ld.shared.u64 	%rd132, [_ZN6thrust24THRUST_300001_SM_1000_NS8cuda_cub4core6detail5shmemE+208];
	ld.shared.u32 	%r140, [_ZN6thrust24THRUST_300001_SM_1000_NS8cuda_cub4core6detail5shmemE+216];
	ld.shared.u64 	%rd134, [_ZN6thrust24THRUST_300001_SM_1000_NS8cuda_cub4core6detail5shmemE+224];
	setp.lt.s32 	%p327, %r1165, %r138;
	mov.u32 	%r1167, %r1165;
	mov.u64 	%rd531, %rd529;
	@%p327 bra 	$L__BB11_114;
	setp.lt.s32 	%p328, %r138, %r1165;
	mov.u32 	%r1167, %r138;
	mov.u64 	%rd531, %rd132;
	@%p328 bra 	$L__BB11_114;
	setp.lt.s64 	%p329, %rd529, %rd132;
	selp.b32 	%r1167, %r1165, %r138, %p329;
	min.s64 	%rd531, %rd529, %rd132;
$L__BB11_114:
	setp.lt.s32 	%p330, %r1166, %r140;
	mov.u32 	%r1168, %r140;
	mov.u64 	%rd532, %rd134;
	@%p330 bra 	$L__BB11_117;
	setp.lt.s32 	%p331, %r140, %r1166;
	mov.u32 	%r1168, %r1166;
	mov.u64 	%rd532, %rd530;
	@%p331 bra 	$L__BB11_117;
	setp.lt.s64 	%p332, %rd530, %rd134;
	selp.b64 	%rd532, %rd530, %rd134, %p332;
	selp.b32 	%r1168, %r1166, %r140, %p332;
$L__BB11_117:
	ld.shared.u32 	%r148, [_ZN6thrust24THRUST_300001_SM_1000_NS8cuda_cub4core6detail5shmemE+232];
	ld.shared.u64 	%rd142, [_ZN6thrust24THRUST_300001_SM_1000_NS8cuda_cub4core6detail5shmemE+240];
	ld.shared.u32 	%r150, [_ZN6thrust24THRUST_300001_SM_1000_NS8cuda_cub4core6detail5shmemE+248];
	ld.shared.u64 	%rd144, [_ZN6thrust24THRUST_300001_SM_1000_NS8cuda_cub4core6detail5shmemE+256];
	setp.lt.s32 	%p333, %r1167, %r148;
	mov.u32 	%r1147, %r1167;
	mov.u64 	%rd511, %rd531;
	@%p333 bra 	$L__BB11_120;
	setp.lt.s32 	%p334, %r148, %r1167;
	mov.u32 	%r1147, %r148;
	mov.u64 	%rd511, %rd142;
	@%p334 bra 	$L__BB11_120;
	setp.lt.s64 	%p335, %rd531, %rd142;
	selp.b32 	%r1147, %r1167, %r148, %p335;
	min.s64 	%rd511, %rd531, %rd142;
$L__BB11_120:
	setp.lt.s32 	%p336, %r1168, %r150;
	mov.u32 	%r1273, %r150;
	mov.u64 	%rd637, %rd144;
	@%p336 bra 	$L__BB11_349;
	setp.lt.s32 	%p337, %r150, %r1168;
	mov.u32 	%r1273, %r1168;
	mov.u64 	%rd637, %rd532;
	@%p337 bra 	$L__BB11_349;
	setp.lt.s64 	%p338, %rd532, %rd144;
	selp.b64 	%rd637, %rd532, %rd144, %p338;
	selp.b32 	%r1273, %r1168, %r150, %p338;
	bra.uni 	$L__BB11_349;
$L__BB11_123:
	// begin inline asm
	mov.u32 %r699, %laneid;
	// end inline asm
	and.b32  	%r740, %r2, 992;
	add.s32 	%r741, %r740, 32;
	setp.gt.s32 	%p173, %r741, %r1;
	not.b32 	%r742, %r740;
	add.s32 	%r743, %r1, %r742;
	selp.b32 	%r738, %r743, 31, %p173;
	mov.b32 	%r737, 1;
	mov.b32 	%r739, -1;
	// begin inline asm
	shfl.sync.down.b32 %r700, %r1138, %r737, %r738, %r739;
	// end inline asm
	// begin inline asm
	shfl.sync.down.b32 %r705, %r706, %r737, %r738, %r739;
	// end inline asm
	mov.b64 	{%r711, %r716}, %rd502;
	// begin inline asm
	shfl.sync.down.b32 %r710, %r711, %r737, %r738, %r739;
	// end inline asm
	// begin inline asm
	shfl.sync.down.b32 %r715, %r716, %r737, %r738, %r739;
	// end inline asm
	mov.b64 	%rd152, {%r710, %r715};
	// begin inline asm
	shfl.sync.down.b32 %r720, %r1139, %r737, %r738, %r739;
	// end inline asm
	// begin inline asm
	shfl.sync.down.b32 %r725, %r726, %r737, %r738, %r739;
	// end inline asm
	mov.b64 	{%r731, %r736}, %rd503;
	// begin inline asm
	shfl.sync.down.b32 %r730, %r731, %r737, %r738, %r739;
	// end inline asm
	// begin inline asm
	shfl.sync.down.b32 %r735, %r736, %r737, %r738, %r739;
	// end inline asm
	mov.b64 	%rd153, {%r730, %r735};
	setp.ge.s32 	%p174, %r699, %r738;
	mov.u32 	%r1147, %r1138;
	mov.u64 	%rd511, %rd502;
	mov.u32 	%r1173, %r1139;
	mov.u64 	%rd537, %rd503;
	@%p174 bra 	$L__BB11_130;
	setp.lt.s32 	%p175, %r1138, %r700;
	mov.u32 	%r1147, %r1138;
	mov.u64 	%rd511, %rd502;
	@%p175 bra 	$L__BB11_127;
	setp.lt.s32 	%p176, %r700, %r1138;
	mov.u32 	%r1147, %r700;
	mov.u64 	%rd511, %rd152;
	@%p176 bra 	$L__BB11_127;
	setp.lt.s64 	%p177, %rd502, %rd152;
	selp.b32 	%r1147, %r1138, %r700, %p177;
	min.s64 	%rd511, %rd502, %rd152;
$L__BB11_127:
	setp.lt.s32 	%p178, %r1139, %r720;
	mov.u32 	%r1173, %r720;
	mov.u64 	%rd537, %rd153;
	@%p178 bra 	$L__BB11_130;
	setp.lt.s32 	%p179, %r720, %r1139;
	mov.u32 	%r1173, %r1139;
	mov.u64 	%rd537, %rd503;
	@%p179 bra 	$L__BB11_130;
	setp.lt.s64 	%p180, %rd503, %rd153;
	selp.b32 	%r1173, %r1139, %r720, %p180;
	min.s64 	%rd537, %rd503, %rd153;
$L__BB11_130:
	mov.b32 	%r781, 2;
	mov.b32 	%r783, -1;
	// begin inline asm
	shfl.sync.down.b32 %r744, %r1147, %r781, %r738, %r783;
	// end inline asm
	// begin inline asm
	shfl.sync.down.b32 %r749, %r750, %r781, %r738, %r783;
	// end inline asm
	mov.b64 	{%r755, %r760}, %rd511;
	// begin inline asm
	shfl.sync.down.b32 %r754, %r755, %r781, %r738, %r783;
	// end inline asm
	// begin inline asm
	shfl.sync.down.b32 %r759, %r760, %r781, %r738, %r783;
	// end inline asm
	mov.b64 	%rd159, {%r754, %r759};
	// begin inline asm
	shfl.sync.down.b32 %r764, %r1173, %r781, %r738, %r783;
	// end inline asm
	// begin inline asm
	shfl.sync.down.b32 %r769, %r770, %r781, %r738, %r783;
	// end inline asm
	mov.b64 	{%r775, %r780}, %rd537;
	// begin inline asm
	shfl.sync.down.b32 %r774, %r775, %r781, %r738, %r783;
	// end inline asm
	// begin inline asm
	shfl.sync.down.b32 %r779, %r780, %r781, %r738, %r783;
	// end inline asm
	mov.b64 	%rd160, {%r774, %r779};
	add.s32 	%r784, %r699, 2;
	setp.gt.s32 	%p181, %r784, %r738;
	mov.u32 	%r1176, %r1173;
	mov.u64 	%rd540, %rd537;
	@%p181 bra 	$L__BB11_137;
	setp.lt.s32 	%p182, %r1147, %r744;
	mov.u32 	%r1174, %r1147;
	mov.u64 	%rd538, %rd511;
	@%p182 bra 	$L__BB11_134;
	setp.lt.s32 	%p183, %r744, %r1147;
	mov.u32 	%r1174, %r744;
	mov.u64 	%rd538, %rd159;
	@%p183 bra 	$L__BB11_134;
	setp.lt.s64 	%p184, %rd511, %rd159;
	selp.b32 	%r1174, %r1147, %r744, %p184;
	min.s64 	%rd538, %rd511, %rd159;
$L__BB11_134:
	setp.lt.s32 	%p185, %r1173, %r764;
	mov.u32 	%r1147, %r1174;
	mov.u64 	%rd511, %rd538;
	mov.u32 	%r1176, %r764;
	mov.u64 	%rd540, %rd160;
	@%p185 bra 	$L__BB11_137;
	setp.lt.s32 	%p186, %r764, %r1173;
	mov.u32 	%r1147, %r1174;
	mov.u64 	%rd511, %rd538;
	mov.u32 	%r1176, %r1173;
	mov.u64 	%rd540, %rd537;
	@%p186 bra 	$L__BB11_137;
	setp.lt.s64 	%p187, %rd537, %rd160;
	selp.b32 	%r1176, %r1173, %r764, %p187;
	min.s64 	%rd540, %rd537, %rd160;
	mov.u32 	%r1147, %r1174;
	mov.u64 	%rd511, %rd538;
$L__BB11_137:
	mov.b32 	%r822, 4;
	mov.b32 	%r824, -1;
	// begin inline asm
	shfl.sync.down.b32 %r785, %r1147, %r822, %r738, %r824;
	// end inline asm
	// begin inline asm
	shfl.sync.down.b32 %r790, %r791, %r822, %r738, %r824;
	// end inline asm
	mov.b64 	{%r796, %r801}, %rd511;
	// begin inline asm
	shfl.sync.down.b32 %r795, %r796, %r822, %r738, %r824;
	// end inline asm
	// begin inline asm
	shfl.sync.down.b32 %r800, %r801, %r822, %r738, %r824;
	// end inline asm
	mov.b64 	%rd166, {%r795, %r800};
	// begin inline asm
	shfl.sync.down.b32 %r805, %r1176, %r822, %r738, %r824;
	// end inline asm
	// begin inline asm
	shfl.sync.down.b32 %r810, %r811, %r822, %r738, %r824;
	// end inline asm
	mov.b64 	{%r816, %r821}, %rd540;
	// begin inline asm
	shfl.sync.down.b32 %r815, %r816, %r822, %r738, %r824;
	// end inline asm
	// begin inline asm
	shfl.sync.down.b32 %r820, %r821, %r822, %r738, %r824;
	// end inline asm
	mov.b64 	%rd167, {%r815, %r820};
	add.s32 	%r825, %r699, 4;
	setp.gt.s32 	%p188, %r825, %r738;
	mov.u32 	%r1179, %r1176;
	mov.u64 	%rd543, %rd540;
	@%p188 bra 	$L__BB11_144;
	setp.lt.s32 	%p189, %r1147, %r785;
	mov.u32 	%r1177, %r1147;
	mov.u64 	%rd541, %rd511;
	@%p189 bra 	$L__BB11_141;
	setp.lt.s32 	%p190, %r785, %r1147;
	mov.u32 	%r1177, %r785;
	mov.u64 	%rd541, %rd166;
	@%p190 bra 	$L__BB11_141;
	setp.lt.s64 	%p191, %rd511, %rd166;
	selp.b32 	%r1177, %r1147, %r785, %p191;
	min.s64 	%rd541, %rd511, %rd166;
$L__BB11_141:
	setp.lt.s32 	%p192, %r1176, %r805;
	mov.u32 	%r1147, %r1177;
	mov.u64 	%rd511, %rd541;
	mov.u32 	%r1179, %r805;
	mov.u64 	%rd543, %rd167;
	@%p192 bra 	$L__BB11_144;
	setp.lt.s32 	%p193, %r805, %r1176;
	mov.u32 	%r1147, %r1177;
	mov.u64 	%rd511, %rd541;
	mov.u32 	%r1179, %r1176;
	mov.u64 	%rd543, %rd540;
	@%p193 bra 	$L__BB11_144;
	setp.lt.s64 	%p194, %rd540, %rd167;
	selp.b32 	%r1179, %r1176, %r805, %p194;
	min.s64 	%rd543, %rd540, %rd167;
	mov.u32 	%r1147, %r1177;
	mov.u64 	%rd511, %rd541;
$L__BB11_144:
	mov.b32 	%r863, 8;
	mov.b32 	%r865, -1;
	// begin inline asm
	shfl.sync.down.b32 %r826, %r1147, %r863, %r738, %r865;
	// end inline asm
	// begin inline asm
	shfl.sync.down.b32 %r831, %r832, %r863, %r738, %r865;
	// end inline asm
	mov.b64 	{%r837, %r842}, %rd511;
	// begin inline asm
	shfl.sync.down.b32 %r836, %r837, %r863, %r738, %r865;
	// end inline asm
	// begin inline asm
	shfl.sync.down.b32 %r841, %r842, %r863, %r738, %r865;
	// end inline asm
	mov.b64 	%rd173, {%r836, %r841};
	// begin inline asm
	shfl.sync.down.b32 %r846, %r1179, %r863, %r738, %r865;
	// end inline asm
	// begin inline asm
	shfl.sync.down.b32 %r851, %r852, %r863, %r738, %r865;
	// end inline asm
	mov.b64 	{%r857, %r862}, %rd543;
	// begin inline asm
	shfl.sync.down.b32 %r856, %r857, %r863, %r738, %r865;
	// end inline asm
	// begin inline asm
	shfl.sync.down.b32 %r861, %r862, %r863, %r738, %r865;
	// end inline asm
	mov.b64 	%rd174, {%r856, %r861};
	add.s32 	%r866, %r699, 8;
	setp.gt.s32 	%p195, %r866, %r738;
	mov.u32 	%r1182, %r1179;
	mov.u64 	%rd546, %rd543;
	@%p195 bra 	$L__BB11_151;
	setp.lt.s32 	%p196, %r1147, %r826;
	mov.u32 	%r1180, %r1147;
	mov.u64 	%rd544, %rd511;
	@%p196 bra 	$L__BB11_148;
	setp.lt.s32 	%p197, %r826, %r1147;
	mov.u32 	%r1180, %r826;
	mov.u64 	%rd544, %rd173;
	@%p197 bra 	$L__BB11_148;
	setp.lt.s64 	%p198, %rd511, %rd173;
	selp.b32 	%r1180, %r1147, %r826, %p198;
	min.s64 	%rd544, %rd511, %rd173;
$L__BB11_148:
	setp.lt.s32 	%p199, %r1179, %r846;
	mov.u32 	%r1147, %r1180;
	mov.u64 	%rd511, %rd544;
	mov.u32 	%r1182, %r846;
	mov.u64 	%rd546, %rd174;
	@%p199 bra 	$L__BB11_151;
	setp.lt.s32 	%p200, %r846, %r1179;
	mov.u32 	%r1147, %r1180;
	mov.u64 	%rd511, %rd544;
	mov.u32 	%r1182, %r1179;
	mov.u64 	%rd546, %rd543;
	@%p200 bra 	$L__BB11_151;
	setp.lt.s64 	%p201, %rd543, %rd174;
	selp.b32 	%r1182, %r1179, %r846, %p201;
	min.s64 	%rd546, %rd543, %rd174;
	mov.u32 	%r1147, %r1180;
	mov.u64 	%rd511, %rd544;
$L__BB11_151:
	mov.b32 	%r904, 16;
	mov.b32 	%r906, -1;
	// begin inline asm
	shfl.sync.down.b32 %r867, %r1147, %r904, %r738, %r906;
	// end inline asm
	// begin inline asm
	shfl.sync.down.b32 %r872, %r873, %r904, %r738, %r906;
	// end inline asm
	mov.b64 	{%r878, %r883}, %rd511;
	// begin inline asm
	shfl.sync.down.b32 %r877, %r878, %r904, %r738, %r906;
	// end inline asm
	// begin inline asm
	shfl.sync.down.b32 %r882, %r883, %r904, %r738, %r906;
	// end inline asm
	mov.b64 	%rd180, {%r877, %r882};
	// begin inline asm
	shfl.sync.down.b32 %r887, %r1182, %r904, %r738, %r906;
	// end inline asm
	// begin inline asm
	shfl.sync.down.b32 %r892, %r893, %r904, %r738, %r906;
	// end inline asm
	mov.b64 	{%r898, %r903}, %rd546;
	// begin inline asm
	shfl.sync.down.b32 %r897, %r898, %r904, %r738, %r906;
	// end inline asm
	// begin inline asm
	shfl.sync.down.b32 %r902, %r903, %r904, %r738, %r906;
	// end inline asm
	mov.b64 	%rd181, {%r897, %r902};
	add.s32 	%r907, %r699, 16;
	setp.gt.s32 	%p202, %r907, %r738;
	mov.u32 	%r1273, %r1182;
	mov.u64 	%rd637, %rd546;
	@%p202 bra 	$L__BB11_158;
	setp.lt.s32 	%p203, %r1147, %r867;
	mov.u32 	%r1183, %r1147;
	mov.u64 	%rd547, %rd511;
	@%p203 bra 	$L__BB11_155;
	setp.lt.s32 	%p204, %r867, %r1147;
	mov.u32 	%r1183, %r867;
	mov.u64 	%rd547, %rd180;
	@%p204 bra 	$L__BB11_155;
	setp.lt.s64 	%p205, %rd511, %rd180;
	selp.b32 	%r1183, %r1147, %r867, %p205;
	min.s64 	%rd547, %rd511, %rd180;
$L__BB11_155:
	setp.lt.s32 	%p206, %r1182, %r887;
	mov.u32 	%r1147, %r1183;
	mov.u64 	%rd511, %rd547;
	mov.u32 	%r1273, %r887;
	mov.u64 	%rd637, %rd181;
	@%p206 bra 	$L__BB11_158;
	setp.lt.s32 	%p207, %r887, %r1182;
	mov.u32 	%r1147, %r1183;
	mov.u64 	%rd511, %rd547;
	mov.u32 	%r1273, %r1182;
	mov.u64 	%rd637, %rd546;
	@%p207 bra 	$L__BB11_158;
	setp.lt.s64 	%p208, %rd546, %rd181;
	selp.b32 	%r1273, %r1182, %r887, %p208;
	min.s64 	%rd637, %rd546, %rd181;
	mov.u32 	%r1147, %r1183;
	mov.u64 	%rd511, %rd547;
$L__BB11_158:
	setp.ne.s32 	%p209, %r699, 0;
	@%p209 bra 	$L__BB11_160;
	mov.u32 	%r909, _ZN6thrust24THRUST_300001_SM_1000_NS8cuda_cub4core6detail5shmemE;
	add.s32 	%r910, %r909, %r740;
	st.shared.u32 	[%r910+8], %r1147;
	st.shared.u64 	[%r910+16], %rd511;
	st.shared.u32 	[%r910+24], %r1273;
	st.shared.u64 	[%r910+32], %rd637;
$L__BB11_160:
	bar.sync 	0;
	setp.ne.s32 	%p210, %r2, 0;
	@%p210 bra 	$L__BB11_349;
	setp.lt.s32 	%p211, %r1, 33;
	mov.u32 	%r1186, %r1147;
	mov.u64 	%rd550, %rd511;
	mov.u32 	%r1187, %r1273;
	mov.u64 	%rd551, %rd637;
	@%p211 bra 	$L__BB11_169;
	ld.shared.u32 	%r196, [_ZN6thrust24THRUST_300001_SM_1000_NS8cuda_cub4core6detail5shmemE+40];
	ld.shared.u64 	%rd187, [_ZN6thrust24THRUST_300001_SM_1000_NS8cuda_cub4core6detail5shmemE+48];
	ld.shared.u32 	%r197, [_ZN6thrust24THRUST_300001_SM_1000_NS8cuda_cub4core6detail5shmemE+56];
	ld.shared.u64 	%rd188, [_ZN6thrust24THRUST_300001_SM_1000_NS8cuda_cub4core6detail5shmemE+64];
	setp.lt.s32 	%p212, %r1147, %r196;
	mov.u32 	%r1186, %r1147;
	mov.u64 	%rd550, %rd511;
	@%p212 bra 	$L__BB11_165;
	setp.lt.s32 	%p213, %r196, %r1147;
	mov.u32 	%r1186, %r196;
	mov.u64 	%rd550, %rd187;
	@%p213 bra 	$L__BB11_165;
	setp.lt.s64 	%p214, %rd511, %rd187;
	selp.b32 	%r1186, %r1147, %r196, %p214;
	min.s64 	%rd550, %rd511, %rd187;
$L__BB11_165:
	setp.lt.s32 	%p215, %r1273, %r197;
	mov.u32 	%r1187, %r197;
	mov.u64 	%rd551, %rd188;
	@%p215 bra 	$L__BB11_169;
	setp.ge.s32 	%p216, %r197, %r1273;
	mov.u32 	%r1187, %r1273;
	mov.u64 	%rd551, %rd637;
	@%p216 bra 	$L__BB11_167;
	bra.uni 	$L__BB11_169;
$L__BB11_167:
	setp.ge.s64 	%p217, %rd637, %rd188;
	mov.u32 	%r1187, %r197;
	mov.u64 	%rd551, %rd188;
	@%p217 bra 	$L__BB11_169;
	mov.u32 	%r1187, %r1273;
	mov.u64 	%rd551, %rd637;
$L__BB11_169:
	setp.lt.s32 	%p218, %r1, 65;
	mov.u32 	%r1190, %r1186;
	mov.u64 	%rd554, %rd550;
	mov.u32 	%r1191, %r1187;
	mov.u64 	%rd555, %rd551;
	@%p218 bra 	$L__BB11_177;
	ld.shared.u32 	%r209, [_ZN6thrust24THRUST_300001_SM_1000_NS8cuda_cub4core6detail5shmemE+72];
	ld.shared.u64 	%rd200, [_ZN6thrust24THRUST_300001_SM_1000_NS8cuda_cub4core6detail5shmemE+80];
	ld.shared.u32 	%r210, [_ZN6thrust24THRUST_300001_SM_1000_NS8cuda_cub4core6detail5shmemE+88];
	ld.shared.u64 	%rd201, [_ZN6thrust24THRUST_300001_SM_1000_NS8cuda_cub4core6detail5shmemE+96];
	setp.lt.s32 	%p219, %r1186, %r209;
	mov.u32 	%r1190, %r1186;
	mov.u64 	%rd554, %rd550;
	@%p219 bra 	$L__BB11_173;
	setp.lt.s32 	%p220, %r209, %r1186;
	mov.u32 	%r1190, %r209;
	mov.u64 	%rd554, %rd200;
	@%p220 bra 	$L__BB11_173;
	setp.lt.s64 	%p221, %rd550, %rd200;
	selp.b32 	%r1190, %r1186, %r209, %p221;
	min.s64 	%rd554, %rd550, %rd200;
$L__BB11_173:
	setp.lt.s32 	%p222, %r1187, %r210;
	mov.u32 	%r1191, %r210;
	mov.u64 	%rd555, %rd201;
	@%p222 bra 	$L__BB11_177;
	setp.ge.s32 	%p223, %r210, %r1187;
	mov.u32 	%r1191, %r1187;
	mov.u64 	%rd555, %rd551;
	@%p223 bra 	$L__BB11_175;
	bra.uni 	$L__BB11_177;
$L__BB11_175:
	setp.ge.s64 	%p224, %rd551, %rd201;
	mov.u32 	%r1191, %r210;
	mov.u64 	%rd555, %rd201;
	@%p224 bra 	$L__BB11_177;
	mov.u32 	%r1191, %r1187;
	mov.u64 	%rd555, %rd551;
$L__BB11_177:
	setp.lt.s32 	%p225, %r1, 97;
	mov.u32 	%r1194, %r1190;
	mov.u64 	%rd558, %rd554;
	mov.u32 	%r1195, %r1191;
	mov.u64 	%rd559, %rd555;
	@%p225 bra 	$L__BB11_185;
	ld.shared.u32 	%r222, [_ZN6thrust24THRUST_300001_SM_1000_NS8cuda_cub4core6detail5shmemE+104];
	ld.shared.u64 	%rd213, [_ZN6thrust24THRUST_300001_SM_1000_NS8cuda_cub4core6detail5shmemE+112];
	ld.shared.u32 	%r223, [_ZN6thrust24THRUST_300001_SM_1000_NS8cuda_cub4core6detail5shmemE+120];
	ld.shared.u64 	%rd214, [_ZN6thrust24THRUST_300001_SM_1000_NS8cuda_cub4core6detail5shmemE+128];
	setp.lt.s32 	%p226, %r1190, %r222;
	mov.u32 	%r1194, %r1190;
	mov.u64 	%rd558, %rd554;
	@%p226 bra 	$L__BB11_181;
	setp.lt.s32 	%p227, %r222, %r1190;
	mov.u32 	%r1194, %r222;
	mov.u64 	%rd558, %rd213;
	@%p227 bra 	$L__BB11_181;
	setp.lt.s64 	%p228, %rd554, %rd213;
	selp.b32 	%r1194, %r1190, %r222, %p228;
	min.s64 	%rd558, %rd554, %rd213;
$L__BB11_181:
	setp.lt.s32 	%p229, %r1191, %r223;
	mov.u32 	%r1195, %r223;
	mov.u64 	%rd559, %rd214;
	@%p229 bra 	$L__BB11_185;
	setp.ge.s32 	%p230, %r223, %r1191;
	mov.u32 	%r1195, %r1191;
	mov.u64 	%rd559, %rd555;
	@%p230 bra 	$L__BB11_183;
	bra.uni 	$L__BB11_185;
$L__BB11_183:
	setp.ge.s64 	%p231, %rd555, %rd214;
	mov.u32 	%r1195, %r223;
	mov.u64 	%rd559, %rd214;
	@%p231 bra 	$L__BB11_185;
	mov.u32 	%r1195, %r1191;
	mov.u64 	%rd559, %rd555;
$L__BB11_185:
	setp.lt.s32 	%p232, %r1, 129;
	mov.u32 	%r1198, %r1194;
	mov.u64 	%rd562, %rd558;
	mov.u32 	%r1199, %r1195;
	mov.u64 	%rd563, %rd559;
	@%p232 bra 	$L__BB11_193;
	ld.shared.u32 	%r235, [_ZN6thrust24THRUST_300001_SM_1000_NS8cuda_cub4core6detail5shmemE+136];
	ld.shared.u64 	%rd226, [_ZN6thrust24THRUST_300001_SM_1000_NS8cuda_cub4core6detail5shmemE+144];
	ld.shared.u32 	%r236, [_ZN6thrust24THRUST_300001_SM_1000_NS8cuda_cub4core6detail5shmemE+152];
	ld.shared.u64 	%rd227, [_ZN6thrust24THRUST_300001_SM_1000_NS8cuda_cub4core6detail5shmemE+160];
	setp.lt.s32 	%p233, %r1194, %r235;
	mov.u32 	%r1198, %r1194;
	mov.u64 	%rd562, %rd558;
	@%p233 bra 	$L__BB11_189;
	setp.lt.s32 	%p234, %r235, %r1194;
	mov.u32 	%r1198, %r235;
	mov.u64 	%rd562, %rd226;
	@%p234 bra 	$L__BB11_189;
	setp.lt.s64 	%p235, %rd558, %rd226;
	selp.b32 	%r1198, %r1194, %r235, %p235;
	min.s64 	%rd562, %rd558, %rd226;
$L__BB11_189:
	setp.lt.s32 	%p236, %r1195, %r236;
	mov.u32 	%r1199, %r236;
	mov.u64 	%rd563, %rd227;
	@%p236 bra 	$L__BB11_193;
	setp.ge.s32 	%p237, %r236, %r1195;
	mov.u32 	%r1199, %r1195;
	mov.u64 	%rd563, %rd559;
	@%p237 bra 	$L__BB11_191;
	bra.uni 	$L__BB11_193;
$L__BB11_191:
	setp.ge.s64 	%p238, %rd559, %rd227;
	mov.u32 	%r1199, %r236;
	mov.u64 	%rd563, %rd227;
	@%p238 bra 	$L__BB11_193;
	mov.u32 	%r1199, %r1195;
	mov.u64 	%rd563, %rd559;
$L__BB11_193:
	setp.lt.s32 	%p239, %r1, 161;
	mov.u32 	%r1202, %r1198;
	mov.u64 	%rd566, %rd562;
	mov.u32 	%r1203, %r1199;
	mov.u64 	%rd567, %rd563;
	@%p239 bra 	$L__BB11_201;
	ld.shared.u32 	%r248, [_ZN6thrust24THRUST_300001_SM_1000_NS8cuda_cub4core6detail5shmemE+168];
	ld.shared.u64 	%rd239, [_ZN6thrust24THRUST_300001_SM_1000_NS8cuda_cub4core6detail5shmemE+176];
	ld.shared.u32 	%r249, [_ZN6thrust24THRUST_300001_SM_1000_NS8cuda_cub4core6detail5shmemE+184];
	ld.shared.u64 	%rd240, [_ZN6thrust24THRUST_300001_SM_1000_NS8cuda_cub4core6detail5shmemE+192];
	setp.lt.s32 	%p240, %r1198, %r248;
	mov.u32 	%r1202, %r1198;
	mov.u64 	%rd566, %rd562;
	@%p240 bra 	$L__BB11_197;
	setp.lt.s32 	%p241, %r248, %r1198;
	mov.u32 	%r1202, %r248;
	mov.u64 	%rd566, %rd239;
	@%p241 bra 	$L__BB11_197;
	setp.lt.s64 	%p242, %rd562, %rd239;
	selp.b32 	%r1202, %r1198, %r248, %p242;
	min.s64 	%rd566, %rd562, %rd239;
$L__BB11_197:
	setp.lt.s32 	%p243, %r1199, %r249;
	mov.u32 	%r1203, %r249;
	mov.u64 	%rd567, %rd240;
	@%p243 bra 	$L__BB11_201;
	setp.ge.s32 	%p244, %r249, %r1199;
	mov.u32 	%r1203, %r1199;
	mov.u64 	%rd567, %rd563;
	@%p244 bra 	$L__BB11_199;
	bra.uni 	$L__BB11_201;
$L__BB11_199:
	setp.ge.s64 	%p245, %rd563, %rd240;
	mov.u32 	%r1203, %r249;
	mov.u64 	%rd567, %rd240;
	@%p245 bra 	$L__BB11_201;
	mov.u32 	%r1203, %r1199;
	mov.u64 	%rd567, %rd563;
$L__BB11_201:
	setp.lt.s32 	%p246, %r1, 193;
	mov.u32 	%r1206, %r1202;
	mov.u64 	%rd570, %rd566;
	mov.u32 	%r1207, %r1203;
	mov.u64 	%rd571, %rd567;
	@%p246 bra 	$L__BB11_209;
	ld.shared.u32 	%r261, [_ZN6thrust24THRUST_300001_SM_1000_NS8cuda_cub4core6detail5shmemE+200];
	ld.shared.u64 	%rd252, [_ZN6thrust24THRUST_300001_SM_1000_NS8cuda_cub4core6detail5shmemE+208];
	ld.shared.u32 	%r262, [_ZN6thrust24THRUST_300001_SM_1000_NS8cuda_cub4core6detail5shmemE+216];
	ld.shared.u64 	%rd253, [_ZN6thrust24THRUST_300001_SM_1000_NS8cuda_cub4core6detail5shmemE+224];
	setp.lt.s32 	%p247, %r1202, %r261;
	mov.u32 	%r1206, %r1202;
	mov.u64 	%rd570, %rd566;
	@%p247 bra 	$L__BB11_205;
	setp.lt.s32 	%p248, %r261, %r1202;
	mov.u32 	%r1206, %r261;
	mov.u64 	%rd570, %rd252;
	@%p248 bra 	$L__BB11_205;
	setp.lt.s64 	%p249, %rd566, %rd252;
	selp.b32 	%r1206, %r1202, %r261, %p249;
	min.s64 	%rd570, %rd566, %rd252;
$L__BB11_205:
	setp.lt.s32 	%p250, %r1203, %r262;
	mov.u32 	%r1207, %r262;
	mov.u64 	%rd571, %rd253;
	@%p250 bra 	$L__BB11_209;
	setp.ge.s32 	%p251, %r262, %r1203;
	mov.u32 	%r1207, %r1203;
	mov.u64 	%rd571, %rd567;
	@%p251 bra 	$L__BB11_207;
	bra.uni 	$L__BB11_209;
$L__BB11_207:
	setp.ge.s64 	%p252, %rd567, %rd253;
	mov.u32 	%r1207, %r262;
	mov.u64 	%rd571, %rd253;
	@%p252 bra 	$L__BB11_209;
	mov.u32 	%r1207, %r1203;
	mov.u64 	%rd571, %rd567;
$L__BB11_209:
	setp.lt.s32 	%p253, %r1, 225;
	mov.u64 	%rd637, %rd571;
	mov.u32 	%r1273, %r1207;
	mov.u64 	%rd511, %rd570;
	mov.u32 	%r1147, %r1206;
	@%p253 bra 	$L__BB11_349;
	ld.shared.u32 	%r274, [_ZN6thrust24THRUST_300001_SM_1000_NS8cuda_cub4core6detail5shmemE+232];
	ld.shared.u64 	%rd265, [_ZN6thrust24THRUST_300001_SM_1000_NS8cuda_cub4core6detail5shmemE+240];
	ld.shared.u32 	%r275, [_ZN6thrust24THRUST_300001_SM_1000_NS8cuda_cub4core6detail5shmemE+248];
	ld.shared.u64 	%rd266, [_ZN6thrust24THRUST_300001_SM_1000_NS8cuda_cub4core6detail5shmemE+256];
	setp.lt.s32 	%p254, %r1206, %r274;
	mov.u32 	%r1147, %r1206;
	mov.u64 	%rd511, %rd570;
	@%p254 bra 	$L__BB11_213;
	setp.lt.s32 	%p255, %r274, %r1206;
	mov.u32 	%r1147, %r274;
	mov.u64 	%rd511, %rd265;
	@%p255 bra 	$L__BB11_213;
	setp.lt.s64 	%p256, %rd570, %rd265;
	selp.b32 	%r1147, %r1206, %r274, %p256;
	min.s64 	%rd511, %rd570, %rd265;
$L__BB11_213:
	setp.lt.s32 	%p257, %r1207, %r275;
	mov.u32 	%r1273, %r275;
	mov.u64 	%rd637, %rd266;
	@%p257 bra 	$L__BB11_349;
	setp.ge.s32 	%p258, %r275, %r1207;
	mov.u32 	%r1273, %r1207;
	mov.u64 	%rd637, %rd571;
	@%p258 bra 	$L__BB11_215;
	bra.uni 	$L__BB11_349;
$L__BB11_215:
	setp.ge.s64 	%p259, %rd571, %rd266;
	mov.u32 	%r1273, %r275;
	mov.u64 	%rd637, %rd266;
	@%p259 bra 	$L__BB11_349;
	mov.u32 	%r1273, %r1207;
	mov.u64 	%rd637, %rd571;
	bra.uni 	$L__BB11_349;
$L__BB11_217:
	mov.u32 	%r285, %tid.x;
	cvt.u64.u32 	%rd276, %r285;
	mul.wide.u32 	%rd452, %r285, 4;
	add.s64 	%rd277, %rd1, %rd452;
	add.s64 	%rd278, %rd448, %rd276;
	ld.global.u32 	%r467, [%rd277];
	add.s64 	%rd453, %rd278, 256;
	ld.global.u32 	%r468, [%rd277+1024];
	setp.lt.s32 	%p3, %r467, %r468;
	setp.lt.s32 	%p4, %r468, %r467;
	min.s32 	%r1147, %r468, %r467;
	selp.b64 	%rd511, %rd453, %rd278, %p4;
	max.s32 	%r1241, %r467, %r468;
	selp.b64 	%rd605, %rd453, %rd278, %p3;
	setp.lt.u64 	%p5, %rd450, 1024;
	mov.b64 	%rd585, 512;
	@%p5 bra 	$L__BB11_230;
	mov.b64 	%rd576, 512;
	mov.u32 	%r1213, %r1241;
	mov.u64 	%rd578, %rd605;
$L__BB11_219:
	shl.b64 	%rd455, %rd576, 2;
	add.s64 	%rd456, %rd277, %rd455;
	add.s64 	%rd580, %rd278, %rd576;
	ld.global.u32 	%r1215, [%rd456];
	add.s64 	%rd605, %rd580, 256;
	ld.global.u32 	%r1241, [%rd456+1024];
	setp.lt.s32 	%p6, %r1147, %r1215;
	mov.u32 	%r1214, %r1147;
	mov.u64 	%rd579, %rd511;
	@%p6 bra 	$L__BB11_222;
	setp.lt.s32 	%p7, %r1215, %r1147;
	mov.u32 	%r1214, %r1215;
	mov.u64 	%rd579, %rd580;
	@%p7 bra 	$L__BB11_222;
	setp.lt.s64 	%p8, %rd511, %rd580;
	selp.b32 	%r1214, %r1147, %r1215, %p8;
	min.s64 	%rd579, %rd511, %rd580;
$L__BB11_222:
	setp.lt.s32 	%p9, %r1213, %r1215;
	@%p9 bra 	$L__BB11_224;
	setp.lt.s32 	%p10, %r1215, %r1213;
	setp.lt.s64 	%p11, %rd578, %rd580;
	or.pred  	%p12, %p10, %p11;
	selp.b32 	%r1215, %r1213, %r1215, %p12;
	selp.b64 	%rd580, %rd578, %rd580, %p12;
$L__BB11_224:
	setp.lt.s32 	%p13, %r1214, %r1241;
	mov.u32 	%r1147, %r1214;
	mov.u64 	%rd511, %rd579;
	@%p13 bra 	$L__BB11_227;
	setp.lt.s32 	%p14, %r1241, %r1214;
	mov.u32 	%r1147, %r1241;
	mov.u64 	%rd511, %rd605;
	@%p14 bra 	$L__BB11_227;
	setp.lt.s64 	%p15, %rd579, %rd605;
	selp.b32 	%r1147, %r1214, %r1241, %p15;
	min.s64 	%rd511, %rd579, %rd605;
$L__BB11_227:
	setp.lt.s32 	%p16, %r1215, %r1241;
	@%p16 bra 	$L__BB11_229;
	setp.lt.s32 	%p17, %r1241, %r1215;
	setp.lt.s64 	%p18, %rd580, %rd605;
	or.pred  	%p19, %p17, %p18;
	selp.b32 	%r1241, %r1215, %r1241, %p19;
	selp.b64 	%rd605, %rd580, %rd605, %p19;
$L__BB11_229:
	add.s64 	%rd585, %rd576, 512;
	add.s64 	%rd457, %rd576, 1024;
	setp.le.s64 	%p20, %rd457, %rd450;
	mov.u64 	%rd576, %rd585;
	mov.u32 	%r1213, %r1241;
	mov.u64 	%rd578, %rd605;
	@%p20 bra 	$L__BB11_219;
$L__BB11_230:
	setp.le.s64 	%p21, %rd450, %rd585;
	@%p21 bra 	$L__BB11_268;
	cvt.u32.u64 	%r469, %rd585;
	cvt.u32.u64 	%r470, %rd450;
	sub.s32 	%r302, %r470, %r469;
	setp.ge.s32 	%p22, %r285, %r302;
	@%p22 bra 	$L__BB11_268;
	not.b32 	%r473, %r285;
	add.s32 	%r474, %r473, %r470;
	sub.s32 	%r303, %r474, %r469;
	and.b32  	%r476, %r303, 768;
	setp.eq.s32 	%p23, %r476, 768;
	mov.u32 	%r1226, %r285;
	@%p23 bra 	$L__BB11_241;
	add.s64 	%rd459, %rd585, %rd276;
	add.s64 	%rd587, %rd459, %rd448;
	shl.b64 	%rd460, %rd459, 2;
	add.s64 	%rd586, %rd1, %rd460;
	shr.u32 	%r477, %r303, 8;
	add.s32 	%r478, %r477, 1;
	and.b32  	%r479, %r478, 3;
	neg.s32 	%r1220, %r479;
	mov.u32 	%r1226, %r285;
$L__BB11_234:
	.pragma "nounroll";
	mov.u64 	%rd303, %rd605;
	mov.u32 	%r308, %r1241;
	mov.u64 	%rd302, %rd511;
	mov.u32 	%r307, %r1147;
	ld.global.u32 	%r309, [%rd586];
	setp.lt.s32 	%p24, %r307, %r309;
	@%p24 bra 	$L__BB11_237;
	setp.lt.s32 	%p25, %r309, %r307;
	mov.u32 	%r1147, %r309;
	mov.u64 	%rd511, %rd587;
	@%p25 bra 	$L__BB11_237;
	setp.lt.s64 	%p26, %rd302, %rd587;
	selp.b32 	%r1147, %r307, %r309, %p26;
	min.s64 	%rd511, %rd302, %rd587;
$L__BB11_237:
	setp.lt.s32 	%p27, %r308, %r309;
	mov.u32 	%r1241, %r309;
	mov.u64 	%rd605, %rd587;
	@%p27 bra 	$L__BB11_240;
	setp.lt.s32 	%p28, %r309, %r308;
	mov.u32 	%r1241, %r308;
	mov.u64 	%rd605, %rd303;
	@%p28 bra 	$L__BB11_240;
	setp.lt.s64 	%p29, %rd303, %rd587;
	selp.b32 	%r1241, %r308, %r309, %p29;
	min.s64 	%rd605, %rd303, %rd587;
$L__BB11_240:
	add.s32 	%r1226, %r1226, 256;
	add.s64 	%rd587, %rd587, 256;
	add.s64 	%rd586, %rd586, 1024;
	add.s32 	%r1220, %r1220, 1;
	setp.ne.s32 	%p30, %r1220, 0;
	@%p30 bra 	$L__BB11_234;
$L__BB11_241:
	setp.lt.u32 	%p31, %r303, 768;
	@%p31 bra 	$L__BB11_268;
	add.s32 	%r1231, %r1226, 512;
$L__BB11_243:
	mov.u32 	%r322, %r1231;
	add.s32 	%r480, %r322, -512;
	cvt.u64.u32 	%rd461, %r480;
	add.s64 	%rd462, %rd585, %rd461;
	shl.b64 	%rd463, %rd462, 2;
	add.s64 	%rd316, %rd1, %rd463;
	add.s64 	%rd317, %rd462, %rd448;
	ld.global.u32 	%r325, [%rd316];
	setp.lt.s32 	%p32, %r1147, %r325;
	mov.u32 	%r1234, %r1147;
	mov.u64 	%rd598, %rd511;
	@%p32 bra 	$L__BB11_246;
	setp.lt.s32 	%p33, %r325, %r1147;
	mov.u32 	%r1234, %r325;
	mov.u64 	%rd598, %rd317;
	@%p33 bra 	$L__BB11_246;
	setp.lt.s64 	%p34, %rd511, %rd317;
	selp.b32 	%r1234, %r1147, %r325, %p34;
	min.s64 	%rd598, %rd511, %rd317;
$L__BB11_246:
	setp.lt.s32 	%p35, %r1241, %r325;
	mov.u32 	%r1235, %r325;
	mov.u64 	%rd599, %rd317;
	@%p35 bra 	$L__BB11_249;
	setp.lt.s32 	%p36, %r325, %r1241;
	mov.u32 	%r1235, %r1241;
	mov.u64 	%rd599, %rd605;
	@%p36 bra 	$L__BB11_249;
	setp.lt.s64 	%p37, %rd605, %rd317;
	selp.b32 	%r1235, %r1241, %r325, %p37;
	min.s64 	%rd599, %rd605, %rd317;
$L__BB11_249:
	add.s32 	%r481, %r322, -256;
	cvt.u64.u32 	%rd464, %r481;
	add.s64 	%rd465, %rd585, %rd464;
	add.s64 	%rd322, %rd465, %rd448;
	ld.global.u32 	%r330, [%rd316+1024];
	setp.lt.s32 	%p38, %r1234, %r330;
	mov.u32 	%r1236, %r1234;
	mov.u64 	%rd600, %rd598;
	@%p38 bra 	$L__BB11_252;
	setp.lt.s32 	%p39, %r330, %r1234;
	mov.u32 	%r1236, %r330;
	mov.u64 	%rd600, %rd322;
	@%p39 bra 	$L__BB11_252;
	setp.lt.s64 	%p40, %rd598, %rd322;
	selp.b32 	%r1236, %r1234, %r330, %p40;
	min.s64 	%rd600, %rd598, %rd322;
$L__BB11_252:
	setp.lt.s32 	%p41, %r1235, %r330;
	mov.u32 	%r1237, %r330;
	mov.u64 	%rd601, %rd322;
	@%p41 bra 	$L__BB11_255;
	setp.lt.s32 	%p42, %r330, %r1235;
	mov.u32 	%r1237, %r1235;
	mov.u64 	%rd601, %rd599;
	@%p42 bra 	$L__BB11_255;
	setp.lt.s64 	%p43, %rd599, %rd322;
	selp.b32 	%r1237, %r1235, %r330, %p43;
	min.s64 	%rd601, %rd599, %rd322;
$L__BB11_255:
	cvt.u64.u32 	%rd466, %r322;
	add.s64 	%rd467, %rd585, %rd466;
	add.s64 	%rd327, %rd467, %rd448;
	ld.global.u32 	%r335, [%rd316+2048];
	setp.lt.s32 	%p44, %r1236, %r335;
	mov.u32 	%r1238, %r1236;
	mov.u64 	%rd602, %rd600;
	@%p44 bra 	$L__BB11_258;
	setp.lt.s32 	%p45, %r335, %r1236;
	mov.u32 	%r1238, %r335;
	mov.u64 	%rd602, %rd327;
	@%p45 bra 	$L__BB11_258;
	setp.lt.s64 	%p46, %rd600, %rd327;
	selp.b32 	%r1238, %r1236, %r335, %p46;
	min.s64 	%rd602, %rd600, %rd327;
$L__BB11_258:
	setp.lt.s32 	%p47, %r1237, %r335;
	mov.u32 	%r1239, %r335;
	mov.u64 	%rd603, %rd327;
	@%p47 bra 	$L__BB11_261;
	setp.lt.s32 	%p48, %r335, %r1237;
	mov.u32 	%r1239, %r1237;
	mov.u64 	%rd603, %rd601;
	@%p48 bra 	$L__BB11_261;
	setp.lt.s64 	%p49, %rd601, %rd327;
	selp.b32 	%r1239, %r1237, %r335, %p49;
	min.s64 	%rd603, %rd601, %rd327;
$L__BB11_261:
	add.s32 	%r482, %r322, 256;
	cvt.u64.u32 	%rd468, %r482;
	add.s64 	%rd469, %rd585, %rd468;
	add.s64 	%rd332, %rd469, %rd448;
	ld.global.u32 	%r340, [%rd316+3072];
	setp.lt.s32 	%p50, %r1238, %r340;
	mov.u32 	%r1147, %r1238;
	mov.u64 	%rd511, %rd602;
	@%p50 bra 	$L__BB11_264;
	setp.lt.s32 	%p51, %r340, %r1238;
	mov.u32 	%r1147, %r340;
	mov.u64 	%rd511, %rd332;
	@%p51 bra 	$L__BB11_264;
	setp.lt.s64 	%p52, %rd602, %rd332;
	selp.b32 	%r1147, %r1238, %r340, %p52;
	min.s64 	%rd511, %rd602, %rd332;
$L__BB11_264:
	setp.lt.s32 	%p53, %r1239, %r340;
	mov.u32 	%r1241, %r340;
	mov.u64 	%rd605, %rd332;
	@%p53 bra 	$L__BB11_267;
	setp.lt.s32 	%p54, %r340, %r1239;
	mov.u32 	%r1241, %r1239;
	mov.u64 	%rd605, %rd603;
	@%p54 bra 	$L__BB11_267;
	setp.lt.s64 	%p55, %rd603, %rd332;
	selp.b32 	%r1241, %r1239, %r340, %p55;
	min.s64 	%rd605, %rd603, %rd332;
$L__BB11_267:
	add.s32 	%r1231, %r322, 1024;
	add.s32 	%r483, %r322, 512;
	setp.lt.s32 	%p56, %r483, %r302;
	@%p56 bra 	$L__BB11_243;
$L__BB11_268:
	// begin inline asm
	mov.u32 %r484, %laneid;
	// end inline asm
	mov.b32 	%r522, 1;
	mov.b32 	%r523, 31;
	mov.b32 	%r524, -1;
	// begin inline asm
	shfl.sync.down.b32 %r485, %r1147, %r522, %r523, %r524;
	// end inline asm
	// begin inline asm
	shfl.sync.down.b32 %r490, %r491, %r522, %r523, %r524;
	// end inline asm
	mov.b64 	{%r496, %r501}, %rd511;
	// begin inline asm
	shfl.sync.down.b32 %r495, %r496, %r522, %r523, %r524;
	// end inline asm
	// begin inline asm
	shfl.sync.down.b32 %r500, %r501, %r522, %r523, %r524;
	// end inline asm
	mov.b64 	%rd339, {%r495, %r500};
	// begin inline asm
	shfl.sync.down.b32 %r505, %r1241, %r522, %r523, %r524;
	// end inline asm
	// begin inline asm
	shfl.sync.down.b32 %r510, %r511, %r522, %r523, %r524;
	// end inline asm
	mov.b64 	{%r516, %r521}, %rd605;
	// begin inline asm
	shfl.sync.down.b32 %r515, %r516, %r522, %r523, %r524;
	// end inline asm
	// begin inline asm
	shfl.sync.down.b32 %r520, %r521, %r522, %r523, %r524;
	// end inline asm
	mov.b64 	%rd340, {%r515, %r520};
	setp.gt.s32 	%p57, %r484, 30;
	mov.u32 	%r1246, %r1241;
	mov.u64 	%rd610, %rd605;
	@%p57 bra 	$L__BB11_275;
	setp.lt.s32 	%p58, %r1147, %r485;
	mov.u32 	%r1244, %r1147;
	mov.u64 	%rd608, %rd511;
	@%p58 bra 	$L__BB11_272;
	setp.lt.s32 	%p59, %r485, %r1147;
	mov.u32 	%r1244, %r485;
	mov.u64 	%rd608, %rd339;
	@%p59 bra 	$L__BB11_272;
	setp.lt.s64 	%p60, %rd511, %rd339;
	selp.b32 	%r1244, %r1147, %r485, %p60;
	min.s64 	%rd608, %rd511, %rd339;
$L__BB11_272:
	setp.lt.s32 	%p61, %r1241, %r505;
	mov.u32 	%r1147, %r1244;
	mov.u64 	%rd511, %rd608;
	mov.u32 	%r1246, %r505;
	mov.u64 	%rd610, %rd340;
	@%p61 bra 	$L__BB11_275;
	setp.lt.s32 	%p62, %r505, %r1241;
	mov.u32 	%r1147, %r1244;
	mov.u64 	%rd511, %rd608;
	mov.u32 	%r1246, %r1241;
	mov.u64 	%rd610, %rd605;
	@%p62 bra 	$L__BB11_275;
	setp.lt.s64 	%p63, %rd605, %rd340;
	selp.b32 	%r1246, %r1241, %r505, %p63;
	min.s64 	%rd610, %rd605, %rd340;
	mov.u32 	%r1147, %r1244;
	mov.u64 	%rd511, %rd608;
$L__BB11_275:
	mov.b32 	%r562, 2;
	mov.b32 	%r563, 31;
	mov.b32 	%r564, -1;
	// begin inline asm
	shfl.sync.down.b32 %r525, %r1147, %r562, %r563, %r564;
	// end inline asm
	// begin inline asm
	shfl.sync.down.b32 %r530, %r531, %r562, %r563, %r564;
	// end inline asm
	mov.b64 	{%r536, %r541}, %rd511;
	// begin inline asm
	shfl.sync.down.b32 %r535, %r536, %r562, %r563, %r564;
	// end inline asm
	// begin inline asm
	shfl.sync.down.b32 %r540, %r541, %r562, %r563, %r564;
	// end inline asm
	mov.b64 	%rd346, {%r535, %r540};
	// begin inline asm
	shfl.sync.down.b32 %r545, %r1246, %r562, %r563, %r564;
	// end inline asm
	// begin inline asm
	shfl.sync.down.b32 %r550, %r551, %r562, %r563, %r564;
	// end inline asm
	mov.b64 	{%r556, %r561}, %rd610;
	// begin inline asm
	shfl.sync.down.b32 %r555, %r556, %r562, %r563, %r564;
	// end inline asm
	// begin inline asm
	shfl.sync.down.b32 %r560, %r561, %r562, %r563, %r564;
	// end inline asm
	mov.b64 	%rd347, {%r555, %r560};
	setp.gt.s32 	%p64, %r484, 29;
	mov.u32 	%r1249, %r1246;
	mov.u64 	%rd613, %rd610;
	@%p64 bra 	$L__BB11_282;
	setp.lt.s32 	%p65, %r1147, %r525;
	mov.u32 	%r1247, %r1147;
	mov.u64 	%rd611, %rd511;
	@%p65 bra 	$L__BB11_279;
	setp.lt.s32 	%p66, %r525, %r1147;
	mov.u32 	%r1247, %r525;
	mov.u64 	%rd611, %rd346;
	@%p66 bra 	$L__BB11_279;
	setp.lt.s64 	%p67, %rd511, %rd346;
	selp.b32 	%r1247, %r1147, %r525, %p67;
	min.s64 	%rd611, %rd511, %rd346;
$L__BB11_279:
	setp.lt.s32 	%p68, %r1246, %r545;
	mov.u32 	%r1147, %r1247;
	mov.u64 	%rd511, %rd611;
	mov.u32 	%r1249, %r545;
	mov.u64 	%rd613, %rd347;
	@%p68 bra 	$L__BB11_282;
	setp.lt.s32 	%p69, %r545, %r1246;
	mov.u32 	%r1147, %r1247;
	mov.u64 	%rd511, %rd611;
	mov.u32 	%r1249, %r1246;
	mov.u64 	%rd613, %rd610;
	@%p69 bra 	$L__BB11_282;
	setp.lt.s64 	%p70, %rd610, %rd347;
	selp.b32 	%r1249, %r1246, %r545, %p70;
	min.s64 	%rd613, %rd610, %rd347;
	mov.u32 	%r1147, %r1247;
	mov.u64 	%rd511, %rd611;
$L__BB11_282:
	mov.b32 	%r602, 4;
	mov.b32 	%r603, 31;
	mov.b32 	%r604, -1;
	// begin inline asm
	shfl.sync.down.b32 %r565, %r1147, %r602, %r603, %r604;
	// end inline asm
	// begin inline asm
	shfl.sync.down.b32 %r570, %r571, %r602, %r603, %r604;
	// end inline asm
	mov.b64 	{%r576, %r581}, %rd511;
	// begin inline asm
	shfl.sync.down.b32 %r575, %r576, %r602, %r603, %r604;
	// end inline asm
	// begin inline asm
	shfl.sync.down.b32 %r580, %r581, %r602, %r603, %r604;
	// end inline asm
	mov.b64 	%rd353, {%r575, %r580};
	// begin inline asm
	shfl.sync.down.b32 %r585, %r1249, %r602, %r603, %r604;
	// end inline asm
	// begin inline asm
	shfl.sync.down.b32 %r590, %r591, %r602, %r603, %r604;
	// end inline asm
	mov.b64 	{%r596, %r601}, %rd613;
	// begin inline asm
	shfl.sync.down.b32 %r595, %r596, %r602, %r603, %r604;
	// end inline asm
	// begin inline asm
	shfl.sync.down.b32 %r600, %r601, %r602, %r603, %r604;
	// end inline asm
	mov.b64 	%rd354, {%r595, %r600};
	setp.gt.s32 	%p71, %r484, 27;
	mov.u32 	%r1252, %r1249;
	mov.u64 	%rd616, %rd613;
	@%p71 bra 	$L__BB11_289;
	setp.lt.s32 	%p72, %r1147, %r565;
	mov.u32 	%r1250, %r1147;
	mov.u64 	%rd614, %rd511;
	@%p72 bra 	$L__BB11_286;
	setp.lt.s32 	%p73, %r565, %r1147;
	mov.u32 	%r1250, %r565;
	mov.u64 	%rd614, %rd353;
	@%p73 bra 	$L__BB11_286;
	setp.lt.s64 	%p74, %rd511, %rd353;
	selp.b32 	%r1250, %r1147, %r565, %p74;
	min.s64 	%rd614, %rd511, %rd353;
$L__BB11_286:
	setp.lt.s32 	%p75, %r1249, %r585;
	mov.u32 	%r1147, %r1250;
	mov.u64 	%rd511, %rd614;
	mov.u32 	%r1252, %r585;
	mov.u64 	%rd616, %rd354;
	@%p75 bra 	$L__BB11_289;
	setp.lt.s32 	%p76, %r585, %r1249;
	mov.u32 	%r1147, %r1250;
	mov.u64 	%rd511, %rd614;
	mov.u32 	%r1252, %r1249;
	mov.u64 	%rd616, %rd613;
	@%p76 bra 	$L__BB11_289;
	setp.lt.s64 	%p77, %rd613, %rd354;
	selp.b32 	%r1252, %r1249, %r585, %p77;
	min.s64 	%rd616, %rd613, %rd354;
	mov.u32 	%r1147, %r1250;
	mov.u64 	%rd511, %rd614;
$L__BB11_289:
	mov.b32 	%r642, 8;
	mov.b32 	%r643, 31;
	mov.b32 	%r644, -1;
	// begin inline asm
	shfl.sync.down.b32 %r605, %r1147, %r642, %r643, %r644;
	// end inline asm
	// begin inline asm
	shfl.sync.down.b32 %r610, %r611, %r642, %r643, %r644;
	// end inline asm
	mov.b64 	{%r616, %r621}, %rd511;
	// begin inline asm
	shfl.sync.down.b32 %r615, %r616, %r642, %r643, %r644;
	// end inline asm
	// begin inline asm
	shfl.sync.down.b32 %r620, %r621, %r642, %r643, %r644;
	// end inline asm
	mov.b64 	%rd360, {%r615, %r620};
	// begin inline asm
	shfl.sync.down.b32 %r625, %r1252, %r642, %r643, %r644;
	// end inline asm
	// begin inline asm
	shfl.sync.down.b32 %r630, %r631, %r642, %r643, %r644;
	// end inline asm
	mov.b64 	{%r636, %r641}, %rd616;
	// begin inline asm
	shfl.sync.down.b32 %r635, %r636, %r642, %r643, %r644;
	// end inline asm
	// begin inline asm
	shfl.sync.down.b32 %r640, %r641, %r642, %r643, %r644;
	// end inline asm
	mov.b64 	%rd361, {%r635, %r640};
	setp.gt.s32 	%p78, %r484, 23;
	mov.u32 	%r1255, %r1252;
	mov.u64 	%rd619, %rd616;
	@%p78 bra 	$L__BB11_296;
	setp.lt.s32 	%p79, %r1147, %r605;
	mov.u32 	%r1253, %r1147;
	mov.u64 	%rd617, %rd511;
	@%p79 bra 	$L__BB11_293;
	setp.lt.s32 	%p80, %r605, %r1147;
	mov.u32 	%r1253, %r605;
	mov.u64 	%rd617, %rd360;
	@%p80 bra 	$L__BB11_293;
	setp.lt.s64 	%p81, %rd511, %rd360;
	selp.b32 	%r1253, %r1147, %r605, %p81;
	min.s64 	%rd617, %rd511, %rd360;
$L__BB11_293:
	setp.lt.s32 	%p82, %r1252, %r625;
	mov.u32 	%r1147, %r1253;
	mov.u64 	%rd511, %rd617;
	mov.u32 	%r1255, %r625;
	mov.u64 	%rd619, %rd361;
	@%p82 bra 	$L__BB11_296;
	setp.lt.s32 	%p83, %r625, %r1252;
	mov.u32 	%r1147, %r1253;
	mov.u64 	%rd511, %rd617;
	mov.u32 	%r1255, %r1252;
	mov.u64 	%rd619, %rd616;
	@%p83 bra 	$L__BB11_296;
	setp.lt.s64 	%p84, %rd616, %rd361;
	selp.b32 	%r1255, %r1252, %r625, %p84;
	min.s64 	%rd619, %rd616, %rd361;
	mov.u32 	%r1147, %r1253;
	mov.u64 	%rd511, %rd617;
$L__BB11_296:
	mov.b32 	%r682, 16;
	mov.b32 	%r683, 31;
	mov.b32 	%r684, -1;
	// begin inline asm
	shfl.sync.down.b32 %r645, %r1147, %r682, %r683, %r684;
	// end inline asm
	// begin inline asm
	shfl.sync.down.b32 %r650, %r651, %r682, %r683, %r684;
	// end inline asm
	mov.b64 	{%r656, %r661}, %rd511;
	// begin inline asm
	shfl.sync.down.b32 %r655, %r656, %r682, %r683, %r684;
	// end inline asm
	// begin inline asm
	shfl.sync.down.b32 %r660, %r661, %r682, %r683, %r684;
	// end inline asm
	mov.b64 	%rd367, {%r655, %r660};
	// begin inline asm
	shfl.sync.down.b32 %r665, %r1255, %r682, %r683, %r684;
	// end inline asm
	// begin inline asm
	shfl.sync.down.b32 %r670, %r671, %r682, %r683, %r684;
	// end inline asm
	mov.b64 	{%r676, %r681}, %rd619;
	// begin inline asm
	shfl.sync.down.b32 %r675, %r676, %r682, %r683, %r684;
	// end inline asm
	// begin inline asm
	shfl.sync.down.b32 %r680, %r681, %r682, %r683, %r684;
	// end inline asm
	mov.b64 	%rd368, {%r675, %r680};
	setp.gt.s32 	%p85, %r484, 15;
	mov.u32 	%r1273, %r1255;
	mov.u64 	%rd637, %rd619;
	@%p85 bra 	$L__BB11_303;
	setp.lt.s32 	%p86, %r1147, %r645;
	mov.u32 	%r1256, %r1147;
	mov.u64 	%rd620, %rd511;
	@%p86 bra 	$L__BB11_300;
	setp.lt.s32 	%p87, %r645, %r1147;
	mov.u32 	%r1256, %r645;
	mov.u64 	%rd620, %rd367;
	@%p87 bra 	$L__BB11_300;
	setp.lt.s64 	%p88, %rd511, %rd367;
	selp.b32 	%r1256, %r1147, %r645, %p88;
	min.s64 	%rd620, %rd511, %rd367;
$L__BB11_300:
	setp.lt.s32 	%p89, %r1255, %r665;
	mov.u32 	%r1147, %r1256;
	mov.u64 	%rd511, %rd620;
	mov.u32 	%r1273, %r665;
	mov.u64 	%rd637, %rd368;
	@%p89 bra 	$L__BB11_303;
	setp.lt.s32 	%p90, %r665, %r1255;
	mov.u32 	%r1147, %r1256;
	mov.u64 	%rd511, %rd620;
	mov.u32 	%r1273, %r1255;
	mov.u64 	%rd637, %rd619;
	@%p90 bra 	$L__BB11_303;
	setp.lt.s64 	%p91, %rd619, %rd368;
	selp.b32 	%r1273, %r1255, %r665, %p91;
	min.s64 	%rd637, %rd619, %rd368;
	mov.u32 	%r1147, %r1256;
	mov.u64 	%rd511, %rd620;
$L__BB11_303:
	setp.ne.s32 	%p92, %r484, 0;
	@%p92 bra 	$L__BB11_305;
	and.b32  	%r685, %r285, 992;
	mov.u32 	%r686, _ZN6thrust24THRUST_300001_SM_1000_NS8cuda_cub4core6detail5shmemE;
	add.s32 	%r687, %r686, %r685;
	st.shared.u32 	[%r687+8], %r1147;
	st.shared.u64 	[%r687+16], %rd511;
	st.shared.u32 	[%r687+24], %r1273;
	st.shared.u64 	[%r687+32], %rd637;
$L__BB11_305:
	bar.sync 	0;
	setp.ne.s32 	%p93, %r285, 0;
	@%p93 bra 	$L__BB11_349;
	ld.shared.u32 	%r384, [_ZN6thrust24THRUST_300001_SM_1000_NS8cuda_cub4core6detail5shmemE+40];
	ld.shared.u64 	%rd374, [_ZN6thrust24THRUST_300001_SM_1000_NS8cuda_cub4core6detail5shmemE+48];
	ld.shared.u32 	%r385, [_ZN6thrust24THRUST_300001_SM_1000_NS8cuda_cub4core6detail5shmemE+56];
	ld.shared.u64 	%rd375, [_ZN6thrust24THRUST_300001_SM_1000_NS8cuda_cub4core6detail5shmemE+64];
	setp.lt.s32 	%p94, %r1147, %r384;
	mov.u32 	%r1259, %r1147;
	mov.u64 	%rd623, %rd511;
	@%p94 bra 	$L__BB11_309;
	setp.lt.s32 	%p95, %r384, %r1147;
	mov.u32 	%r1259, %r384;
	mov.u64 	%rd623, %rd374;
	@%p95 bra 	$L__BB11_309;
	setp.lt.s64 	%p96, %rd511, %rd374;
	selp.b32 	%r1259, %r1147, %r384, %p96;
	min.s64 	%rd623, %rd511, %rd374;
$L__BB11_309:
	setp.lt.s32 	%p97, %r1273, %r385;
	mov.u32 	%r1260, %r385;
	mov.u64 	%rd624, %rd375;
	@%p97 bra 	$L__BB11_313;
	setp.ge.s32 	%p98, %r385, %r1273;
	mov.u32 	%r1260, %r1273;
	mov.u64 	%rd624, %rd637;
	@%p98 bra 	$L__BB11_311;
	bra.uni 	$L__BB11_313;
$L__BB11_311:
	setp.ge.s64 	%p99, %rd637, %rd375;
	mov.u32 	%r1260, %r385;
	mov.u64 	%rd624, %rd375;
	@%p99 bra 	$L__BB11_313;
	mov.u32 	%r1260, %r1273;
	mov.u64 	%rd624, %rd637;
$L__BB11_313:
	ld.shared.u32 	%r394, [_ZN6thrust24THRUST_300001_SM_1000_NS8cuda_cub4core6detail5shmemE+72];
	ld.shared.u64 	%rd385, [_ZN6thrust24THRUST_300001_SM_1000_NS8cuda_cub4core6detail5shmemE+80];
	ld.shared.u32 	%r396, [_ZN6thrust24THRUST_300001_SM_1000_NS8cuda_cub4core6detail5shmemE+88];
	ld.shared.u64 	%rd387, [_ZN6thrust24THRUST_300001_SM_1000_NS8cuda_cub4core6detail5shmemE+96];
	setp.lt.s32 	%p100, %r1259, %r394;
	mov.u32 	%r1261, %r1259;
	mov.u64 	%rd625, %rd623;
	@%p100 bra 	$L__BB11_316;
	setp.lt.s32 	%p101, %r394, %r1259;
	mov.u32 	%r1261, %r394;
	mov.u64 	%rd625, %rd385;
	@%p101 bra 	$L__BB11_316;
	setp.lt.s64 	%p102, %rd623, %rd385;
	selp.b32 	%r1261, %r1259, %r394, %p102;
	min.s64 	%rd625, %rd623, %rd385;
$L__BB11_316:
	setp.lt.s32 	%p103, %r1260, %r396;
	mov.u32 	%r1262, %r396;
	mov.u64 	%rd626, %rd387;
	@%p103 bra 	$L__BB11_319;
	setp.lt.s32 	%p104, %r396, %r1260;
	mov.u32 	%r1262, %r1260;
	mov.u64 	%rd626, %rd624;
	@%p104 bra 	$L__BB11_319;
	setp.lt.s64 	%p105, %rd624, %rd387;
	selp.b64 	%rd626, %rd624, %rd387, %p105;
	selp.b32 	%r1262, %r1260, %r396, %p105;
$L__BB11_319:
	ld.shared.u32 	%r404, [_ZN6thrust24THRUST_300001_SM_1000_NS8cuda_cub4core6detail5shmemE+104];
	ld.shared.u64 	%rd395, [_ZN6thrust24THRUST_300001_SM_1000_NS8cuda_cub4core6detail5shmemE+112];
	ld.shared.u32 	%r406, [_ZN6thrust24THRUST_300001_SM_1000_NS8cuda_cub4core6detail5shmemE+120];
	ld.shared.u64 	%rd397, [_ZN6thrust24THRUST_300001_SM_1000_NS8cuda_cub4core6detail5shmemE+128];
	setp.lt.s32 	%p106, %r1261, %r404;
	mov.u32 	%r1263, %r1261;
	mov.u64 	%rd627, %rd625;
	@%p106 bra 	$L__BB11_322;
	setp.lt.s32 	%p107, %r404, %r1261;
	mov.u32 	%r1263, %r404;
	mov.u64 	%rd627, %rd395;
	@%p107 bra 	$L__BB11_322;
	setp.lt.s64 	%p108, %rd625, %rd395;
	selp.b32 	%r1263, %r1261, %r404, %p108;
	min.s64 	%rd627, %rd625, %rd395;
$L__BB11_322:
	setp.lt.s32 	%p109, %r1262, %r406;
	mov.u32 	%r1264, %r406;
	mov.u64 	%rd628, %rd397;
	@%p109 bra 	$L__BB11_325;
	setp.lt.s32 	%p110, %r406, %r1262;
	mov.u32 	%r1264, %r1262;
	mov.u64 	%rd628, %rd626;
	@%p110 bra 	$L__BB11_325;
	setp.lt.s64 	%p111, %rd626, %rd397;
	selp.b64 	%rd628, %rd626, %rd397, %p111;
	selp.b32 	%r1264, %r1262, %r406, %p111;
$L__BB11_325:
	ld.shared.u32 	%r414, [_ZN6thrust24THRUST_300001_SM_1000_NS8cuda_cub4core6detail5shmemE+136];
	ld.shared.u64 	%rd405, [_ZN6thrust24THRUST_300001_SM_1000_NS8cuda_cub4core6detail5shmemE+144];
	ld.shared.u32 	%r416, [_ZN6thrust24THRUST_300001_SM_1000_NS8cuda_cub4core6detail5shmemE+152];
	ld.shared.u64 	%rd407, [_ZN6thrust24THRUST_300001_SM_1000_NS8cuda_cub4core6detail5shmemE+160];
	setp.lt.s32 	%p112, %r1263, %r414;
	mov.u32 	%r1265, %r1263;
	mov.u64 	%rd629, %rd627;
	@%p112 bra 	$L__BB11_328;
	setp.lt.s32 	%p113, %r414, %r1263;
	mov.u32 	%r1265, %r414;
	mov.u64 	%rd629, %rd405;
	@%p113 bra 	$L__BB11_328;
	setp.lt.s64 	%p114, %rd627, %rd405;
	selp.b32 	%r1265, %r1263, %r414, %p114;
	min.s64 	%rd629, %rd627, %rd405;
$L__BB11_328:
	setp.lt.s32 	%p115, %r1264, %r416;
	mov.u32 	%r1266, %r416;
	mov.u64 	%rd630, %rd407;
	@%p115 bra 	$L__BB11_331;
	setp.lt.s32 	%p116, %r416, %r1264;
	mov.u32 	%r1266, %r1264;
	mov.u64 	%rd630, %rd628;
	@%p116 bra 	$L__BB11_331;
	setp.lt.s64 	%p117, %rd628, %rd407;
	selp.b64 	%rd630, %rd628, %rd407, %p117;
	selp.b32 	%r1266, %r1264, %r416, %p117;
$L__BB11_331:
	ld.shared.u32 	%r424, [_ZN6thrust24THRUST_300001_SM_1000_NS8cuda_cub4core6detail5shmemE+168];
	ld.shared.u64 	%rd415, [_ZN6thrust24THRUST_300001_SM_1000_NS8cuda_cub4core6detail5shmemE+176];
	ld.shared.u32 	%r426, [_ZN6thrust24THRUST_300001_SM_1000_NS8cuda_cub4core6detail5shmemE+184];
	ld.shared.u64 	%rd417, [_ZN6thrust24THRUST_300001_SM_1000_NS8cuda_cub4core6detail5shmemE+192];
	setp.lt.s32 	%p118, %r1265, %r424;
	mov.u32 	%r1267, %r1265;
	mov.u64 	%rd631, %rd629;
	@%p118 bra 	$L__BB11_334;
	setp.lt.s32 	%p119, %r424, %r1265;
	mov.u32 	%r1267, %r424;
	mov.u64 	%rd631, %rd415;
	@%p119 bra 	$L__BB11_334;
	setp.lt.s64 	%p120, %rd629, %rd415;
	selp.b32 	%r1267, %r1265, %r424, %p120;
	min.s64 	%rd631, %rd629, %rd415;
$L__BB11_334:
	setp.lt.s32 	%p121, %r1266, %r426;
	mov.u32 	%r1268, %r426;
	mov.u64 	%rd632, %rd417;
	@%p121 bra 	$L__BB11_337;
	setp.lt.s32 	%p122, %r426, %r1266;
	mov.u32 	%r1268, %r1266;
	mov.u64 	%rd632, %rd630;
	@%p122 bra 	$L__BB11_337;
	setp.lt.s64 	%p123, %rd630, %rd417;
	selp.b64 	%rd632, %rd630, %rd417, %p123;
	selp.b32 	%r1268, %r1266, %r426, %p123;
$L__BB11_337:
	ld.shared.u32 	%r434, [_ZN6thrust24THRUST_300001_SM_1000_NS8cuda_cub4core6detail5shmemE+200];
	ld.shared.u64 	%rd425, [_ZN6thrust24THRUST_300001_SM_1000_NS8cuda_cub4core6detail5shmemE+208];
	ld.shared.u32 	%r436, [_ZN6thrust24THRUST_300001_SM_1000_NS8cuda_cub4core6detail5shmemE+216];
	ld.shared.u64 	%rd427, [_ZN6thrust24THRUST_300001_SM_1000_NS8cuda_cub4core6detail5shmemE+224];
	setp.lt.s32 	%p124, %r1267, %r434;
	mov.u32 	%r1269, %r1267;
	mov.u64 	%rd633, %rd631;
	@%p124 bra 	$L__BB11_340;
	setp.lt.s32 	%p125, %r434, %r1267;
	mov.u32 	%r1269, %r434;
	mov.u64 	%rd633, %rd425;
	@%p125 bra 	$L__BB11_340;
	setp.lt.s64 	%p126, %rd631, %rd425;
	selp.b32 	%r1269, %r1267, %r434, %p126;
	min.s64 	%rd633, %rd631, %rd425;
$L__BB11_340:
	setp.lt.s32 	%p127, %r1268, %r436;
	mov.u32 	%r1270, %r436;
	mov.u64 	%rd634, %rd427;
	@%p127 bra 	$L__BB11_343;
	setp.lt.s32 	%p128, %r436, %r1268;
	mov.u32 	%r1270, %r1268;
	mov.u64 	%rd634, %rd632;
	@%p128 bra 	$L__BB11_343;
	setp.lt.s64 	%p129, %rd632, %rd427;
	selp.b64 	%rd634, %rd632, %rd427, %p129;
	selp.b32 	%r1270, %r1268, %r436, %p129;
$L__BB11_343:
	ld.shared.u32 	%r444, [_ZN6thrust24THRUST_300001_SM_1000_NS8cuda_cub4core6detail5shmemE+232];
	ld.shared.u64 	%rd435, [_ZN6thrust24THRUST_300001_SM_1000_NS8cuda_cub4core6detail5shmemE+240];
	ld.shared.u32 	%r446, [_ZN6thrust24THRUST_300001_SM_1000_NS8cuda_cub4core6detail5shmemE+248];
	ld.shared.u64 	%rd437, [_ZN6thrust24THRUST_300001_SM_1000_NS8cuda_cub4core6detail5shmemE+256];
	setp.lt.s32 	%p130, %r1269, %r444;
	mov.u32 	%r1147, %r1269;
	mov.u64 	%rd511, %rd633;
	@%p130 bra 	$L__BB11_346;
	setp.lt.s32 	%p131, %r444, %r1269;
	mov.u32 	%r1147, %r444;
	mov.u64 	%rd511, %rd435;
	@%p131 bra 	$L__BB11_346;
	setp.lt.s64 	%p132, %rd633, %rd435;
	selp.b32 	%r1147, %r1269, %r444, %p132;
	min.s64 	%rd511, %rd633, %rd435;
$L__BB11_346:
	setp.lt.s32 	%p133, %r1270, %r446;
	mov.u32 	%r1273, %r446;
	mov.u64 	%rd637, %rd437;
	@%p133 bra 	$L__BB11_349;
	setp.lt.s32 	%p134, %r446, %r1270;
	mov.u32 	%r1273, %r1270;
	mov.u64 	%rd637, %rd634;
	@%p134 bra 	$L__BB11_349;
	setp.lt.s64 	%p135, %rd634, %rd437;
	selp.b64 	%rd637, %rd634, %rd437, %p135;
	selp.b32 	%r1273, %r1270, %r446, %p135;
$L__BB11_349:
	mov.u32 	%r1115, %tid.x;
	setp.ne.s32 	%p339, %r1115, 0;
	@%p339 bra 	$L__BB11_351;
	cvta.to.global.u64 	%rd482, %rd449;
	st.global.u32 	[%rd482], %r1147;
	st.global.u64 	[%rd482+8], %rd511;
	st.global.u32 	[%rd482+16], %r1273;
	st.global.u64 	[%rd482+24], %rd637;
$L__BB11_351:
	ret;

}
	// .globl	_ZN6thrust24THRUST_300001_SM_1000_NS8cuda_cub4core6detail13_kernel_agentINS1_8__reduce11ReduceAgentINS0_18transform_iteratorINS1_9__extrema12arg_minmax_fIil17compare_key_valueE15duplicate_tupleENS0_12zip_iteratorIN4cuda3std3__45tupleIJNS0_6detail15normal_iteratorINS0_10device_ptrIiEEEENS0_17counting_iteratorIlNS0_11use_defaultESO_SO_EEEEEEENSH_IJNSH_IJilEEESS_EEEST_EEPST_ST_lSB_EEJSU_SV_lN3cub18CUB_300001_SM_100013GridEvenShareIlEENSY_9GridQueueIyEESB_EEEvDpT0_
.visible .entry _ZN6thrust24THRUST_300001_SM_1000_NS8cuda_cub4core6detail13_kernel_agentINS1_8__reduce11ReduceAgentINS0_18transform_iteratorINS1_9__extrema12arg_minmax_fIil17compare_key_valueE15duplicate_tupleENS0_12zip_iteratorIN4cuda3std3__45tupleIJNS0_6detail15normal_iteratorINS0_10device_ptrIiEEEENS0_17counting_iteratorIlNS0_11use_defaultESO_SO_EEEEEEENSH_IJNSH_IJilEEESS_EEEST_EEPST_ST_lSB_EEJSU_SV_lN3cub18CUB_300001_SM_100013GridEvenShareIlEENSY_9GridQueueIyEESB_EEEvDpT0_(
	.param .align 8 .b8 _ZN6thrust24THRUST_300001_SM_1000_NS8cuda_cub4core6detail13_kernel_agentINS1_8__reduce11ReduceAgentINS0_18transform_iteratorINS1_9__extrema12arg_minmax_fIil17compare_key_valueE15duplicate_tupleENS0_12zip_iteratorIN4cuda3std3__45tupleIJNS0_6detail15normal_iteratorINS0_10device_ptrIiEEEENS0_17counting_iteratorIlNS0_11use_defaultESO_SO_EEEEEEENSH_IJNSH_IJilEEESS_EEEST_EEPST_ST_lSB_EEJSU_SV_lN3cub18CUB_300001_SM_100013GridEvenShareIlEENSY_9GridQueueIyEESB_EEEvDpT0__param_0[24],
	.param .u64 .ptr .align 1 _ZN6thrust24THRUST_300001_SM_1000_NS8cuda_cub4core6detail13_kernel_agentINS1_8__reduce11ReduceAgentINS0_18transform_iteratorINS1_9__extrema12arg_minmax_fIil17compare_key_valueE15duplicate_tupleENS0_12zip_iteratorIN4cuda3std3__45tupleIJNS0_6detail15normal_iteratorINS0_10device_ptrIiEEEENS0_17counting_iteratorIlNS0_11use_defaultESO_SO_EEEEEEENSH_IJNSH_IJilEEESS_EEEST_EEPST_ST_lSB_EEJSU_SV_lN3cub18CUB_300001_SM_100013GridEvenShareIlEENSY_9GridQueueIyEESB_EEEvDpT0__param_1,
	.param .u64 _ZN6thrust24THRUST_300001_SM_1000_NS8cuda_cub4core6detail13_kernel_agentINS1_8__reduce11ReduceAgentINS0_18transform_iteratorINS1_9__extrema12arg_minmax_fIil17compare_key_valueE15duplicate_tupleENS0_12zip_iteratorIN4cuda3std3__45tupleIJNS0_6detail15normal_iteratorINS0_10device_ptrIiEEEENS0_17counting_iteratorIlNS0_11use_defaultESO_SO_EEEEEEENSH_IJNSH_IJilEEESS_EEEST_EEPST_ST_lSB_EEJSU_SV_lN3cub18CUB_300001_SM_100013GridEvenShareIlEENSY_9GridQueueIyEESB_EEEvDpT0__param_2,
	.param .align 8 .b8 _ZN6thrust24THRUST_300001_SM_1000_NS8cuda_cub4core6detail13_kernel_agentINS1_8__reduce11ReduceAgentINS0_18transform_iteratorINS1_9__extrema12arg_minmax_fIil17compare_key_valueE15duplicate_tupleENS0_12zip_iteratorIN4cuda3std3__45tupleIJNS0_6detail15normal_iteratorINS0_10device_ptrIiEEEENS0_17counting_iteratorIlNS0_11use_defaultESO_SO_EEEEEEENSH_IJNSH_IJilEEESS_EEEST_EEPST_ST_lSB_EEJSU_SV_lN3cub18CUB_300001_SM_100013GridEvenShareIlEENSY_9GridQueueIyEESB_EEEvDpT0__param_3[72],
	.param .align 8 .b8 _ZN6thrust24THRUST_300001_SM_1000_NS8cuda_cub4core6detail13_kernel_agentINS1_8__reduce11ReduceAgentINS0_18transform_iteratorINS1_9__extrema12arg_minmax_fIil17compare_key_valueE15duplicate_tupleENS0_12zip_iteratorIN4cuda3std3__45tupleIJNS0_6detail15normal_iteratorINS0_10device_ptrIiEEEENS0_17counting_iteratorIlNS0_11use_defaultESO_SO_EEEEEEENSH_IJNSH_IJilEEESS_EEEST_EEPST_ST_lSB_EEJSU_SV_lN3cub18CUB_300001_SM_100013GridEvenShareIlEENSY_9GridQueueIyEESB_EEEvDpT0__param_4[8],
	.param .align 1 .b8 _ZN6thrust24THRUST_300001_SM_1000_NS8cuda_cub4core6detail13_kernel_agentINS1_8__reduce11ReduceAgentINS0_18transform_iteratorINS1_9__extrema12arg_minmax_fIil17compare_key_valueE15duplicate_tupleENS0_12zip_iteratorIN4cuda3std3__45tupleIJNS0_6detail15normal_iteratorINS0_10device_ptrIiEEEENS0_17counting_iteratorIlNS0_11use_defaultESO_SO_EEEEEEENSH_IJNSH_IJilEEESS_EEEST_EEPST_ST_lSB_EEJSU_SV_lN3cub18CUB_300001_SM_100013GridEvenShareIlEENSY_9GridQueueIyEESB_EEEvDpT0__param_5[1]
)
.maxntid 256
{
	.reg .pred 	%p<342>;
	.reg .b32 	%r<1273>;
	.reg .b64 	%rd<657>;

	ld.param.u64 	%rd3, [_ZN6thrust24THRUST_300001_SM_1000_NS8cuda_cub4core6detail13_kernel_agentINS1_8__reduce11ReduceAgentINS0_18transform_iteratorINS1_9__extrema12arg_minmax_fIil17compare_key_valueE15duplicate_tupleENS0_12zip_iteratorIN4cuda3std3__45tupleIJNS0_6detail15normal_iteratorINS0_10device_ptrIiEEEENS0_17counting_iteratorIlNS0_11use_defaultESO_SO_EEEEEEENSH_IJNSH_IJilEEESS_EEEST_EEPST_ST_lSB_EEJSU_SV_lN3cub18CUB_300001_SM_100013GridEvenShareIlEENSY_9GridQueueIyEESB_EEEvDpT0__param_0+8];
	ld.param.u64 	%rd451, [_ZN6thrust24THRUST_300001_SM_1000_NS8cuda_cub4core6detail13_kernel_agentINS1_8__reduce11ReduceAgentINS0_18transform_iteratorINS1_9__extrema12arg_minmax_fIil17compare_key_valueE15duplicate_tupleENS0_12zip_iteratorIN4cuda3std3__45tupleIJNS0_6detail15normal_iteratorINS0_10device_ptrIiEEEENS0_17counting_iteratorIlNS0_11use_defaultESO_SO_EEEEEEENSH_IJNSH_IJilEEESS_EEEST_EEPST_ST_lSB_EEJSU_SV_lN3cub18CUB_300001_SM_100013GridEvenShareIlEENSY_9GridQueueIyEESB_EEEvDpT0__param_0];
	ld.param.u64 	%rd452, [_ZN6thrust24THRUST_300001_SM_1000_NS8cuda_cub4core6detail13_kernel_agentINS1_8__reduce11ReduceAgentINS0_18transform_iteratorINS1_9__extrema12arg_minmax_fIil17compare_key_valueE15duplicate_tupleENS0_12zip_iteratorIN4cuda3std3__45tupleIJNS0_6detail15normal_iteratorINS0_10device_ptrIiEEEENS0_17counting_iteratorIlNS0_11use_defaultESO_SO_EEEEEEENSH_IJNSH_IJilEEESS_EEEST_EEPST_ST_lSB_EEJSU_SV_lN3cub18CUB_300001_SM_100013GridEvenShareIlEENSY_9GridQueueIyEESB_EEEvDpT0__param_4];
	ld.param.u64 	%rd449, [_ZN6thrust24THRUST_300001_SM_1000_NS8cuda_cub4core6detail13_kernel_agentINS1_8__reduce11ReduceAgentINS0_18transform_iteratorINS1_9__extrema12arg_minmax_fIil17compare_key_valueE15duplicate_tupleENS0_12zip_iteratorIN4cuda3std3__45tupleIJNS0_6detail15normal_iteratorINS0_10device_ptrIiEEEENS0_17counting_iteratorIlNS0_11use_defaultESO_SO_EEEEEEENSH_IJNSH_IJilEEESS_EEEST_EEPST_ST_lSB_EEJSU_SV_lN3cub18CUB_300001_SM_100013GridEvenShareIlEENSY_9GridQueueIyEESB_EEEvDpT0__param_1];
	ld.param.u64 	%rd450, [_ZN6thrust24THRUST_300001_SM_1000_NS8cuda_cub4core6detail13_kernel_agentINS1_8__reduce11ReduceAgentINS0_18transform_iteratorINS1_9__extrema12arg_minmax_fIil17compare_key_valueE15duplicate_tupleENS0_12zip_iteratorIN4cuda3std3__45tupleIJNS0_6detail15normal_iteratorINS0_10device_ptrIiEEEENS0_17counting_iteratorIlNS0_11use_defaultESO_SO_EEEEEEENSH_IJNSH_IJilEEESS_EEEST_EEPST_ST_lSB_EEJSU_SV_lN3cub18CUB_300001_SM_100013GridEvenShareIlEENSY_9GridQueueIyEESB_EEEvDpT0__param_2];
	cvta.to.global.u64 	%rd1, %rd452;
	cvta.to.global.u64 	%rd2, %rd451;
	mov.u32 	%r1, %ctaid.x;
	shl.b32 	%r459, %r1, 9;
	cvt.u64.u32 	%rd4, %r459;
	mov.u32 	%r460, %nctaid.x;
	shl.b32 	%r461, %r460, 9;
	cvt.u64.u32 	%rd5, %r461;
	add.s64 	%rd453, %rd4, 512;
	setp.le.s64 	%p1, %rd453, %rd450;
	@%p1 bra 	$L__BB12_216;
	cvt.u32.u64 	%r684, %rd4;
	cvt.u32.u64 	%r2, %rd450;
	sub.s32 	%r3, %r2, %r684;
	mov.u32 	%r4, %tid.x;
	setp.ge.s32 	%p138, %r4, %r3;
	mov.b32 	%r1137, 0;
	mov.b64 	%rd521, 0;
	mov.u32 	%r1122, %r4;
	@%p138 bra 	$L__BB12_3;
	cvt.u64.u32 	%rd481, %r4;
	add.s64 	%rd482, %rd4, %rd481;
	shl.b64 	%rd483, %rd482, 2;
	add.s64 	%rd484, %rd2, %rd483;
	add.s64 	%rd521, %rd3, %rd482;
	ld.global.u32 	%r1137, [%rd484];
	add.s32 	%r1122, %r4, 256;
$L__BB12_3:
	setp.ge.s32 	%p139, %r1122, %r3;
	mov.u64 	%rd520, %rd521;
	mov.u32 	%r1136, %r1137;
	@%p139 bra 	$L__BB12_40;
	not.b32 	%r687, %r1122;
	add.s32 	%r688, %r687, %r2;
	sub.s32 	%r9, %r688, %r684;
	and.b32  	%r689, %r9, 768;
	setp.eq.s32 	%p140, %r689, 768;
	mov.u32 	%r1136, %r1137;
	mov.u64 	%rd520, %rd521;
	@%p140 bra 	$L__BB12_13;
	cvt.u64.u32 	%rd486, %r1122;
	add.s64 	%rd487, %rd486, %rd4;
	add.s64 	%rd503, %rd487, %rd3;
	shl.b64 	%rd488, %rd487, 2;
	add.s64 	%rd502, %rd2, %rd488;
	shr.u32 	%r690, %r9, 8;
	add.s32 	%r691, %r690, 1;
	and.b32  	%r692, %r691, 3;
	neg.s32 	%r1116, %r692;
	mov.u32 	%r1136, %r1137;
	mov.u64 	%rd520, %rd521;
$L__BB12_6:
	.pragma "nounroll";
	mov.u64 	%rd13, %rd521;
	mov.u32 	%r14, %r1137;
	mov.u64 	%rd12, %rd520;
	mov.u32 	%r13, %r1136;
	ld.global.u32 	%r15, [%rd502];
	setp.lt.s32 	%p141, %r13, %r15;
	@%p141 bra 	$L__BB12_9;
	setp.lt.s32 	%p142, %r15, %r13;
	mov.u64 	%rd520, %rd503;
	mov.u32 	%r1136, %r15;
	@%p142 bra 	$L__BB12_9;
	setp.lt.s64 	%p143, %rd12, %rd503;
	min.s64 	%rd520, %rd12, %rd503;
	selp.b32 	%r1136, %r13, %r15, %p143;
$L__BB12_9:
	setp.lt.s32 	%p144, %r14, %r15;
	mov.u32 	%r1137, %r15;
	mov.u64 	%rd521, %rd503;
	@%p144 bra 	$L__BB12_12;
	setp.lt.s32 	%p145, %r15, %r14;
	mov.u32 	%r1137, %r14;
	mov.u64 	%rd521, %rd13;
	@%p145 bra 	$L__BB12_12;
	setp.lt.s64 	%p146, %rd13, %rd503;
	selp.b32 	%r1137, %r14, %r15, %p146;
	min.s64 	%rd521, %rd13, %rd503;
$L__BB12_12:
	add.s32 	%r1122, %r1122, 256;
	add.s64 	%rd503, %rd503, 256;
	add.s64 	%rd502, %rd502, 1024;
	add.s32 	%r1116, %r1116, 1;
	setp.ne.s32 	%p147, %r1116, 0;
	@%p147 bra 	$L__BB12_6;
$L__BB12_13:
	setp.lt.u32 	%p148, %r9, 768;
	@%p148 bra 	$L__BB12_40;
	add.s32 	%r1127, %r1122, 512;
$L__BB12_15:
	mov.u32 	%r28, %r1127;
	add.s32 	%r693, %r28, -512;
	cvt.s64.s32 	%rd489, %r693;
	add.s64 	%rd490, %rd489, %rd4;
	shl.b64 	%rd491, %rd490, 2;
	add.s64 	%rd26, %rd2, %rd491;
	add.s64 	%rd27, %rd490, %rd3;
	ld.global.u32 	%r31, [%rd26];
	setp.lt.s32 	%p149, %r1136, %r31;
	mov.u64 	%rd514, %rd520;
	mov.u32 	%r1130, %r1136;
	@%p149 bra 	$L__BB12_18;
	setp.lt.s32 	%p150, %r31, %r1136;
	mov.u64 	%rd514, %rd27;
	mov.u32 	%r1130, %r31;
	@%p150 bra 	$L__BB12_18;
	setp.lt.s64 	%p151, %rd520, %rd27;
	min.s64 	%rd514, %rd520, %rd27;
	selp.b32 	%r1130, %r1136, %r31, %p151;
$L__BB12_18:
	setp.lt.s32 	%p152, %r1137, %r31;
	mov.u32 	%r1131, %r31;
	mov.u64 	%rd515, %rd27;
	@%p152 bra 	$L__BB12_21;
	setp.lt.s32 	%p153, %r31, %r1137;
	mov.u32 	%r1131, %r1137;
	mov.u64 	%rd515, %rd521;
	@%p153 bra 	$L__BB12_21;
	setp.lt.s64 	%p154, %rd521, %rd27;
	selp.b32 	%r1131, %r1137, %r31, %p154;
	min.s64 	%rd515, %rd521, %rd27;
$L__BB12_21:
	add.s32 	%r694, %r28, -256;
	cvt.s64.s32 	%rd492, %r694;
	add.s64 	%rd493, %rd492, %rd4;
	add.s64 	%rd32, %rd493, %rd3;
	ld.global.u32 	%r36, [%rd26+1024];
	setp.lt.s32 	%p155, %r1130, %r36;
	mov.u64 	%rd516, %rd514;
	mov.u32 	%r1132, %r1130;
	@%p155 bra 	$L__BB12_24;
	setp.lt.s32 	%p156, %r36, %r1130;
	mov.u64 	%rd516, %rd32;
	mov.u32 	%r1132, %r36;
	@%p156 bra 	$L__BB12_24;
	setp.lt.s64 	%p157, %rd514, %rd32;
	min.s64 	%rd516, %rd514, %rd32;
	selp.b32 	%r1132, %r1130, %r36, %p157;
$L__BB12_24:
	setp.lt.s32 	%p158, %r1131, %r36;
	mov.u32 	%r1133, %r36;
	mov.u64 	%rd517, %rd32;
	@%p158 bra 	$L__BB12_27;
	setp.lt.s32 	%p159, %r36, %r1131;
	mov.u32 	%r1133, %r1131;
	mov.u64 	%rd517, %rd515;
	@%p159 bra 	$L__BB12_27;
	setp.lt.s64 	%p160, %rd515, %rd32;
	selp.b32 	%r1133, %r1131, %r36, %p160;
	min.s64 	%rd517, %rd515, %rd32;
$L__BB12_27:
	cvt.s64.s32 	%rd494, %r28;
	add.s64 	%rd495, %rd494, %rd4;
	add.s64 	%rd37, %rd495, %rd3;
	ld.global.u32 	%r41, [%rd26+2048];
	setp.lt.s32 	%p161, %r1132, %r41;
	mov.u64 	%rd518, %rd516;
	mov.u32 	%r1134, %r1132;
	@%p161 bra 	$L__BB12_30;
	setp.lt.s32 	%p162, %r41, %r1132;
	mov.u64 	%rd518, %rd37;
	mov.u32 	%r1134, %r41;
	@%p162 bra 	$L__BB12_30;
	setp.lt.s64 	%p163, %rd516, %rd37;
	min.s64 	%rd518, %rd516, %rd37;
	selp.b32 	%r1134, %r1132, %r41, %p163;
$L__BB12_30:
	setp.lt.s32 	%p164, %r1133, %r41;
	mov.u32 	%r1135, %r41;
	mov.u64 	%rd519, %rd37;
	@%p164 bra 	$L__BB12_33;
	setp.lt.s32 	%p165, %r41, %r1133;
	mov.u32 	%r1135, %r1133;
	mov.u64 	%rd519, %rd517;
	@%p165 bra 	$L__BB12_33;
	setp.lt.s64 	%p166, %rd517, %rd37;
	selp.b32 	%r1135, %r1133, %r41, %p166;
	min.s64 	%rd519, %rd517, %rd37;
$L__BB12_33:
	add.s32 	%r695, %r28, 256;
	cvt.s64.s32 	%rd496, %r695;
	add.s64 	%rd497, %rd496, %rd4;
	add.s64 	%rd42, %rd497, %rd3;
	ld.global.u32 	%r46, [%rd26+3072];
	setp.lt.s32 	%p167, %r1134, %r46;
	mov.u64 	%rd520, %rd518;
	mov.u32 	%r1136, %r1134;
	@%p167 bra 	$L__BB12_36;
	setp.lt.s32 	%p168, %r46, %r1134;
	mov.u64 	%rd520, %rd42;
	mov.u32 	%r1136, %r46;
	@%p168 bra 	$L__BB12_36;
	setp.lt.s64 	%p169, %rd518, %rd42;
	min.s64 	%rd520, %rd518, %rd42;
	selp.b32 	%r1136, %r1134, %r46, %p169;
$L__BB12_36:
	setp.lt.s32 	%p170, %r1135, %r46;
	mov.u32 	%r1137, %r46;
	mov.u64 	%rd521, %rd42;
	@%p170 bra 	$L__BB12_39;
	setp.lt.s32 	%p171, %r46, %r1135;
	mov.u32 	%r1137, %r1135;
	mov.u64 	%rd521, %rd519;
	@%p171 bra 	$L__BB12_39;
	setp.lt.s64 	%p172, %rd519, %rd42;
	selp.b32 	%r1137, %r1135, %r46, %p172;
	min.s64 	%rd521, %rd519, %rd42;
$L__BB12_39:
	add.s32 	%r1127, %r28, 1024;
	add.s32 	%r696, %r28, 512;
	setp.lt.s32 	%p173, %r696, %r3;
	@%p173 bra 	$L__BB12_15;
$L__BB12_40:
	setp.lt.s32 	%p174, %r3, 256;
	@%p174 bra 	$L__BB12_122;
	// begin inline asm
	mov.u32 %r909, %laneid;
	// end inline asm
	mov.b32 	%r947, 1;
	mov.b32 	%r948, 31;
	mov.b32 	%r949, -1;
	// begin inline asm
	shfl.sync.down.b32 %r910, %r1136, %r947, %r948, %r949;
	// end inline asm
	// begin inline asm
	shfl.sync.down.b32 %r915, %r916, %r947, %r948, %r949;
	// end inline asm
	mov.b64 	{%r921, %r926}, %rd520;
	// begin inline asm
	shfl.sync.down.b32 %r920, %r921, %r947, %r948, %r949;
	// end inline asm
	// begin inline asm
	shfl.sync.down.b32 %r925, %r926, %r947, %r948, %r949;
	// end inline asm
	mov.b64 	%rd49, {%r920, %r925};
	// begin inline asm
	shfl.sync.down.b32 %r930, %r1137, %r947, %r948, %r949;
	// end inline asm
	// begin inline asm
	shfl.sync.down.b32 %r935, %r936, %r947, %r948, %r949;
	// end inline asm
	mov.b64 	{%r941, %r946}, %rd521;
	// begin inline asm
	shfl.sync.down.b32 %r940, %r941, %r947, %r948, %r949;
	// end inline asm
	// begin inline asm
	shfl.sync.down.b32 %r945, %r946, %r947, %r948, %r949;
	// end inline asm
	mov.b64 	%rd50, {%r940, %r945};
	setp.gt.s32 	%p262, %r909, 30;
	mov.u64 	%rd525, %rd521;
	mov.u32 	%r1141, %r1137;
	mov.u64 	%rd529, %rd520;
	mov.u32 	%r1145, %r1136;
	@%p262 bra 	$L__BB12_48;
	setp.lt.s32 	%p263, %r1136, %r910;
	mov.u64 	%rd529, %rd520;
	mov.u32 	%r1145, %r1136;
	@%p263 bra 	$L__BB12_45;
	setp.lt.s32 	%p264, %r910, %r1136;
	mov.u64 	%rd529, %rd49;
	mov.u32 	%r1145, %r910;
	@%p264 bra 	$L__BB12_45;
	setp.lt.s64 	%p265, %rd520, %rd49;
	min.s64 	%rd529, %rd520, %rd49;
	selp.b32 	%r1145, %r1136, %r910, %p265;
$L__BB12_45:
	setp.lt.s32 	%p266, %r1137, %r930;
	mov.u64 	%rd525, %rd50;
	mov.u32 	%r1141, %r930;
	@%p266 bra 	$L__BB12_48;
	setp.lt.s32 	%p267, %r930, %r1137;
	mov.u64 	%rd525, %rd521;
	mov.u32 	%r1141, %r1137;
	@%p267 bra 	$L__BB12_48;
	setp.lt.s64 	%p268, %rd521, %rd50;
	selp.b32 	%r1141, %r1137, %r930, %p268;
	min.s64 	%rd525, %rd521, %rd50;
$L__BB12_48:
	mov.b32 	%r987, 2;
	mov.b32 	%r988, 31;
	mov.b32 	%r989, -1;
	// begin inline asm
	shfl.sync.down.b32 %r950, %r1145, %r987, %r988, %r989;
	// end inline asm
	// begin inline asm
	shfl.sync.down.b32 %r955, %r956, %r987, %r988, %r989;
	// end inline asm
	mov.b64 	{%r961, %r966}, %rd529;
	// begin inline asm
	shfl.sync.down.b32 %r960, %r961, %r987, %r988, %r989;
	// end inline asm
	// begin inline asm
	shfl.sync.down.b32 %r965, %r966, %r987, %r988, %r989;
	// end inline asm
	mov.b64 	%rd56, {%r960, %r965};
	// begin inline asm
	shfl.sync.down.b32 %r970, %r1141, %r987, %r988, %r989;
	// end inline asm
	// begin inline asm
	shfl.sync.down.b32 %r975, %r976, %r987, %r988, %r989;
	// end inline asm
	mov.b64 	{%r981, %r986}, %rd525;
	// begin inline asm
	shfl.sync.down.b32 %r980, %r981, %r987, %r988, %r989;
	// end inline asm
	// begin inline asm
	shfl.sync.down.b32 %r985, %r986, %r987, %r988, %r989;
	// end inline asm
	mov.b64 	%rd57, {%r980, %r985};
	setp.gt.s32 	%p269, %r909, 29;
	mov.u64 	%rd528, %rd525;
	mov.u32 	%r1144, %r1141;
	@%p269 bra 	$L__BB12_55;
	setp.lt.s32 	%p270, %r1145, %r950;
	mov.u64 	%rd527, %rd529;
	mov.u32 	%r1143, %r1145;
	@%p270 bra 	$L__BB12_52;
	setp.lt.s32 	%p271, %r950, %r1145;
	mov.u64 	%rd527, %rd56;
	mov.u32 	%r1143, %r950;
	@%p271 bra 	$L__BB12_52;
	setp.lt.s64 	%p272, %rd529, %rd56;
	min.s64 	%rd527, %rd529, %rd56;
	selp.b32 	%r1143, %r1145, %r950, %p272;
$L__BB12_52:
	setp.lt.s32 	%p273, %r1141, %r970;
	mov.u64 	%rd528, %rd57;
	mov.u32 	%r1144, %r970;
	mov.u64 	%rd529, %rd527;
	mov.u32 	%r1145, %r1143;
	@%p273 bra 	$L__BB12_55;
	setp.lt.s32 	%p274, %r970, %r1141;
	mov.u64 	%rd528, %rd525;
	mov.u32 	%r1144, %r1141;
	mov.u64 	%rd529, %rd527;
	mov.u32 	%r1145, %r1143;
	@%p274 bra 	$L__BB12_55;
	setp.lt.s64 	%p275, %rd525, %rd57;
	selp.b32 	%r1144, %r1141, %r970, %p275;
	min.s64 	%rd528, %rd525, %rd57;
	mov.u64 	%rd529, %rd527;
	mov.u32 	%r1145, %r1143;
$L__BB12_55:
	mov.b32 	%r1027, 4;
	mov.b32 	%r1028, 31;
	mov.b32 	%r1029, -1;
	// begin inline asm
	shfl.sync.down.b32 %r990, %r1145, %r1027, %r1028, %r1029;
	// end inline asm
	// begin inline asm
	shfl.sync.down.b32 %r995, %r996, %r1027, %r1028, %r1029;
	// end inline asm
	mov.b64 	{%r1001, %r1006}, %rd529;
	// begin inline asm
	shfl.sync.down.b32 %r1000, %r1001, %r1027, %r1028, %r1029;
	// end inline asm
	// begin inline asm
	shfl.sync.down.b32 %r1005, %r1006, %r1027, %r1028, %r1029;
	// end inline asm
	mov.b64 	%rd63, {%r1000, %r1005};
	// begin inline asm
	shfl.sync.down.b32 %r1010, %r1144, %r1027, %r1028, %r1029;
	// end inline asm
	// begin inline asm
	shfl.sync.down.b32 %r1015, %r1016, %r1027, %r1028, %r1029;
	// end inline asm
	mov.b64 	{%r1021, %r1026}, %rd528;
	// begin inline asm
	shfl.sync.down.b32 %r1020, %r1021, %r1027, %r1028, %r1029;
	// end inline asm
	// begin inline asm
	shfl.sync.down.b32 %r1025, %r1026, %r1027, %r1028, %r1029;
	// end inline asm
	mov.b64 	%rd64, {%r1020, %r1025};
	setp.gt.s32 	%p276, %r909, 27;
	mov.u64 	%rd531, %rd528;
	mov.u32 	%r1147, %r1144;
	@%p276 bra 	$L__BB12_62;
	setp.lt.s32 	%p277, %r1145, %r990;
	mov.u64 	%rd530, %rd529;
	mov.u32 	%r1146, %r1145;
	@%p277 bra 	$L__BB12_59;
	setp.lt.s32 	%p278, %r990, %r1145;
	mov.u64 	%rd530, %rd63;
	mov.u32 	%r1146, %r990;
	@%p278 bra 	$L__BB12_59;
	setp.lt.s64 	%p279, %rd529, %rd63;
	min.s64 	%rd530, %rd529, %rd63;
	selp.b32 	%r1146, %r1145, %r990, %p279;
$L__BB12_59:
	setp.lt.s32 	%p280, %r1144, %r1010;
	mov.u64 	%rd531, %rd64;
	mov.u32 	%r1147, %r1010;
	mov.u64 	%rd529, %rd530;
	mov.u32 	%r1145, %r1146;
	@%p280 bra 	$L__BB12_62;
	setp.lt.s32 	%p281, %r1010, %r1144;
	mov.u64 	%rd531, %rd528;
	mov.u32 	%r1147, %r1144;
	mov.u64 	%rd529, %rd530;
	mov.u32 	%r1145, %r1146;
	@%p281 bra 	$L__BB12_62;
	setp.lt.s64 	%p282, %rd528, %rd64;
	selp.b32 	%r1147, %r1144, %r1010, %p282;
	min.s64 	%rd531, %rd528, %rd64;
	mov.u64 	%rd529, %rd530;
	mov.u32 	%r1145, %r1146;
$L__BB12_62:
	mov.b32 	%r1067, 8;
	mov.b32 	%r1068, 31;
	mov.b32 	%r1069, -1;
	// begin inline asm
	shfl.sync.down.b32 %r1030, %r1145, %r1067, %r1068, %r1069;
	// end inline asm
	// begin inline asm
	shfl.sync.down.b32 %r1035, %r1036, %r1067, %r1068, %r1069;
	// end inline asm
	mov.b64 	{%r1041, %r1046}, %rd529;
	// begin inline asm
	shfl.sync.down.b32 %r1040, %r1041, %r1067, %r1068, %r1069;
	// end inline asm
	// begin inline asm
	shfl.sync.down.b32 %r1045, %r1046, %r1067, %r1068, %r1069;
	// end inline asm
	mov.b64 	%rd70, {%r1040, %r1045};
	// begin inline asm
	shfl.sync.down.b32 %r1050, %r1147, %r1067, %r1068, %r1069;
	// end inline asm
	// begin inline asm
	shfl.sync.down.b32 %r1055, %r1056, %r1067, %r1068, %r1069;
	// end inline asm
	mov.b64 	{%r1061, %r1066}, %rd531;
	// begin inline asm
	shfl.sync.down.b32 %r1060, %r1061, %r1067, %r1068, %r1069;
	// end inline asm
	// begin inline asm
	shfl.sync.down.b32 %r1065, %r1066, %r1067, %r1068, %r1069;
	// end inline asm
	mov.b64 	%rd71, {%r1060, %r1065};
	setp.gt.s32 	%p283, %r909, 23;
	mov.u64 	%rd534, %rd531;
	mov.u32 	%r1150, %r1147;
	@%p283 bra 	$L__BB12_69;
	setp.lt.s32 	%p284, %r1145, %r1030;
	mov.u64 	%rd533, %rd529;
	mov.u32 	%r1149, %r1145;
	@%p284 bra 	$L__BB12_66;
	setp.lt.s32 	%p285, %r1030, %r1145;
	mov.u64 	%rd533, %rd70;
	mov.u32 	%r1149, %r1030;
	@%p285 bra 	$L__BB12_66;
	setp.lt.s64 	%p286, %rd529, %rd70;
	min.s64 	%rd533, %rd529, %rd70;
	selp.b32 	%r1149, %r1145, %r1030, %p286;
$L__BB12_66:
	setp.lt.s32 	%p287, %r1147, %r1050;
	mov.u64 	%rd534, %rd71;
	mov.u32 	%r1150, %r1050;
	mov.u64 	%rd529, %rd533;
	mov.u32 	%r1145, %r1149;
	@%p287 bra 	$L__BB12_69;
	setp.lt.s32 	%p288, %r1050, %r1147;
	mov.u64 	%rd534, %rd531;
	mov.u32 	%r1150, %r1147;
	mov.u64 	%rd529, %rd533;
	mov.u32 	%r1145, %r1149;
	@%p288 bra 	$L__BB12_69;
	setp.lt.s64 	%p289, %rd531, %rd71;
	selp.b32 	%r1150, %r1147, %r1050, %p289;
	min.s64 	%rd534, %rd531, %rd71;
	mov.u64 	%rd529, %rd533;
	mov.u32 	%r1145, %r1149;
$L__BB12_69:
	mov.b32 	%r1107, 16;
	mov.b32 	%r1108, 31;
	mov.b32 	%r1109, -1;
	// begin inline asm
	shfl.sync.down.b32 %r1070, %r1145, %r1107, %r1108, %r1109;
	// end inline asm
	// begin inline asm
	shfl.sync.down.b32 %r1075, %r1076, %r1107, %r1108, %r1109;
	// end inline asm
	mov.b64 	{%r1081, %r1086}, %rd529;
	// begin inline asm
	shfl.sync.down.b32 %r1080, %r1081, %r1107, %r1108, %r1109;
	// end inline asm
	// begin inline asm
	shfl.sync.down.b32 %r1085, %r1086, %r1107, %r1108, %r1109;
	// end inline asm
	mov.b64 	%rd77, {%r1080, %r1085};
	// begin inline asm
	shfl.sync.down.b32 %r1090, %r1150, %r1107, %r1108, %r1109;
	// end inline asm
	// begin inline asm
	shfl.sync.down.b32 %r1095, %r1096, %r1107, %r1108, %r1109;
	// end inline asm
	mov.b64 	{%r1101, %r1106}, %rd534;
	// begin inline asm
	shfl.sync.down.b32 %r1100, %r1101, %r1107, %r1108, %r1109;
	// end inline asm
	// begin inline asm
	shfl.sync.down.b32 %r1105, %r1106, %r1107, %r1108, %r1109;
	// end inline asm
	mov.b64 	%rd78, {%r1100, %r1105};
	setp.gt.s32 	%p290, %r909, 15;
	mov.u32 	%r1271, %r1150;
	mov.u64 	%rd655, %rd534;
	@%p290 bra 	$L__BB12_76;
	setp.lt.s32 	%p291, %r1145, %r1070;
	mov.u32 	%r1152, %r1145;
	mov.u64 	%rd536, %rd529;
	@%p291 bra 	$L__BB12_73;
	setp.lt.s32 	%p292, %r1070, %r1145;
	mov.u32 	%r1152, %r1070;
	mov.u64 	%rd536, %rd77;
	@%p292 bra 	$L__BB12_73;
	setp.lt.s64 	%p293, %rd529, %rd77;
	selp.b32 	%r1152, %r1145, %r1070, %p293;
	min.s64 	%rd536, %rd529, %rd77;
$L__BB12_73:
	setp.lt.s32 	%p294, %r1150, %r1090;
	mov.u32 	%r1145, %r1152;
	mov.u64 	%rd529, %rd536;
	mov.u32 	%r1271, %r1090;
	mov.u64 	%rd655, %rd78;
	@%p294 bra 	$L__BB12_76;
	setp.lt.s32 	%p295, %r1090, %r1150;
	mov.u32 	%r1145, %r1152;
	mov.u64 	%rd529, %rd536;
	mov.u32 	%r1271, %r1150;
	mov.u64 	%rd655, %rd534;
	@%p295 bra 	$L__BB12_76;
	setp.lt.s64 	%p296, %rd534, %rd78;
	selp.b32 	%r1271, %r1150, %r1090, %p296;
	min.s64 	%rd655, %rd534, %rd78;
	mov.u32 	%r1145, %r1152;
	mov.u64 	%rd529, %rd536;
$L__BB12_76:
	setp.ne.s32 	%p297, %r909, 0;
	@%p297 bra 	$L__BB12_78;
	and.b32  	%r1110, %r4, 992;
	mov.u32 	%r1111, _ZN6thrust24THRUST_300001_SM_1000_NS8cuda_cub4core6detail5shmemE;
	add.s32 	%r1112, %r1111, %r1110;
	st.shared.u32 	[%r1112+8], %r1145;
	st.shared.u64 	[%r1112+16], %rd529;
	st.shared.u32 	[%r1112+24], %r1271;
	st.shared.u64 	[%r1112+32], %rd655;
$L__BB12_78:
	bar.sync 	0;
	setp.ne.s32 	%p298, %r4, 0;
	@%p298 bra 	$L__BB12_353;
	ld.shared.u32 	%r90, [_ZN6thrust24THRUST_300001_SM_1000_NS8cuda_cub4core6detail5shmemE+40];
	ld.shared.u64 	%rd84, [_ZN6thrust24THRUST_300001_SM_1000_NS8cuda_cub4core6detail5shmemE+48];
	ld.shared.u32 	%r91, [_ZN6thrust24THRUST_300001_SM_1000_NS8cuda_cub4core6detail5shmemE+56];
	ld.shared.u64 	%rd85, [_ZN6thrust24THRUST_300001_SM_1000_NS8cuda_cub4core6detail5shmemE+64];
	setp.lt.s32 	%p299, %r1145, %r90;
	mov.u32 	%r1155, %r1145;
	mov.u64 	%rd539, %rd529;
	@%p299 bra 	$L__BB12_82;
	setp.lt.s32 	%p300, %r90, %r1145;
	mov.u32 	%r1155, %r90;
	mov.u64 	%rd539, %rd84;
	@%p300 bra 	$L__BB12_82;
	setp.lt.s64 	%p301, %rd529, %rd84;
	selp.b32 	%r1155, %r1145, %r90, %p301;
	min.s64 	%rd539, %rd529, %rd84;
$L__BB12_82:
	setp.lt.s32 	%p302, %r1271, %r91;
	mov.u32 	%r1156, %r91;
	mov.u64 	%rd540, %rd85;
	@%p302 bra 	$L__BB12_86;
	setp.ge.s32 	%p303, %r91, %r1271;
	mov.u32 	%r1156, %r1271;
	mov.u64 	%rd540, %rd655;
	@%p303 bra 	$L__BB12_84;
	bra.uni 	$L__BB12_86;
$L__BB12_84:
	setp.ge.s64 	%p304, %rd655, %rd85;
	mov.u32 	%r1156, %r91;
	mov.u64 	%rd540, %rd85;
	@%p304 bra 	$L__BB12_86;
	mov.u32 	%r1156, %r1271;
	mov.u64 	%rd540, %rd655;
$L__BB12_86:
	ld.shared.u32 	%r100, [_ZN6thrust24THRUST_300001_SM_1000_NS8cuda_cub4core6detail5shmemE+72];
	ld.shared.u64 	%rd95, [_ZN6thrust24THRUST_300001_SM_1000_NS8cuda_cub4core6detail5shmemE+80];
	ld.shared.u32 	%r102, [_ZN6thrust24THRUST_300001_SM_1000_NS8cuda_cub4core6detail5shmemE+88];
	ld.shared.u64 	%rd97, [_ZN6thrust24THRUST_300001_SM_1000_NS8cuda_cub4core6detail5shmemE+96];
	setp.lt.s32 	%p305, %r1155, %r100;
	mov.u32 	%r1157, %r1155;
	mov.u64 	%rd541, %rd539;
	@%p305 bra 	$L__BB12_89;
	setp.lt.s32 	%p306, %r100, %r1155;
	mov.u32 	%r1157, %r100;
	mov.u64 	%rd541, %rd95;
	@%p306 bra 	$L__BB12_89;
	setp.lt.s64 	%p307, %rd539, %rd95;
	selp.b32 	%r1157, %r1155, %r100, %p307;
	min.s64 	%rd541, %rd539, %rd95;
$L__BB12_89:
	setp.lt.s32 	%p308, %r1156, %r102;
	mov.u32 	%r1158, %r102;
	mov.u64 	%rd542, %rd97;
	@%p308 bra 	$L__BB12_92;
	setp.lt.s32 	%p309, %r102, %r1156;
	mov.u32 	%r1158, %r1156;
	mov.u64 	%rd542, %rd540;
	@%p309 bra 	$L__BB12_92;
	setp.lt.s64 	%p310, %rd540, %rd97;
	selp.b64 	%rd542, %rd540, %rd97, %p310;
	selp.b32 	%r1158, %r1156, %r102, %p310;
$L__BB12_92:
	ld.shared.u32 	%r110, [_ZN6thrust24THRUST_300001_SM_1000_NS8cuda_cub4core6detail5shmemE+104];
	ld.shared.u64 	%rd105, [_ZN6thrust24THRUST_300001_SM_1000_NS8cuda_cub4core6detail5shmemE+112];
	ld.shared.u32 	%r112, [_ZN6thrust24THRUST_300001_SM_1000_NS8cuda_cub4core6detail5shmemE+120];
	ld.shared.u64 	%rd107, [_ZN6thrust24THRUST_300001_SM_1000_NS8cuda_cub4core6detail5shmemE+128];
	setp.lt.s32 	%p311, %r1157, %r110;
	mov.u32 	%r1159, %r1157;
	mov.u64 	%rd543, %rd541;
	@%p311 bra 	$L__BB12_95;
	setp.lt.s32 	%p312, %r110, %r1157;
	mov.u32 	%r1159, %r110;
	mov.u64 	%rd543, %rd105;
	@%p312 bra 	$L__BB12_95;
	setp.lt.s64 	%p313, %rd541, %rd105;
	selp.b32 	%r1159, %r1157, %r110, %p313;
	min.s64 	%rd543, %rd541, %rd105;
$L__BB12_95:
	setp.lt.s32 	%p314, %r1158, %r112;
	mov.u32 	%r1160, %r112;
	mov.u64 	%rd544, %rd107;
	@%p314 bra 	$L__BB12_98;
	setp.lt.s32 	%p315, %r112, %r1158;
	mov.u32 	%r1160, %r1158;
	mov.u64 	%rd544, %rd542;
	@%p315 bra 	$L__BB12_98;
	setp.lt.s64 	%p316, %rd542, %rd107;
	selp.b64 	%rd544, %rd542, %rd107, %p316;
	selp.b32 	%r1160, %r1158, %r112, %p316;
$L__BB12_98:
	ld.shared.u32 	%r120, [_ZN6thrust24THRUST_300001_SM_1000_NS8cuda_cub4core6detail5shmemE+136];
	ld.shared.u64 	%rd115, [_ZN6thrust24THRUST_300001_SM_1000_NS8cuda_cub4core6detail5shmemE+144];
	ld.shared.u32 	%r122, [_ZN6thrust24THRUST_300001_SM_1000_NS8cuda_cub4core6detail5shmemE+152];
	ld.shared.u64 	%rd117, [_ZN6thrust24THRUST_300001_SM_1000_NS8cuda_cub4core6detail5shmemE+160];
	setp.lt.s32 	%p317, %r1159, %r120;
	mov.u32 	%r1161, %r1159;
	mov.u64 	%rd545, %rd543;
	@%p317 bra 	$L__BB12_101;
	setp.lt.s32 	%p318, %r120, %r1159;
	mov.u32 	%r1161, %r120;
	mov.u64 	%rd545, %rd115;
	@%p318 bra 	$L__BB12_101;
	setp.lt.s64 	%p319, %rd543, %rd115;
	selp.b32 	%r1161, %r1159, %r120, %p319;
	min.s64 	%rd545, %rd543, %rd115;
$L__BB12_101:
	setp.lt.s32 	%p320, %r1160, %r122;
	mov.u32 	%r1162, %r122;
	mov.u64 	%rd546, %rd117;
	@%p320 bra 	$L__BB12_104;
	setp.lt.s32 	%p321, %r122, %r1160;
	mov.u32 	%r1162, %r1160;
	mov.u64 	%rd546, %rd544;
	@%p321 bra 	$L__BB12_104;
	setp.lt.s64 	%p322, %rd544, %rd117;
	selp.b64 	%rd546, %rd544, %rd117, %p322;
	selp.b32 	%r1162, %r1160, %r122, %p322;
$L__BB12_104:
	ld.shared.u32 	%r130, [_ZN6thrust24THRUST_300001_SM_1000_NS8cuda_cub4core6detail5shmemE+168];
	ld.shared.u64 	%rd125, [_ZN6thrust24THRUST_300001_SM_1000_NS8cuda_cub4core6detail5shmemE+176];
	ld.shared.u32 	%r132, [_ZN6thrust24THRUST_300001_SM_1000_NS8cuda_cub4core6detail5shmemE+184];
	ld.shared.u64 	%rd127, [_ZN6thrust24THRUST_300001_SM_1000_NS8cuda_cub4core6detail5shmemE+192];
	setp.lt.s32 	%p323, %r1161, %r130;
	mov.u32 	%r1163, %r1161;
	mov.u64 	%rd547, %rd545;
	@%p323 bra 	$L__BB12_107;
	setp.lt.s32 	%p324, %r130, %r1161;
	mov.u32 	%r1163, %r130;
	mov.u64 	%rd547, %rd125;
	@%p324 bra 	$L__BB12_107;
	setp.lt.s64 	%p325, %rd545, %rd125;
	selp.b32 	%r1163, %r1161, %r130, %p325;
	min.s64 	%rd547, %rd545, %rd125;
$L__BB12_107:
	setp.lt.s32 	%p326, %r1162, %r132;
	mov.u32 	%r1164, %r132;
	mov.u64 	%rd548, %rd127;
	@%p326 bra 	$L__BB12_110;
	setp.lt.s32 	%p327, %r132, %r1162;
	mov.u32 	%r1164, %r1162;
	mov.u64 	%rd548, %rd546;
	@%p327 bra 	$L__BB12_110;
	setp.lt.s64 	%p328, %rd546, %rd127;
	selp.b64 	%rd548, %rd546, %rd127, %p328;
	selp.b32 	%r1164, %r1162, %r132, %p328;
$L__BB12_110:
	ld.shared.u32 	%r140, [_ZN6thrust24THRUST_300001_SM_1000_NS8cuda_cub4core6detail5shmemE+200];
	ld.shared.u64 	%rd135, [_ZN6thrust24THRUST_300001_SM_1000_NS8cuda_cub4core6detail5shmemE+208];
	ld.shared.u32 	%r142, [_ZN6thrust24THRUST_300001_SM_1000_NS8cuda_cub4core6detail5shmemE+216];
	ld.shared.u64 	%rd137, [_ZN6thrust24THRUST_300001_SM_1000_NS8cuda_cub4core6detail5shmemE+224];
	setp.lt.s32 	%p329, %r1163, %r140;
	mov.u32 	%r1165, %r1163;
	mov.u64 	%rd549, %rd547;
	@%p329 bra 	$L__BB12_113;
	setp.lt.s32 	%p330, %r140, %r1163;
	mov.u32 	%r1165, %r140;
	mov.u64 	%rd549, %rd135;
	@%p330 bra 	$L__BB12_113;
	setp.lt.s64 	%p331, %rd547, %rd135;
	selp.b32 	%r1165, %r1163, %r140, %p331;
	min.s64 	%rd549, %rd547, %rd135;
$L__BB12_113:
	setp.lt.s32 	%p332, %r1164, %r142;
	mov.u32 	%r1166, %r142;
	mov.u64 	%rd550, %rd137;
	@%p332 bra 	$L__BB12_116;
	setp.lt.s32 	%p333, %r142, %r1164;
	mov.u32 	%r1166, %r1164;
	mov.u64 	%rd550, %rd548;
	@%p333 bra 	$L__BB12_116;
	setp.lt.s64 	%p334, %rd548, %rd137;
	selp.b64 	%rd550, %rd548, %rd137, %p334;
	selp.b32 	%r1166, %r1164, %r142, %p334;
$L__BB12_116:
	ld.shared.u32 	%r150, [_ZN6thrust24THRUST_300001_SM_1000_NS8cuda_cub4core6detail5shmemE+232];
	ld.shared.u64 	%rd145, [_ZN6thrust24THRUST_300001_SM_1000_NS8cuda_cub4core6detail5shmemE+240];
	ld.shared.u32 	%r152, [_ZN6thrust24THRUST_300001_SM_1000_NS8cuda_cub4core6detail5shmemE+248];
	ld.shared.u64 	%rd147, [_ZN6thrust24THRUST_300001_SM_1000_NS8cuda_cub4core6detail5shmemE+256];
	setp.lt.s32 	%p335, %r1165, %r150;
	mov.u32 	%r1145, %r1165;
	mov.u64 	%rd529, %rd549;
	@%p335 bra 	$L__BB12_119;
	setp.lt.s32 	%p336, %r150, %r1165;
	mov.u32 	%r1145, %r150;
	mov.u64 	%rd529, %rd145;
	@%p336 bra 	$L__BB12_119;
	setp.lt.s64 	%p337, %rd549, %rd145;
	selp.b32 	%r1145, %r1165, %r150, %p337;
	min.s64 	%rd529, %rd549, %rd145;
$L__BB12_119:
	setp.lt.s32 	%p338, %r1166, %r152;
	mov.u32 	%r1271, %r152;
	mov.u64 	%rd655, %rd147;
	@%p338 bra 	$L__BB12_353;
	setp.lt.s32 	%p339, %r152, %r1166;
	mov.u32 	%r1271, %r1166;
	mov.u64 	%rd655, %rd550;
	@%p339 bra 	$L__BB12_353;
	setp.lt.s64 	%p340, %rd550, %rd147;
	selp.b64 	%rd655, %rd550, %rd147, %p340;
	selp.b32 	%r1271, %r1166, %r152, %p340;
	bra.uni 	$L__BB12_353;
$L__BB12_122:
	// begin inline asm
	mov.u32 %r697, %laneid;
	// end inline asm
	and.b32  	%r738, %r4, 992;
	add.s32 	%r739, %r738, 32;
	setp.gt.s32 	%p175, %r739, %r3;
	not.b32 	%r740, %r738;
	add.s32 	%r741, %r3, %r740;
	selp.b32 	%r736, %r741, 31, %p175;
	mov.b32 	%r735, 1;
	mov.b32 	%r737, -1;
	// begin inline asm
	shfl.sync.down.b32 %r698, %r1136, %r735, %r736, %r737;
	// end inline asm
	// begin inline asm
	shfl.sync.down.b32 %r703, %r704, %r735, %r736, %r737;
	// end inline asm
	mov.b64 	{%r709, %r714}, %rd520;
	// begin inline asm
	shfl.sync.down.b32 %r708, %r709, %r735, %r736, %r737;
	// end inline asm
	// begin inline asm
	shfl.sync.down.b32 %r713, %r714, %r735, %r736, %r737;
	// end inline asm
	mov.b64 	%rd155, {%r708, %r713};
	// begin inline asm
	shfl.sync.down.b32 %r718, %r1137, %r735, %r736, %r737;
	// end inline asm
	// begin inline asm
	shfl.sync.down.b32 %r723, %r724, %r735, %r736, %r737;
	// end inline asm
	mov.b64 	{%r729, %r734}, %rd521;
	// begin inline asm
	shfl.sync.down.b32 %r728, %r729, %r735, %r736, %r737;
	// end inline asm
	// begin inline asm
	shfl.sync.down.b32 %r733, %r734, %r735, %r736, %r737;
	// end inline asm
	mov.b64 	%rd156, {%r728, %r733};
	setp.ge.s32 	%p176, %r697, %r736;
	mov.u32 	%r1145, %r1136;
	mov.u64 	%rd529, %rd520;
	mov.u32 	%r1171, %r1137;
	mov.u64 	%rd555, %rd521;
	@%p176 bra 	$L__BB12_129;
	setp.lt.s32 	%p177, %r1136, %r698;
	mov.u32 	%r1145, %r1136;
	mov.u64 	%rd529, %rd520;
	@%p177 bra 	$L__BB12_126;
	setp.lt.s32 	%p178, %r698, %r1136;
	mov.u32 	%r1145, %r698;
	mov.u64 	%rd529, %rd155;
	@%p178 bra 	$L__BB12_126;
	setp.lt.s64 	%p179, %rd520, %rd155;
	selp.b32 	%r1145, %r1136, %r698, %p179;
	min.s64 	%rd529, %rd520, %rd155;
$L__BB12_126:
	setp.lt.s32 	%p180, %r1137, %r718;
	mov.u32 	%r1171, %r718;
	mov.u64 	%rd555, %rd156;
	@%p180 bra 	$L__BB12_129;
	setp.lt.s32 	%p181, %r718, %r1137;
	mov.u32 	%r1171, %r1137;
	mov.u64 	%rd555, %rd521;
	@%p181 bra 	$L__BB12_129;
	setp.lt.s64 	%p182, %rd521, %rd156;
	selp.b32 	%r1171, %r1137, %r718, %p182;
	min.s64 	%rd555, %rd521, %rd156;
$L__BB12_129:
	mov.b32 	%r779, 2;
	mov.b32 	%r781, -1;
	// begin inline asm
	shfl.sync.down.b32 %r742, %r1145, %r779, %r736, %r781;
	// end inline asm
	// begin inline asm
	shfl.sync.down.b32 %r747, %r748, %r779, %r736, %r781;
	// end inline asm
	mov.b64 	{%r753, %r758}, %rd529;
	// begin inline asm
	shfl.sync.down.b32 %r752, %r753, %r779, %r736, %r781;
	// end inline asm
	// begin inline asm
	shfl.sync.down.b32 %r757, %r758, %r779, %r736, %r781;
	// end inline asm
	mov.b64 	%rd162, {%r752, %r757};
	// begin inline asm
	shfl.sync.down.b32 %r762, %r1171, %r779, %r736, %r781;
	// end inline asm
	// begin inline asm
	shfl.sync.down.b32 %r767, %r768, %r779, %r736, %r781;
	// end inline asm
	mov.b64 	{%r773, %r778}, %rd555;
	// begin inline asm
	shfl.sync.down.b32 %r772, %r773, %r779, %r736, %r781;
	// end inline asm
	// begin inline asm
	shfl.sync.down.b32 %r777, %r778, %r779, %r736, %r781;
	// end inline asm
	mov.b64 	%rd163, {%r772, %r777};
	add.s32 	%r782, %r697, 2;
	setp.gt.s32 	%p183, %r782, %r736;
	mov.u32 	%r1174, %r1171;
	mov.u64 	%rd558, %rd555;
	@%p183 bra 	$L__BB12_136;
	setp.lt.s32 	%p184, %r1145, %r742;
	mov.u32 	%r1172, %r1145;
	mov.u64 	%rd556, %rd529;
	@%p184 bra 	$L__BB12_133;
	setp.lt.s32 	%p185, %r742, %r1145;
	mov.u32 	%r1172, %r742;
	mov.u64 	%rd556, %rd162;
	@%p185 bra 	$L__BB12_133;
	setp.lt.s64 	%p186, %rd529, %rd162;
	selp.b32 	%r1172, %r1145, %r742, %p186;
	min.s64 	%rd556, %rd529, %rd162;
$L__BB12_133:
	setp.lt.s32 	%p187, %r1171, %r762;
	mov.u32 	%r1145, %r1172;
	mov.u64 	%rd529, %rd556;
	mov.u32 	%r1174, %r762;
	mov.u64 	%rd558, %rd163;
	@%p187 bra 	$L__BB12_136;
	setp.lt.s32 	%p188, %r762, %r1171;
	mov.u32 	%r1145, %r1172;
	mov.u64 	%rd529, %rd556;
	mov.u32 	%r1174, %r1171;
	mov.u64 	%rd558, %rd555;
	@%p188 bra 	$L__BB12_136;
	setp.lt.s64 	%p189, %rd555, %rd163;
	selp.b32 	%r1174, %r1171, %r762, %p189;
	min.s64 	%rd558, %rd555, %rd163;
	mov.u32 	%r1145, %r1172;
	mov.u64 	%rd529, %rd556;
$L__BB12_136:
	mov.b32 	%r820, 4;
	mov.b32 	%r822, -1;
	// begin inline asm
	shfl.sync.down.b32 %r783, %r1145, %r820, %r736, %r822;
	// end inline asm
	// begin inline asm
	shfl.sync.down.b32 %r788, %r789, %r820, %r736, %r822;
	// end inline asm
	mov.b64 	{%r794, %r799}, %rd529;
	// begin inline asm
	shfl.sync.down.b32 %r793, %r794, %r820, %r736, %r822;
	// end inline asm
	// begin inline asm
	shfl.sync.down.b32 %r798, %r799, %r820, %r736, %r822;
	// end inline asm
	mov.b64 	%rd169, {%r793, %r798};
	// begin inline asm
	shfl.sync.down.b32 %r803, %r1174, %r820, %r736, %r822;
	// end inline asm
	// begin inline asm
	shfl.sync.down.b32 %r808, %r809, %r820, %r736, %r822;
	// end inline asm
	mov.b64 	{%r814, %r819}, %rd558;
	// begin inline asm
	shfl.sync.down.b32 %r813, %r814, %r820, %r736, %r822;
	// end inline asm
	// begin inline asm
	shfl.sync.down.b32 %r818, %r819, %r820, %r736, %r822;
	// end inline asm
	mov.b64 	%rd170, {%r813, %r818};
	add.s32 	%r823, %r697, 4;
	setp.gt.s32 	%p190, %r823, %r736;
	mov.u32 	%r1177, %r1174;
	mov.u64 	%rd561, %rd558;
	@%p190 bra 	$L__BB12_143;
	setp.lt.s32 	%p191, %r1145, %r783;
	mov.u32 	%r1175, %r1145;
	mov.u64 	%rd559, %rd529;
	@%p191 bra 	$L__BB12_140;
	setp.lt.s32 	%p192, %r783, %r1145;
	mov.u32 	%r1175, %r783;
	mov.u64 	%rd559, %rd169;
	@%p192 bra 	$L__BB12_140;
	setp.lt.s64 	%p193, %rd529, %rd169;
	selp.b32 	%r1175, %r1145, %r783, %p193;
	min.s64 	%rd559, %rd529, %rd169;
$L__BB12_140:
	setp.lt.s32 	%p194, %r1174, %r803;
	mov.u32 	%r1145, %r1175;
	mov.u64 	%rd529, %rd559;
	mov.u32 	%r1177, %r803;
	mov.u64 	%rd561, %rd170;
	@%p194 bra 	$L__BB12_143;
	setp.lt.s32 	%p195, %r803, %r1174;
	mov.u32 	%r1145, %r1175;
	mov.u64 	%rd529, %rd559;
	mov.u32 	%r1177, %r1174;
	mov.u64 	%rd561, %rd558;
	@%p195 bra 	$L__BB12_143;
	setp.lt.s64 	%p196, %rd558, %rd170;
	selp.b32 	%r1177, %r1174, %r803, %p196;
	min.s64 	%rd561, %rd558, %rd170;
	mov.u32 	%r1145, %r1175;
	mov.u64 	%rd529, %rd559;
$L__BB12_143:
	mov.b32 	%r861, 8;
	mov.b32 	%r863, -1;
	// begin inline asm
	shfl.sync.down.b32 %r824, %r1145, %r861, %r736, %r863;
	// end inline asm
	// begin inline asm
	shfl.sync.down.b32 %r829, %r830, %r861, %r736, %r863;
	// end inline asm
	mov.b64 	{%r835, %r840}, %rd529;
	// begin inline asm
	shfl.sync.down.b32 %r834, %r835, %r861, %r736, %r863;
	// end inline asm
	// begin inline asm
	shfl.sync.down.b32 %r839, %r840, %r861, %r736, %r863;
	// end inline asm
	mov.b64 	%rd176, {%r834, %r839};
	// begin inline asm
	shfl.sync.down.b32 %r844, %r1177, %r861, %r736, %r863;
	// end inline asm
	// begin inline asm
	shfl.sync.down.b32 %r849, %r850, %r861, %r736, %r863;
	// end inline asm
	mov.b64 	{%r855, %r860}, %rd561;
	// begin inline asm
	shfl.sync.down.b32 %r854, %r855, %r861, %r736, %r863;
	// end inline asm
	// begin inline asm
	shfl.sync.down.b32 %r859, %r860, %r861, %r736, %r863;
	// end inline asm
	mov.b64 	%rd177, {%r854, %r859};
	add.s32 	%r864, %r697, 8;
	setp.gt.s32 	%p197, %r864, %r736;
	mov.u32 	%r1180, %r1177;
	mov.u64 	%rd564, %rd561;
	@%p197 bra 	$L__BB12_150;
	setp.lt.s32 	%p198, %r1145, %r824;
	mov.u32 	%r1178, %r1145;
	mov.u64 	%rd562, %rd529;
	@%p198 bra 	$L__BB12_147;
	setp.lt.s32 	%p199, %r824, %r1145;
	mov.u32 	%r1178, %r824;
	mov.u64 	%rd562, %rd176;
	@%p199 bra 	$L__BB12_147;
	setp.lt.s64 	%p200, %rd529, %rd176;
	selp.b32 	%r1178, %r1145, %r824, %p200;
	min.s64 	%rd562, %rd529, %rd176;
$L__BB12_147:
	setp.lt.s32 	%p201, %r1177, %r844;
	mov.u32 	%r1145, %r1178;
	mov.u64 	%rd529, %rd562;
	mov.u32 	%r1180, %r844;
	mov.u64 	%rd564, %rd177;
	@%p201 bra 	$L__BB12_150;
	setp.lt.s32 	%p202, %r844, %r1177;
	mov.u32 	%r1145, %r1178;
	mov.u64 	%rd529, %rd562;
	mov.u32 	%r1180, %r1177;
	mov.u64 	%rd564, %rd561;
	@%p202 bra 	$L__BB12_150;
	setp.lt.s64 	%p203, %rd561, %rd177;
	selp.b32 	%r1180, %r1177, %r844, %p203;
	min.s64 	%rd564, %rd561, %rd177;
	mov.u32 	%r1145, %r1178;
	mov.u64 	%rd529, %rd562;
$L__BB12_150:
	mov.b32 	%r902, 16;
	mov.b32 	%r904, -1;
	// begin inline asm
	shfl.sync.down.b32 %r865, %r1145, %r902, %r736, %r904;
	// end inline asm
	// begin inline asm
	shfl.sync.down.b32 %r870, %r871, %r902, %r736, %r904;
	// end inline asm
	mov.b64 	{%r876, %r881}, %rd529;
	// begin inline asm
	shfl.sync.down.b32 %r875, %r876, %r902, %r736, %r904;
	// end inline asm
	// begin inline asm
	shfl.sync.down.b32 %r880, %r881, %r902, %r736, %r904;
	// end inline asm
	mov.b64 	%rd183, {%r875, %r880};
	// begin inline asm
	shfl.sync.down.b32 %r885, %r1180, %r902, %r736, %r904;
	// end inline asm
	// begin inline asm
	shfl.sync.down.b32 %r890, %r891, %r902, %r736, %r904;
	// end inline asm
	mov.b64 	{%r896, %r901}, %rd564;
	// begin inline asm
	shfl.sync.down.b32 %r895, %r896, %r902, %r736, %r904;
	// end inline asm
	// begin inline asm
	shfl.sync.down.b32 %r900, %r901, %r902, %r736, %r904;
	// end inline asm
	mov.b64 	%rd184, {%r895, %r900};
	add.s32 	%r905, %r697, 16;
	setp.gt.s32 	%p204, %r905, %r736;
	mov.u32 	%r1271, %r1180;
	mov.u64 	%rd655, %rd564;
	@%p204 bra 	$L__BB12_157;
	setp.lt.s32 	%p205, %r1145, %r865;
	mov.u32 	%r1181, %r1145;
	mov.u64 	%rd565, %rd529;
	@%p205 bra 	$L__BB12_154;
	setp.lt.s32 	%p206, %r865, %r1145;
	mov.u32 	%r1181, %r865;
	mov.u64 	%rd565, %rd183;
	@%p206 bra 	$L__BB12_154;
	setp.lt.s64 	%p207, %rd529, %rd183;
	selp.b32 	%r1181, %r1145, %r865, %p207;
	min.s64 	%rd565, %rd529, %rd183;
$L__BB12_154:
	setp.lt.s32 	%p208, %r1180, %r885;
	mov.u32 	%r1145, %r1181;
	mov.u64 	%rd529, %rd565;
	mov.u32 	%r1271, %r885;
	mov.u64 	%rd655, %rd184;
	@%p208 bra 	$L__BB12_157;
	setp.lt.s32 	%p209, %r885, %r1180;
	mov.u32 	%r1145, %r1181;
	mov.u64 	%rd529, %rd565;
	mov.u32 	%r1271, %r1180;
	mov.u64 	%rd655, %rd564;
	@%p209 bra 	$L__BB12_157;
	setp.lt.s64 	%p210, %rd564, %rd184;
	selp.b32 	%r1271, %r1180, %r885, %p210;
	min.s64 	%rd655, %rd564, %rd184;
	mov.u32 	%r1145, %r1181;
	mov.u64 	%rd529, %rd565;
$L__BB12_157:
	setp.ne.s32 	%p211, %r697, 0;
	@%p211 bra 	$L__BB12_159;
	mov.u32 	%r907, _ZN6thrust24THRUST_300001_SM_1000_NS8cuda_cub4core6detail5shmemE;
	add.s32 	%r908, %r907, %r738;
	st.shared.u32 	[%r908+8], %r1145;
	st.shared.u64 	[%r908+16], %rd529;
	st.shared.u32 	[%r908+24], %r1271;
	st.shared.u64 	[%r908+32], %rd655;
$L__BB12_159:
	bar.sync 	0;
	setp.ne.s32 	%p212, %r4, 0;
	@%p212 bra 	$L__BB12_353;
	setp.lt.s32 	%p213, %r3, 33;
	mov.u32 	%r1184, %r1145;
	mov.u64 	%rd568, %rd529;
	mov.u32 	%r1185, %r1271;
	mov.u64 	%rd569, %rd655;
	@%p213 bra 	$L__BB12_168;
	ld.shared.u32 	%r198, [_ZN6thrust24THRUST_300001_SM_1000_NS8cuda_cub4core6detail5shmemE+40];
	ld.shared.u64 	%rd190, [_ZN6thrust24THRUST_300001_SM_1000_NS8cuda_cub4core6detail5shmemE+48];
	ld.shared.u32 	%r199, [_ZN6thrust24THRUST_300001_SM_1000_NS8cuda_cub4core6detail5shmemE+56];
	ld.shared.u64 	%rd191, [_ZN6thrust24THRUST_300001_SM_1000_NS8cuda_cub4core6detail5shmemE+64];
	setp.lt.s32 	%p214, %r1145, %r198;
	mov.u32 	%r1184, %r1145;
	mov.u64 	%rd568, %rd529;
	@%p214 bra 	$L__BB12_164;
	setp.lt.s32 	%p215, %r198, %r1145;
	mov.u32 	%r1184, %r198;
	mov.u64 	%rd568, %rd190;
	@%p215 bra 	$L__BB12_164;
	setp.lt.s64 	%p216, %rd529, %rd190;
	selp.b32 	%r1184, %r1145, %r198, %p216;
	min.s64 	%rd568, %rd529, %rd190;
$L__BB12_164:
	setp.lt.s32 	%p217, %r1271, %r199;
	mov.u32 	%r1185, %r199;
	mov.u64 	%rd569, %rd191;
	@%p217 bra 	$L__BB12_168;
	setp.ge.s32 	%p218, %r199, %r1271;
	mov.u32 	%r1185, %r1271;
	mov.u64 	%rd569, %rd655;
	@%p218 bra 	$L__BB12_166;
	bra.uni 	$L__BB12_168;
$L__BB12_166:
	setp.ge.s64 	%p219, %rd655, %rd191;
	mov.u32 	%r1185, %r199;
	mov.u64 	%rd569, %rd191;
	@%p219 bra 	$L__BB12_168;
	mov.u32 	%r1185, %r1271;
	mov.u64 	%rd569, %rd655;
$L__BB12_168:
	setp.lt.s32 	%p220, %r3, 65;
	mov.u32 	%r1188, %r1184;
	mov.u64 	%rd572, %rd568;
	mov.u32 	%r1189, %r1185;
	mov.u64 	%rd573, %rd569;
	@%p220 bra 	$L__BB12_176;
	ld.shared.u32 	%r211, [_ZN6thrust24THRUST_300001_SM_1000_NS8cuda_cub4core6detail5shmemE+72];
	ld.shared.u64 	%rd203, [_ZN6thrust24THRUST_300001_SM_1000_NS8cuda_cub4core6detail5shmemE+80];
	ld.shared.u32 	%r212, [_ZN6thrust24THRUST_300001_SM_1000_NS8cuda_cub4core6detail5shmemE+88];
	ld.shared.u64 	%rd204, [_ZN6thrust24THRUST_300001_SM_1000_NS8cuda_cub4core6detail5shmemE+96];
	setp.lt.s32 	%p221, %r1184, %r211;
	mov.u32 	%r1188, %r1184;
	mov.u64 	%rd572, %rd568;
	@%p221 bra 	$L__BB12_172;
	setp.lt.s32 	%p222, %r211, %r1184;
	mov.u32 	%r1188, %r211;
	mov.u64 	%rd572, %rd203;
	@%p222 bra 	$L__BB12_172;
	setp.lt.s64 	%p223, %rd568, %rd203;
	selp.b32 	%r1188, %r1184, %r211, %p223;
	min.s64 	%rd572, %rd568, %rd203;
$L__BB12_172:
	setp.lt.s32 	%p224, %r1185, %r212;
	mov.u32 	%r1189, %r212;
	mov.u64 	%rd573, %rd204;
	@%p224 bra 	$L__BB12_176;
	setp.ge.s32 	%p225, %r212, %r1185;
	mov.u32 	%r1189, %r1185;
	mov.u64 	%rd573, %rd569;
	@%p225 bra 	$L__BB12_174;
	bra.uni 	$L__BB12_176;
$L__BB12_174:
	setp.ge.s64 	%p226, %rd569, %rd204;
	mov.u32 	%r1189, %r212;
	mov.u64 	%rd573, %rd204;
	@%p226 bra 	$L__BB12_176;
	mov.u32 	%r1189, %r1185;
	mov.u64 	%rd573, %rd569;
$L__BB12_176:
	setp.lt.s32 	%p227, %r3, 97;
	mov.u32 	%r1192, %r1188;
	mov.u64 	%rd576, %rd572;
	mov.u32 	%r1193, %r1189;
	mov.u64 	%rd577, %rd573;
	@%p227 bra 	$L__BB12_184;
	ld.shared.u32 	%r224, [_ZN6thrust24THRUST_300001_SM_1000_NS8cuda_cub4core6detail5shmemE+104];
	ld.shared.u64 	%rd216, [_ZN6thrust24THRUST_300001_SM_1000_NS8cuda_cub4core6detail5shmemE+112];
	ld.shared.u32 	%r225, [_ZN6thrust24THRUST_300001_SM_1000_NS8cuda_cub4core6detail5shmemE+120];
	ld.shared.u64 	%rd217, [_ZN6thrust24THRUST_300001_SM_1000_NS8cuda_cub4core6detail5shmemE+128];
	setp.lt.s32 	%p228, %r1188, %r224;
	mov.u32 	%r1192, %r1188;
	mov.u64 	%rd576, %rd572;
	@%p228 bra 	$L__BB12_180;
	setp.lt.s32 	%p229, %r224, %r1188;
	mov.u32 	%r1192, %r224;
	mov.u64 	%rd576, %rd216;
	@%p229 bra 	$L__BB12_180;
	setp.lt.s64 	%p230, %rd572, %rd216;
	selp.b32 	%r1192, %r1188, %r224, %p230;
	min.s64 	%rd576, %rd572, %rd216;
$L__BB12_180:
	setp.lt.s32 	%p231, %r1189, %r225;
	mov.u32 	%r1193, %r225;
	mov.u64 	%rd577, %rd217;
	@%p231 bra 	$L__BB12_184;
	setp.ge.s32 	%p232, %r225, %r1189;
	mov.u32 	%r1193, %r1189;
	mov.u64 	%rd577, %rd573;
	@%p232 bra 	$L__BB12_182;
	bra.uni 	$L__BB12_184;
$L__BB12_182:
	setp.ge.s64 	%p233, %rd573, %rd217;
	mov.u32 	%r1193, %r225;
	mov.u64 	%rd577, %rd217;
	@%p233 bra 	$L__BB12_184;
	mov.u32 	%r1193, %r1189;
	mov.u64 	%rd577, %rd573;
$L__BB12_184:
	setp.lt.s32 	%p234, %r3, 129;
	mov.u32 	%r1196, %r1192;
	mov.u64 	%rd580, %rd576;
	mov.u32 	%r1197, %r1193;
	mov.u64 	%rd581, %rd577;
	@%p234 bra 	$L__BB12_192;
	ld.shared.u32 	%r237, [_ZN6thrust24THRUST_300001_SM_1000_NS8cuda_cub4core6detail5shmemE+136];
	ld.shared.u64 	%rd229, [_ZN6thrust24THRUST_300001_SM_1000_NS8cuda_cub4core6detail5shmemE+144];
	ld.shared.u32 	%r238, [_ZN6thrust24THRUST_300001_SM_1000_NS8cuda_cub4core6detail5shmemE+152];
	ld.shared.u64 	%rd230, [_ZN6thrust24THRUST_300001_SM_1000_NS8cuda_cub4core6detail5shmemE+160];
	setp.lt.s32 	%p235, %r1192, %r237;
	mov.u32 	%r1196, %r1192;
	mov.u64 	%rd580, %rd576;
	@%p235 bra 	$L__BB12_188;
	setp.lt.s32 	%p236, %r237, %r1192;
	mov.u32 	%r1196, %r237;
	mov.u64 	%rd580, %rd229;
	@%p236 bra 	$L__BB12_188;
	setp.lt.s64 	%p237, %rd576, %rd229;
	selp.b32 	%r1196, %r1192, %r237, %p237;
	min.s64 	%rd580, %rd576, %rd229;
$L__BB12_188:
	setp.lt.s32 	%p238, %r1193, %r238;
	mov.u32 	%r1197, %r238;
	mov.u64 	%rd581, %rd230;
	@%p238 bra 	$L__BB12_192;
	setp.ge.s32 	%p239, %r238, %r1193;
	mov.u32 	%r1197, %r1193;
	mov.u64 	%rd581, %rd577;
	@%p239 bra 	$L__BB12_190;
	bra.uni 	$L__BB12_192;
$L__BB12_190:
	setp.ge.s64 	%p240, %rd577, %rd230;
	mov.u32 	%r1197, %r238;
	mov.u64 	%rd581, %rd230;
	@%p240 bra 	$L__BB12_192;
	mov.u32 	%r1197, %r1193;
	mov.u64 	%rd581, %rd577;
$L__BB12_192:
	setp.lt.s32 	%p241, %r3, 161;
	mov.u32 	%r1200, %r1196;
	mov.u64 	%rd584, %rd580;
	mov.u32 	%r1201, %r1197;
	mov.u64 	%rd585, %rd581;
	@%p241 bra 	$L__BB12_200;
	ld.shared.u32 	%r250, [_ZN6thrust24THRUST_300001_SM_1000_NS8cuda_cub4core6detail5shmemE+168];
	ld.shared.u64 	%rd242, [_ZN6thrust24THRUST_300001_SM_1000_NS8cuda_cub4core6detail5shmemE+176];
	ld.shared.u32 	%r251, [_ZN6thrust24THRUST_300001_SM_1000_NS8cuda_cub4core6detail5shmemE+184];
	ld.shared.u64 	%rd243, [_ZN6thrust24THRUST_300001_SM_1000_NS8cuda_cub4core6detail5shmemE+192];
	setp.lt.s32 	%p242, %r1196, %r250;
	mov.u32 	%r1200, %r1196;
	mov.u64 	%rd584, %rd580;
	@%p242 bra 	$L__BB12_196;
	setp.lt.s32 	%p243, %r250, %r1196;
	mov.u32 	%r1200, %r250;
	mov.u64 	%rd584, %rd242;
	@%p243 bra 	$L__BB12_196;
	setp.lt.s64 	%p244, %rd580, %rd242;
	selp.b32 	%r1200, %r1196, %r250, %p244;
	min.s64 	%rd584, %rd580, %rd242;
$L__BB12_196:
	setp.lt.s32 	%p245, %r1197, %r251;
	mov.u32 	%r1201, %r251;
	mov.u64 	%rd585, %rd243;
	@%p245 bra 	$L__BB12_200;
	setp.ge.s32 	%p246, %r251, %r1197;
	mov.u32 	%r1201, %r1197;
	mov.u64 	%rd585, %rd581;
	@%p246 bra 	$L__BB12_198;
	bra.uni 	$L__BB12_200;
$L__BB12_198:
	setp.ge.s64 	%p247, %rd581, %rd243;
	mov.u32 	%r1201, %r251;
	mov.u64 	%rd585, %rd243;
	@%p247 bra 	$L__BB12_200;
	mov.u32 	%r1201, %r1197;
	mov.u64 	%rd585, %rd581;
$L__BB12_200:
	setp.lt.s32 	%p248, %r3, 193;
	mov.u32 	%r1204, %r1200;
	mov.u64 	%rd588, %rd584;
	mov.u32 	%r1205, %r1201;
	mov.u64 	%rd589, %rd585;
	@%p248 bra 	$L__BB12_208;
	ld.shared.u32 	%r263, [_ZN6thrust24THRUST_300001_SM_1000_NS8cuda_cub4core6detail5shmemE+200];
	ld.shared.u64 	%rd255, [_ZN6thrust24THRUST_300001_SM_1000_NS8cuda_cub4core6detail5shmemE+208];
	ld.shared.u32 	%r264, [_ZN6thrust24THRUST_300001_SM_1000_NS8cuda_cub4core6detail5shmemE+216];
	ld.shared.u64 	%rd256, [_ZN6thrust24THRUST_300001_SM_1000_NS8cuda_cub4core6detail5shmemE+224];
	setp.lt.s32 	%p249, %r1200, %r263;
	mov.u32 	%r1204, %r1200;
	mov.u64 	%rd588, %rd584;
	@%p249 bra 	$L__BB12_204;
	setp.lt.s32 	%p250, %r263, %r1200;
	mov.u32 	%r1204, %r263;
	mov.u64 	%rd588, %rd255;
	@%p250 bra 	$L__BB12_204;
	setp.lt.s64 	%p251, %rd584, %rd255;
	selp.b32 	%r1204, %r1200, %r263, %p251;
	min.s64 	%rd588, %rd584, %rd255;
$L__BB12_204:
	setp.lt.s32 	%p252, %r1201, %r264;
	mov.u32 	%r1205, %r264;
	mov.u64 	%rd589, %rd256;
	@%p252 bra 	$L__BB12_208;
	setp.ge.s32 	%p253, %r264, %r1201;
	mov.u32 	%r1205, %r1201;
	mov.u64 	%rd589, %rd585;
	@%p253 bra 	$L__BB12_206;
	bra.uni 	$L__BB12_208;
$L__BB12_206:
	setp.ge.s64 	%p254, %rd585, %rd256;
	mov.u32 	%r1205, %r264;
	mov.u64 	%rd589, %rd256;
	@%p254 bra 	$L__BB12_208;
	mov.u32 	%r1205, %r1201;
	mov.u64 	%rd589, %rd585;
$L__BB12_208:
	setp.lt.s32 	%p255, %r3, 225;
	mov.u64 	%rd655, %rd589;
	mov.u32 	%r1271, %r1205;
	mov.u64 	%rd529, %rd588;
	mov.u32 	%r1145, %r1204;
	@%p255 bra 	$L__BB12_353;
	ld.shared.u32 	%r276, [_ZN6thrust24THRUST_300001_SM_1000_NS8cuda_cub4core6detail5shmemE+232];
	ld.shared.u64 	%rd268, [_ZN6thrust24THRUST_300001_SM_1000_NS8cuda_cub4core6detail5shmemE+240];
	ld.shared.u32 	%r277, [_ZN6thrust24THRUST_300001_SM_1000_NS8cuda_cub4core6detail5shmemE+248];
	ld.shared.u64 	%rd269, [_ZN6thrust24THRUST_300001_SM_1000_NS8cuda_cub4core6detail5shmemE+256];
	setp.lt.s32 	%p256, %r1204, %r276;
	mov.u32 	%r1145, %r1204;
	mov.u64 	%rd529, %rd588;
	@%p256 bra 	$L__BB12_212;
	setp.lt.s32 	%p257, %r276, %r1204;
	mov.u32 	%r1145, %r276;
	mov.u64 	%rd529, %rd268;
	@%p257 bra 	$L__BB12_212;
	setp.lt.s64 	%p258, %rd588, %rd268;
	selp.b32 	%r1145, %r1204, %r276, %p258;
	min.s64 	%rd529, %rd588, %rd268;
$L__BB12_212:
	setp.lt.s32 	%p259, %r1205, %r277;
	mov.u32 	%r1271, %r277;
	mov.u64 	%rd655, %rd269;
	@%p259 bra 	$L__BB12_353;
	setp.ge.s32 	%p260, %r277, %r1205;
	mov.u32 	%r1271, %r1205;
	mov.u64 	%rd655, %rd589;
	@%p260 bra 	$L__BB12_214;
	bra.uni 	$L__BB12_353;
$L__BB12_214:
	setp.ge.s64 	%p261, %rd589, %rd269;
	mov.u32 	%r1271, %r277;
	mov.u64 	%rd655, %rd269;
	@%p261 bra 	$L__BB12_353;
	mov.u32 	%r1271, %r1205;
	mov.u64 	%rd655, %rd589;
	bra.uni 	$L__BB12_353;
$L__BB12_216:
	mov.u32 	%r287, %tid.x;
	cvt.u64.u32 	%rd279, %r287;
	add.s64 	%rd454, %rd279, %rd4;
	shl.b64 	%rd455, %rd454, 2;
	add.s64 	%rd456, %rd2, %rd455;
	add.s64 	%rd457, %rd454, %rd3;
	ld.global.u32 	%r462, [%rd456];
	add.s64 	%rd458, %rd457, 256;
	ld.global.u32 	%r463, [%rd456+1024];
	setp.lt.s32 	%p2, %r462, %r463;
	setp.lt.s32 	%p3, %r463, %r462;
	min.s32 	%r1145, %r463, %r462;
	selp.b64 	%rd529, %rd458, %rd457, %p3;
	max.s32 	%r1240, %r462, %r463;
	selp.b64 	%rd624, %rd458, %rd457, %p2;
	setp.le.u64 	%p4, %rd450, %rd5;
	@%p4 bra 	$L__BB12_272;
	setp.ne.s32 	%p5, %r287, 0;
	@%p5 bra 	$L__BB12_219;
	atom.global.add.u64 	%rd459, [%rd1+8], 512;
	add.s64 	%rd460, %rd459, %rd5;
	st.shared.u64 	[_ZN6thrust24THRUST_300001_SM_1000_NS8cuda_cub4core6detail5shmemE+296], %rd460;
$L__BB12_219:
	bar.sync 	0;
	ld.shared.u64 	%rd603, [_ZN6thrust24THRUST_300001_SM_1000_NS8cuda_cub4core6detail5shmemE+296];
	add.s64 	%rd461, %rd603, 512;
	setp.gt.s64 	%p6, %rd461, %rd450;
	@%p6 bra 	$L__BB12_234;
	mov.u32 	%r1211, %r1240;
	mov.u64 	%rd596, %rd624;
$L__BB12_221:
	add.s64 	%rd462, %rd603, %rd279;
	shl.b64 	%rd463, %rd462, 2;
	add.s64 	%rd464, %rd2, %rd463;
	add.s64 	%rd598, %rd462, %rd3;
	ld.global.u32 	%r1213, [%rd464];
	add.s64 	%rd624, %rd598, 256;
	ld.global.u32 	%r1240, [%rd464+1024];
	setp.lt.s32 	%p7, %r1145, %r1213;
	mov.u32 	%r1212, %r1145;
	mov.u64 	%rd597, %rd529;
	@%p7 bra 	$L__BB12_224;
	setp.lt.s32 	%p8, %r1213, %r1145;
	mov.u32 	%r1212, %r1213;
	mov.u64 	%rd597, %rd598;
	@%p8 bra 	$L__BB12_224;
	setp.lt.s64 	%p9, %rd529, %rd598;
	selp.b32 	%r1212, %r1145, %r1213, %p9;
	min.s64 	%rd597, %rd529, %rd598;
$L__BB12_224:
	setp.lt.s32 	%p10, %r1211, %r1213;
	@%p10 bra 	$L__BB12_226;
	setp.lt.s32 	%p11, %r1213, %r1211;
	setp.lt.s64 	%p12, %rd596, %rd598;
	or.pred  	%p13, %p11, %p12;
	selp.b32 	%r1213, %r1211, %r1213, %p13;
	selp.b64 	%rd598, %rd596, %rd598, %p13;
$L__BB12_226:
	setp.lt.s32 	%p14, %r1212, %r1240;
	mov.u32 	%r1145, %r1212;
	mov.u64 	%rd529, %rd597;
	@%p14 bra 	$L__BB12_229;
	setp.lt.s32 	%p15, %r1240, %r1212;
	mov.u32 	%r1145, %r1240;
	mov.u64 	%rd529, %rd624;
	@%p15 bra 	$L__BB12_229;
	setp.lt.s64 	%p16, %rd597, %rd624;
	selp.b32 	%r1145, %r1212, %r1240, %p16;
	min.s64 	%rd529, %rd597, %rd624;
$L__BB12_229:
	setp.lt.s32 	%p17, %r1213, %r1240;
	@%p17 bra 	$L__BB12_231;
	setp.lt.s32 	%p18, %r1240, %r1213;
	setp.lt.s64 	%p19, %rd598, %rd624;
	or.pred  	%p20, %p18, %p19;
	selp.b32 	%r1240, %r1213, %r1240, %p20;
	selp.b64 	%rd624, %rd598, %rd624, %p20;
$L__BB12_231:
	setp.ne.s32 	%p21, %r287, 0;
	bar.sync 	0;
	@%p21 bra 	$L__BB12_233;
	atom.global.add.u64 	%rd465, [%rd1+8], 512;
	add.s64 	%rd466, %rd465, %rd5;
	st.shared.u64 	[_ZN6thrust24THRUST_300001_SM_1000_NS8cuda_cub4core6detail5shmemE+296], %rd466;
$L__BB12_233:
	bar.sync 	0;
	ld.shared.u64 	%rd603, [_ZN6thrust24THRUST_300001_SM_1000_NS8cuda_cub4core6detail5shmemE+296];
	add.s64 	%rd467, %rd603, 512;
	setp.le.s64 	%p22, %rd467, %rd450;
	mov.u32 	%r1211, %r1240;
	mov.u64 	%rd596, %rd624;
	@%p22 bra 	$L__BB12_221;
$L__BB12_234:
	setp.le.s64 	%p23, %rd450, %rd603;
	@%p23 bra 	$L__BB12_272;
	cvt.u32.u64 	%r464, %rd603;
	cvt.u32.u64 	%r465, %rd450;
	sub.s32 	%r304, %r465, %r464;
	setp.ge.s32 	%p24, %r287, %r304;
	@%p24 bra 	$L__BB12_272;
	not.b32 	%r468, %r287;
	add.s32 	%r469, %r468, %r465;
	sub.s32 	%r305, %r469, %r464;
	and.b32  	%r471, %r305, 768;
	setp.eq.s32 	%p25, %r471, 768;
	mov.u32 	%r1224, %r287;
	@%p25 bra 	$L__BB12_245;
	add.s64 	%rd469, %rd603, %rd279;
	add.s64 	%rd605, %rd469, %rd3;
	shl.b64 	%rd470, %rd469, 2;
	add.s64 	%rd604, %rd2, %rd470;
	shr.u32 	%r472, %r305, 8;
	add.s32 	%r473, %r472, 1;
	and.b32  	%r474, %r473, 3;
	neg.s32 	%r1218, %r474;
	mov.u32 	%r1224, %r287;
$L__BB12_238:
	.pragma "nounroll";
	mov.u64 	%rd305, %rd624;
	mov.u32 	%r310, %r1240;
	mov.u64 	%rd304, %rd529;
	mov.u32 	%r309, %r1145;
	ld.global.u32 	%r311, [%rd604];
	setp.lt.s32 	%p26, %r309, %r311;
	@%p26 bra 	$L__BB12_241;
	setp.lt.s32 	%p27, %r311, %r309;
	mov.u32 	%r1145, %r311;
	mov.u64 	%rd529, %rd605;
	@%p27 bra 	$L__BB12_241;
	setp.lt.s64 	%p28, %rd304, %rd605;
	selp.b32 	%r1145, %r309, %r311, %p28;
	min.s64 	%rd529, %rd304, %rd605;
$L__BB12_241:
	setp.lt.s32 	%p29, %r310, %r311;
	mov.u32 	%r1240, %r311;
	mov.u64 	%rd624, %rd605;
	@%p29 bra 	$L__BB12_244;
	setp.lt.s32 	%p30, %r311, %r310;
	mov.u32 	%r1240, %r310;
	mov.u64 	%rd624, %rd305;
	@%p30 bra 	$L__BB12_244;
	setp.lt.s64 	%p31, %rd305, %rd605;
	selp.b32 	%r1240, %r310, %r311, %p31;
	min.s64 	%rd624, %rd305, %rd605;
$L__BB12_244:
	add.s32 	%r1224, %r1224, 256;
	add.s64 	%rd605, %rd605, 256;
	add.s64 	%rd604, %rd604, 1024;
	add.s32 	%r1218, %r1218, 1;
	setp.ne.s32 	%p32, %r1218, 0;
	@%p32 bra 	$L__BB12_238;
$L__BB12_245:
	setp.lt.u32 	%p33, %r305, 768;
	@%p33 bra 	$L__BB12_272;
	add.s32 	%r1229, %r1224, 512;
$L__BB12_247:
	mov.u32 	%r324, %r1229;
	add.s32 	%r475, %r324, -512;
	cvt.u64.u32 	%rd471, %r475;
	add.s64 	%rd472, %rd603, %rd471;
	shl.b64 	%rd473, %rd472, 2;
	add.s64 	%rd318, %rd2, %rd473;
	add.s64 	%rd319, %rd472, %rd3;
	ld.global.u32 	%r327, [%rd318];
	setp.lt.s32 	%p34, %r1145, %r327;
	mov.u32 	%r1232, %r1145;
	mov.u64 	%rd616, %rd529;
	@%p34 bra 	$L__BB12_250;
	setp.lt.s32 	%p35, %r327, %r1145;
	mov.u32 	%r1232, %r327;
	mov.u64 	%rd616, %rd319;
	@%p35 bra 	$L__BB12_250;
	setp.lt.s64 	%p36, %rd529, %rd319;
	selp.b32 	%r1232, %r1145, %r327, %p36;
	min.s64 	%rd616, %rd529, %rd319;
$L__BB12_250:
	setp.lt.s32 	%p37, %r1240, %r327;
	mov.u32 	%r1233, %r327;
	mov.u64 	%rd617, %rd319;
	@%p37 bra 	$L__BB12_253;
	setp.lt.s32 	%p38, %r327, %r1240;
	mov.u32 	%r1233, %r1240;
	mov.u64 	%rd617, %rd624;
	@%p38 bra 	$L__BB12_253;
	setp.lt.s64 	%p39, %rd624, %rd319;
	selp.b32 	%r1233, %r1240, %r327, %p39;
	min.s64 	%rd617, %rd624, %rd319;
$L__BB12_253:
	add.s32 	%r476, %r324, -256;
	cvt.u64.u32 	%rd474, %r476;
	add.s64 	%rd475, %rd603, %rd474;
	add.s64 	%rd324, %rd475, %rd3;
	ld.global.u32 	%r332, [%rd318+1024];
	setp.lt.s32 	%p40, %r1232, %r332;
	mov.u32 	%r1234, %r1232;
	mov.u64 	%rd618, %rd616;
	@%p40 bra 	$L__BB12_256;
	setp.lt.s32 	%p41, %r332, %r1232;
	mov.u32 	%r1234, %r332;
	mov.u64 	%rd618, %rd324;
	@%p41 bra 	$L__BB12_256;
	setp.lt.s64 	%p42, %rd616, %rd324;
	selp.b32 	%r1234, %r1232, %r332, %p42;
	min.s64 	%rd618, %rd616, %rd324;
$L__BB12_256:
	setp.lt.s32 	%p43, %r1233, %r332;
	mov.u32 	%r1235, %r332;
	mov.u64 	%rd619, %rd324;
	@%p43 bra 	$L__BB12_259;
	setp.lt.s32 	%p44, %r332, %r1233;
	mov.u32 	%r1235, %r1233;
	mov.u64 	%rd619, %rd617;
	@%p44 bra 	$L__BB12_259;
	setp.lt.s64 	%p45, %rd617, %rd324;
	selp.b32 	%r1235, %r1233, %r332, %p45;
	min.s64 	%rd619, %rd617, %rd324;
$L__BB12_259:
	cvt.u64.u32 	%rd476, %r324;
	add.s64 	%rd477, %rd603, %rd476;
	add.s64 	%rd329, %rd477, %rd3;
	ld.global.u32 	%r337, [%rd318+2048];
	setp.lt.s32 	%p46, %r1234, %r337;
	mov.u32 	%r1236, %r1234;
	mov.u64 	%rd620, %rd618;
	@%p46 bra 	$L__BB12_262;
	setp.lt.s32 	%p47, %r337, %r1234;
	mov.u32 	%r1236, %r337;
	mov.u64 	%rd620, %rd329;
	@%p47 bra 	$L__BB12_262;
	setp.lt.s64 	%p48, %rd618, %rd329;
	selp.b32 	%r1236, %r1234, %r337, %p48;
	min.s64 	%rd620, %rd618, %rd329;
$L__BB12_262:
	setp.lt.s32 	%p49, %r1235, %r337;
	mov.u32 	%r1237, %r337;
	mov.u64 	%rd621, %rd329;
	@%p49 bra 	$L__BB12_265;
	setp.lt.s32 	%p50, %r337, %r1235;
	mov.u32 	%r1237, %r1235;
	mov.u64 	%rd621, %rd619;
	@%p50 bra 	$L__BB12_265;
	setp.lt.s64 	%p51, %rd619, %rd329;
	selp.b32 	%r1237, %r1235, %r337, %p51;
	min.s64 	%rd621, %rd619, %rd329;
$L__BB12_265:
	add.s32 	%r477, %r324, 256;
	cvt.u64.u32 	%rd478, %r477;
	add.s64 	%rd479, %rd603, %rd478;
	add.s64 	%rd334, %rd479, %rd3;
	ld.global.u32 	%r342, [%rd318+3072];
	setp.lt.s32 	%p52, %r1236, %r342;
	mov.u32 	%r1145, %r1236;
	mov.u64 	%rd529, %rd620;
	@%p52 bra 	$L__BB12_268;
	setp.lt.s32 	%p53, %r342, %r1236;
	mov.u32 	%r1145, %r342;
	mov.u64 	%rd529, %rd334;
	@%p53 bra 	$L__BB12_268;
	setp.lt.s64 	%p54, %rd620, %rd334;
	selp.b32 	%r1145, %r1236, %r342, %p54;
	min.s64 	%rd529, %rd620, %rd334;
$L__BB12_268:
	setp.lt.s32 	%p55, %r1237, %r342;
	mov.u32 	%r1240, %r342;
	mov.u64 	%rd624, %rd334;
	@%p55 bra 	$L__BB12_271;
	setp.lt.s32 	%p56, %r342, %r1237;
	mov.u32 	%r1240, %r1237;
	mov.u64 	%rd624, %rd621;
	@%p56 bra 	$L__BB12_271;
	setp.lt.s64 	%p57, %rd621, %rd334;
	selp.b32 	%r1240, %r1237, %r342, %p57;
	min.s64 	%rd624, %rd621, %rd334;
$L__BB12_271:
	add.s32 	%r1229, %r324, 1024;
	add.s32 	%r478, %r324, 512;
	setp.lt.s32 	%p58, %r478, %r304;
	@%p58 bra 	$L__BB12_247;
$L__BB12_272:
	// begin inline asm
	mov.u32 %r479, %laneid;
	// end inline asm
	mov.b32 	%r517, 1;
	mov.b32 	%r518, 31;
	mov.b32 	%r519, -1;
	// begin inline asm
	shfl.sync.down.b32 %r480, %r1145, %r517, %r518, %r519;
	// end inline asm
	// begin inline asm
	shfl.sync.down.b32 %r485, %r486, %r517, %r518, %r519;
	// end inline asm
	mov.b64 	{%r491, %r496}, %rd529;
	// begin inline asm
	shfl.sync.down.b32 %r490, %r491, %r517, %r518, %r519;
	// end inline asm
	// begin inline asm
	shfl.sync.down.b32 %r495, %r496, %r517, %r518, %r519;
	// end inline asm
	mov.b64 	%rd341, {%r490, %r495};
	// begin inline asm
	shfl.sync.down.b32 %r500, %r1240, %r517, %r518, %r519;
	// end inline asm
	// begin inline asm
	shfl.sync.down.b32 %r505, %r506, %r517, %r518, %r519;
	// end inline asm
	mov.b64 	{%r511, %r516}, %rd624;
	// begin inline asm
	shfl.sync.down.b32 %r510, %r511, %r517, %r518, %r519;
	// end inline asm
	// begin inline asm
	shfl.sync.down.b32 %r515, %r516, %r517, %r518, %r519;
	// end inline asm
	mov.b64 	%rd342, {%r510, %r515};
	setp.gt.s32 	%p59, %r479, 30;
	mov.u32 	%r1244, %r1240;
	mov.u64 	%rd628, %rd624;
	@%p59 bra 	$L__BB12_279;
	setp.lt.s32 	%p60, %r1145, %r480;
	mov.u32 	%r1242, %r1145;
	mov.u64 	%rd626, %rd529;
	@%p60 bra 	$L__BB12_276;
	setp.lt.s32 	%p61, %r480, %r1145;
	mov.u32 	%r1242, %r480;
	mov.u64 	%rd626, %rd341;
	@%p61 bra 	$L__BB12_276;
	setp.lt.s64 	%p62, %rd529, %rd341;
	selp.b32 	%r1242, %r1145, %r480, %p62;
	min.s64 	%rd626, %rd529, %rd341;
$L__BB12_276:
	setp.lt.s32 	%p63, %r1240, %r500;
	mov.u32 	%r1145, %r1242;
	mov.u64 	%rd529, %rd626;
	mov.u32 	%r1244, %r500;
	mov.u64 	%rd628, %rd342;
	@%p63 bra 	$L__BB12_279;
	setp.lt.s32 	%p64, %r500, %r1240;
	mov.u32 	%r1145, %r1242;
	mov.u64 	%rd529, %rd626;
	mov.u32 	%r1244, %r1240;
	mov.u64 	%rd628, %rd624;
	@%p64 bra 	$L__BB12_279;
	setp.lt.s64 	%p65, %rd624, %rd342;
	selp.b32 	%r1244, %r1240, %r500, %p65;
	min.s64 	%rd628, %rd624, %rd342;
	mov.u32 	%r1145, %r1242;
	mov.u64 	%rd529, %rd626;
$L__BB12_279:
	mov.b32 	%r557, 2;
	mov.b32 	%r558, 31;
	mov.b32 	%r559, -1;
	// begin inline asm
	shfl.sync.down.b32 %r520, %r1145, %r557, %r558, %r559;
	// end inline asm
	// begin inline asm
	shfl.sync.down.b32 %r525, %r526, %r557, %r558, %r559;
	// end inline asm
	mov.b64 	{%r531, %r536}, %rd529;
	// begin inline asm
	shfl.sync.down.b32 %r530, %r531, %r557, %r558, %r559;
	// end inline asm
	// begin inline asm
	shfl.sync.down.b32 %r535, %r536, %r557, %r558, %r559;
	// end inline asm
	mov.b64 	%rd348, {%r530, %r535};
	// begin inline asm
	shfl.sync.down.b32 %r540, %r1244, %r557, %r558, %r559;
	// end inline asm
	// begin inline asm
	shfl.sync.down.b32 %r545, %r546, %r557, %r558, %r559;
	// end inline asm
	mov.b64 	{%r551, %r556}, %rd628;
	// begin inline asm
	shfl.sync.down.b32 %r550, %r551, %r557, %r558, %r559;
	// end inline asm
	// begin inline asm
	shfl.sync.down.b32 %r555, %r556, %r557, %r558, %r559;
	// end inline asm
	mov.b64 	%rd349, {%r550, %r555};
	setp.gt.s32 	%p66, %r479, 29;
	mov.u32 	%r1247, %r1244;
	mov.u64 	%rd631, %rd628;
	@%p66 bra 	$L__BB12_286;
	setp.lt.s32 	%p67, %r1145, %r520;
	mov.u32 	%r1245, %r1145;
	mov.u64 	%rd629, %rd529;
	@%p67 bra 	$L__BB12_283;
	setp.lt.s32 	%p68, %r520, %r1145;
	mov.u32 	%r1245, %r520;
	mov.u64 	%rd629, %rd348;
	@%p68 bra 	$L__BB12_283;
	setp.lt.s64 	%p69, %rd529, %rd348;
	selp.b32 	%r1245, %r1145, %r520, %p69;
	min.s64 	%rd629, %rd529, %rd348;
$L__BB12_283:
	setp.lt.s32 	%p70, %r1244, %r540;
	mov.u32 	%r1145, %r1245;
	mov.u64 	%rd529, %rd629;
	mov.u32 	%r1247, %r540;
	mov.u64 	%rd631, %rd349;
	@%p70 bra 	$L__BB12_286;
	setp.lt.s32 	%p71, %r540, %r1244;
	mov.u32 	%r1145, %r1245;
	mov.u64 	%rd529, %rd629;
	mov.u32 	%r1247, %r1244;
	mov.u64 	%rd631, %rd628;
	@%p71 bra 	$L__BB12_286;
	setp.lt.s64 	%p72, %rd628, %rd349;
	selp.b32 	%r1247, %r1244, %r540, %p72;
	min.s64 	%rd631, %rd628, %rd349;
	mov.u32 	%r1145, %r1245;
	mov.u64 	%rd529, %rd629;
$L__BB12_286:
	mov.b32 	%r597, 4;
	mov.b32 	%r598, 31;
	mov.b32 	%r599, -1;
	// begin inline asm
	shfl.sync.down.b32 %r560, %r1145, %r597, %r598, %r599;
	// end inline asm
	// begin inline asm
	shfl.sync.down.b32 %r565, %r566, %r597, %r598, %r599;
	// end inline asm
	mov.b64 	{%r571, %r576}, %rd529;
	// begin inline asm
	shfl.sync.down.b32 %r570, %r571, %r597, %r598, %r599;
	// end inline asm
	// begin inline asm
	shfl.sync.down.b32 %r575, %r576, %r597, %r598, %r599;
	// end inline asm
	mov.b64 	%rd355, {%r570, %r575};
	// begin inline asm
	shfl.sync.down.b32 %r580, %r1247, %r597, %r598, %r599;
	// end inline asm
	// begin inline asm
	shfl.sync.down.b32 %r585, %r586, %r597, %r598, %r599;
	// end inline asm
	mov.b64 	{%r591, %r596}, %rd631;
	// begin inline asm
	shfl.sync.down.b32 %r590, %r591, %r597, %r598, %r599;
	// end inline asm
	// begin inline asm
	shfl.sync.down.b32 %r595, %r596, %r597, %r598, %r599;
	// end inline asm
	mov.b64 	%rd356, {%r590, %r595};
	setp.gt.s32 	%p73, %r479, 27;
	mov.u32 	%r1250, %r1247;
	mov.u64 	%rd634, %rd631;
	@%p73 bra 	$L__BB12_293;
	setp.lt.s32 	%p74, %r1145, %r560;
	mov.u32 	%r1248, %r1145;
	mov.u64 	%rd632, %rd529;
	@%p74 bra 	$L__BB12_290;
	setp.lt.s32 	%p75, %r560, %r1145;
	mov.u32 	%r1248, %r560;
	mov.u64 	%rd632, %rd355;
	@%p75 bra 	$L__BB12_290;
	setp.lt.s64 	%p76, %rd529, %rd355;
	selp.b32 	%r1248, %r1145, %r560, %p76;
	min.s64 	%rd632, %rd529, %rd355;
$L__BB12_290:
	setp.lt.s32 	%p77, %r1247, %r580;
	mov.u32 	%r1145, %r1248;
	mov.u64 	%rd529, %rd632;
	mov.u32 	%r1250, %r580;
	mov.u64 	%rd634, %rd356;
	@%p77 bra 	$L__BB12_293;
	setp.lt.s32 	%p78, %r580, %r1247;
	mov.u32 	%r1145, %r1248;
	mov.u64 	%rd529, %rd632;
	mov.u32 	%r1250, %r1247;
	mov.u64 	%rd634, %rd631;
	@%p78 bra 	$L__BB12_293;
	setp.lt.s64 	%p79, %rd631, %rd356;
	selp.b32 	%r1250, %r1247, %r580, %p79;
	min.s64 	%rd634, %rd631, %rd356;
	mov.u32 	%r1145, %r1248;
	mov.u64 	%rd529, %rd632;
$L__BB12_293:
	mov.b32 	%r637, 8;
	mov.b32 	%r638, 31;
	mov.b32 	%r639, -1;
	// begin inline asm
	shfl.sync.down.b32 %r600, %r1145, %r637, %r638, %r639;
	// end inline asm
	// begin inline asm
	shfl.sync.down.b32 %r605, %r606, %r637, %r638, %r639;
	// end inline asm
	mov.b64 	{%r611, %r616}, %rd529;
	// begin inline asm
	shfl.sync.down.b32 %r610, %r611, %r637, %r638, %r639;
	// end inline asm
	// begin inline asm
	shfl.sync.down.b32 %r615, %r616, %r637, %r638, %r639;
	// end inline asm
	mov.b64 	%rd362, {%r610, %r615};
	// begin inline asm
	shfl.sync.down.b32 %r620, %r1250, %r637, %r638, %r639;
	// end inline asm
	// begin inline asm
	shfl.sync.down.b32 %r625, %r626, %r637, %r638, %r639;
	// end inline asm
	mov.b64 	{%r631, %r636}, %rd634;
	// begin inline asm
	shfl.sync.down.b32 %r630, %r631, %r637, %r638, %r639;
	// end inline asm
	// begin inline asm
	shfl.sync.down.b32 %r635, %r636, %r637, %r638, %r639;
	// end inline asm
	mov.b64 	%rd363, {%r630, %r635};
	setp.gt.s32 	%p80, %r479, 23;
	mov.u32 	%r1253, %r1250;
	mov.u64 	%rd637, %rd634;
	@%p80 bra 	$L__BB12_300;
	setp.lt.s32 	%p81, %r1145, %r600;
	mov.u32 	%r1251, %r1145;
	mov.u64 	%rd635, %rd529;
	@%p81 bra 	$L__BB12_297;
	setp.lt.s32 	%p82, %r600, %r1145;
	mov.u32 	%r1251, %r600;
	mov.u64 	%rd635, %rd362;
	@%p82 bra 	$L__BB12_297;
	setp.lt.s64 	%p83, %rd529, %rd362;
	selp.b32 	%r1251, %r1145, %r600, %p83;
	min.s64 	%rd635, %rd529, %rd362;
$L__BB12_297:
	setp.lt.s32 	%p84, %r1250, %r620;
	mov.u32 	%r1145, %r1251;
	mov.u64 	%rd529, %rd635;
	mov.u32 	%r1253, %r620;
	mov.u64 	%rd637, %rd363;
	@%p84 bra 	$L__BB12_300;
	setp.lt.s32 	%p85, %r620, %r1250;
	mov.u32 	%r1145, %r1251;
	mov.u64 	%rd529, %rd635;
	mov.u32 	%r1253, %r1250;
	mov.u64 	%rd637, %rd634;
	@%p85 bra 	$L__BB12_300;
	setp.lt.s64 	%p86, %rd634, %rd363;
	selp.b32 	%r1253, %r1250, %r620, %p86;
	min.s64 	%rd637, %rd634, %rd363;
	mov.u32 	%r1145, %r1251;
	mov.u64 	%rd529, %rd635;
$L__BB12_300:
	mov.b32 	%r677, 16;
	mov.b32 	%r678, 31;
	mov.b32 	%r679, -1;
	// begin inline asm
	shfl.sync.down.b32 %r640, %r1145, %r677, %r678, %r679;
	// end inline asm
	// begin inline asm
	shfl.sync.down.b32 %r645, %r646, %r677, %r678, %r679;
	// end inline asm
	mov.b64 	{%r651, %r656}, %rd529;
	// begin inline asm
	shfl.sync.down.b32 %r650, %r651, %r677, %r678, %r679;
	// end inline asm
	// begin inline asm
	shfl.sync.down.b32 %r655, %r656, %r677, %r678, %r679;
	// end inline asm
	mov.b64 	%rd369, {%r650, %r655};
	// begin inline asm
	shfl.sync.down.b32 %r660, %r1253, %r677, %r678, %r679;
	// end inline asm
	// begin inline asm
	shfl.sync.down.b32 %r665, %r666, %r677, %r678, %r679;
	// end inline asm
	mov.b64 	{%r671, %r676}, %rd637;
	// begin inline asm
	shfl.sync.down.b32 %r670, %r671, %r677, %r678, %r679;
	// end inline asm
	// begin inline asm
	shfl.sync.down.b32 %r675, %r676, %r677, %r678, %r679;
	// end inline asm
	mov.b64 	%rd370, {%r670, %r675};
	setp.gt.s32 	%p87, %r479, 15;
	mov.u32 	%r1271, %r1253;
	mov.u64 	%rd655, %rd637;
	@%p87 bra 	$L__BB12_307;
	setp.lt.s32 	%p88, %r1145, %r640;
	mov.u32 	%r1254, %r1145;
	mov.u64 	%rd638, %rd529;
	@%p88 bra 	$L__BB12_304;
	setp.lt.s32 	%p89, %r640, %r1145;
	mov.u32 	%r1254, %r640;
	mov.u64 	%rd638, %rd369;
	@%p89 bra 	$L__BB12_304;
	setp.lt.s64 	%p90, %rd529, %rd369;
	selp.b32 	%r1254, %r1145, %r640, %p90;
	min.s64 	%rd638, %rd529, %rd369;
$L__BB12_304:
	setp.lt.s32 	%p91, %r1253, %r660;
	mov.u32 	%r1145, %r1254;
	mov.u64 	%rd529, %rd638;
	mov.u32 	%r1271, %r660;
	mov.u64 	%rd655, %rd370;
	@%p91 bra 	$L__BB12_307;
	setp.lt.s32 	%p92, %r660, %r1253;
	mov.u32 	%r1145, %r1254;
	mov.u64 	%rd529, %rd638;
	mov.u32 	%r1271, %r1253;
	mov.u64 	%rd655, %rd637;
	@%p92 bra 	$L__BB12_307;
	setp.lt.s64 	%p93, %rd637, %rd370;
	selp.b32 	%r1271, %r1253, %r660, %p93;
	min.s64 	%rd655, %rd637, %rd370;
	mov.u32 	%r1145, %r1254;
	mov.u64 	%rd529, %rd638;
$L__BB12_307:
	setp.ne.s32 	%p94, %r479, 0;
	@%p94 bra 	$L__BB12_309;
	and.b32  	%r680, %r287, 992;
	mov.u32 	%r681, _ZN6thrust24THRUST_300001_SM_1000_NS8cuda_cub4core6detail5shmemE;
	add.s32 	%r682, %r681, %r680;
	st.shared.u32 	[%r682+8], %r1145;
	st.shared.u64 	[%r682+16], %rd529;
	st.shared.u32 	[%r682+24], %r1271;
	st.shared.u64 	[%r682+32], %rd655;
$L__BB12_309:
	bar.sync 	0;
	setp.ne.s32 	%p95, %r287, 0;
	@%p95 bra 	$L__BB12_353;
	ld.shared.u32 	%r386, [_ZN6thrust24THRUST_300001_SM_1000_NS8cuda_cub4core6detail5shmemE+40];
	ld.shared.u64 	%rd376, [_ZN6thrust24THRUST_300001_SM_1000_NS8cuda_cub4core6detail5shmemE+48];
	ld.shared.u32 	%r387, [_ZN6thrust24THRUST_300001_SM_1000_NS8cuda_cub4core6detail5shmemE+56];
	ld.shared.u64 	%rd377, [_ZN6thrust24THRUST_300001_SM_1000_NS8cuda_cub4core6detail5shmemE+64];
	setp.lt.s32 	%p96, %r1145, %r386;
	mov.u32 	%r1257, %r1145;
	mov.u64 	%rd641, %rd529;
	@%p96 bra 	$L__BB12_313;
	setp.lt.s32 	%p97, %r386, %r1145;
	mov.u32 	%r1257, %r386;
	mov.u64 	%rd641, %rd376;
	@%p97 bra 	$L__BB12_313;
	setp.lt.s64 	%p98, %rd529, %rd376;
	selp.b32 	%r1257, %r1145, %r386, %p98;
	min.s64 	%rd641, %rd529, %rd376;
$L__BB12_313:
	setp.lt.s32 	%p99, %r1271, %r387;
	mov.u32 	%r1258, %r387;
	mov.u64 	%rd642, %rd377;
	@%p99 bra 	$L__BB12_317;
	setp.ge.s32 	%p100, %r387, %r1271;
	mov.u32 	%r1258, %r1271;
	mov.u64 	%rd642, %rd655;
	@%p100 bra 	$L__BB12_315;
	bra.uni 	$L__BB12_317;
$L__BB12_315:
	setp.ge.s64 	%p101, %rd655, %rd377;
	mov.u32 	%r1258, %r387;
	mov.u64 	%rd642, %rd377;
	@%p101 bra 	$L__BB12_317;
	mov.u32 	%r1258, %r1271;
	mov.u64 	%rd642, %rd655;
$L__BB12_317:
	ld.shared.u32 	%r396, [_ZN6thrust24THRUST_300001_SM_1000_NS8cuda_cub4core6detail5shmemE+72];
	ld.shared.u64 	%rd387, [_ZN6thrust24THRUST_300001_SM_1000_NS8cuda_cub4core6detail5shmemE+80];
	ld.shared.u32 	%r398, [_ZN6thrust24THRUST_300001_SM_1000_NS8cuda_cub4core6detail5shmemE+88];
	ld.shared.u64 	%rd389, [_ZN6thrust24THRUST_300001_SM_1000_NS8cuda_cub4core6detail5shmemE+96];
	setp.lt.s32 	%p102, %r1257, %r396;
	mov.u32 	%r1259, %r1257;
	mov.u64 	%rd643, %rd641;
	@%p102 bra 	$L__BB12_320;
	setp.lt.s32 	%p103, %r396, %r1257;
	mov.u32 	%r1259, %r396;
	mov.u64 	%rd643, %rd387;
	@%p103 bra 	$L__BB12_320;
	setp.lt.s64 	%p104, %rd641, %rd387;
	selp.b32 	%r1259, %r1257, %r396, %p104;
	min.s64 	%rd643, %rd641, %rd387;
$L__BB12_320:
	setp.lt.s32 	%p105, %r1258, %r398;
	mov.u32 	%r1260, %r398;
	mov.u64 	%rd644, %rd389;
	@%p105 bra 	$L__BB12_323;
	setp.lt.s32 	%p106, %r398, %r1258;
	mov.u32 	%r1260, %r1258;
	mov.u64 	%rd644, %rd642;
	@%p106 bra 	$L__BB12_323;
	setp.lt.s64 	%p107, %rd642, %rd389;
	selp.b64 	%rd644, %rd642, %rd389, %p107;
	selp.b32 	%r1260, %r1258, %r398, %p107;
$L__BB12_323:
	ld.shared.u32 	%r406, [_ZN6thrust24THRUST_300001_SM_1000_NS8cuda_cub4core6detail5shmemE+104];
	ld.shared.u64 	%rd397, [_ZN6thrust24THRUST_300001_SM_1000_NS8cuda_cub4core6detail5shmemE+112];
	ld.shared.u32 	%r408, [_ZN6thrust24THRUST_300001_SM_1000_NS8cuda_cub4core6detail5shmemE+120];
	ld.shared.u64 	%rd399, [_ZN6thrust24THRUST_300001_SM_1000_NS8cuda_cub4core6detail5shmemE+128];
	setp.lt.s32 	%p108, %r1259, %r406;
	mov.u32 	%r1261, %r1259;
	mov.u64 	%rd645, %rd643;
	@%p108 bra 	$L__BB12_326;
	setp.lt.s32 	%p109, %r406, %r1259;
	mov.u32 	%r1261, %r406;
	mov.u64 	%rd645, %rd397;
	@%p109 bra 	$L__BB12_326;
	setp.lt.s64 	%p110, %rd643, %rd397;
	selp.b32 	%r1261, %r1259, %r406, %p110;
	min.s64 	%rd645, %rd643, %rd397;
$L__BB12_326:
	setp.lt.s32 	%p111, %r1260, %r408;
	mov.u32 	%r1262, %r408;
	mov.u64 	%rd646, %rd399;
	@%p111 bra 	$L__BB12_329;
	setp.lt.s32 	%p112, %r408, %r1260;
	mov.u32 	%r1262, %r1260;
	mov.u64 	%rd646, %rd644;
	@%p112 bra 	$L__BB12_329;
	setp.lt.s64 	%p113, %rd644, %rd399;
	selp.b64 	%rd646, %rd644, %rd399, %p113;
	selp.b32 	%r1262, %r1260, %r408, %p113;
$L__BB12_329:
	ld.shared.u32 	%r416, [_ZN6thrust24THRUST_300001_SM_1000_NS8cuda_cub4core6detail5shmemE+136];
	ld.shared.u64 	%rd407, [_ZN6thrust24THRUST_300001_SM_1000_NS8cuda_cub4core6detail5shmemE+144];
	ld.shared.u32 	%r418, [_ZN6thrust24THRUST_300001_SM_1000_NS8cuda_cub4core6detail5shmemE+152];
	ld.shared.u64 	%rd409, [_ZN6thrust24THRUST_300001_SM_1000_NS8cuda_cub4core6detail5shmemE+160];
	setp.lt.s32 	%p114, %r1261, %r416;
	mov.u32 	%r1263, %r1261;
	mov.u64 	%rd647, %rd645;
	@%p114 bra 	$L__BB12_332;
	setp.lt.s32 	%p115, %r416, %r1261;
	mov.u32 	%r1263, %r416;
	mov.u64 	%rd647, %rd407;
	@%p115 bra 	$L__BB12_332;
	setp.lt.s64 	%p116, %rd645, %rd407;
	selp.b32 	%r1263, %r1261, %r416, %p116;
	min.s64 	%rd647, %rd645, %rd407;
$L__BB12_332:
	setp.lt.s32 	%p117, %r1262, %r418;
	mov.u32 	%r1264, %r418;
	mov.u64 	%rd648, %rd409;
	@%p117 bra 	$L__BB12_335;
	setp.lt.s32 	%p118, %r418, %r1262;
	mov.u32 	%r1264, %r1262;
	mov.u64 	%rd648, %rd646;
	@%p118 bra 	$L__BB12_335;
	setp.lt.s64 	%p119, %rd646, %rd409;
	selp.b64 	%rd648, %rd646, %rd409, %p119;
	selp.b32 	%r1264, %r1262, %r418, %p119;
$L__BB12_335:
	ld.shared.u32 	%r426, [_ZN6thrust24THRUST_300001_SM_1000_NS8cuda_cub4core6detail5shmemE+168];
	ld.shared.u64 	%rd417, [_ZN6thrust24THRUST_300001_SM_1000_NS8cuda_cub4core6detail5shmemE+176];
	ld.shared.u32 	%r428, [_ZN6thrust24THRUST_300001_SM_1000_NS8cuda_cub4core6detail5shmemE+184];
	ld.shared.u64 	%rd419, [_ZN6thrust24THRUST_300001_SM_1000_NS8cuda_cub4core6detail5shmemE+192];
	setp.lt.s32 	%p120, %r1263, %r426;
	mov.u32 	%r1265, %r1263;
	mov.u64 	%rd649, %rd647;
	@%p120 bra 	$L__BB12_338;
	setp.lt.s32 	%p121, %r426, %r1263;
	mov.u32 	%r1265, %r426;
	mov.u64 	%rd649, %rd417;
	@%p121 bra 	$L__BB12_338;
	setp.lt.s64 	%p122, %rd647, %rd417;
	selp.b32 	%r1265, %r1263, %r426, %p122;
	min.s64 	%rd649, %rd647, %rd417;
$L__BB12_338:
	setp.lt.s32 	%p123, %r1264, %r428;
	mov.u32 	%r1266, %r428;
	mov.u64 	%rd650, %rd419;
	@%p123 bra 	$L__BB12_341;
	setp.lt.s32 	%p124, %r428, %r1264;
	mov.u32 	%r1266, %r1264;
	mov.u64 	%rd650, %rd648;
	@%p124 bra 	$L__BB12_341;
	setp.lt.s64 	%p125, %rd648, %rd419;
	selp.b64 	%rd650, %rd648, %rd419, %p125;
	selp.b32 	%r1266, %r1264, %r428, %p125;
$L__BB12_341:
	ld.shared.u32 	%r436, [_ZN6thrust24THRUST_300001_SM_1000_NS8cuda_cub4core6detail5shmemE+200];
	ld.shared.u64 	%rd427, [_ZN6thrust24THRUST_300001_SM_1000_NS8cuda_cub4core6detail5shmemE+208];
	ld.shared.u32 	%r438, [_ZN6thrust24THRUST_300001_SM_1000_NS8cuda_cub4core6detail5shmemE+216];
	ld.shared.u64 	%rd429, [_ZN6thrust24THRUST_300001_SM_1000_NS8cuda_cub4core6detail5shmemE+224];
	setp.lt.s32 	%p126, %r1265, %r436;
	mov.u32 	%r1267, %r1265;
	mov.u64 	%rd651, %rd649;
	@%p126 bra 	$L__BB12_344;
	setp.lt.s32 	%p127, %r436, %r1265;
	mov.u32 	%r1267, %r436;
	mov.u64 	%rd651, %rd427;
	@%p127 bra 	$L__BB12_344;
	setp.lt.s64 	%p128, %rd649, %rd427;
	selp.b32 	%r1267, %r1265, %r436, %p128;
	min.s64 	%rd651, %rd649, %rd427;
$L__BB12_344:
	setp.lt.s32 	%p129, %r1266, %r438;
	mov.u32 	%r1268, %r438;
	mov.u64 	%rd652, %rd429;
	@%p129 bra 	$L__BB12_347;
	setp.lt.s32 	%p130, %r438, %r1266;
	mov.u32 	%r1268, %r1266;
	mov.u64 	%rd652, %rd650;
	@%p130 bra 	$L__BB12_347;
	setp.lt.s64 	%p131, %rd650, %rd429;
	selp.b64 	%rd652, %rd650, %rd429, %p131;
	selp.b32 	%r1268, %r1266, %r438, %p131;
$L__BB12_347:
	ld.shared.u32 	%r446, [_ZN6thrust24THRUST_300001_SM_1000_NS8cuda_cub4core6detail5shmemE+232];
	ld.shared.u64 	%rd437, [_ZN6thrust24THRUST_300001_SM_1000_NS8cuda_cub4core6detail5shmemE+240];
	ld.shared.u32 	%r448, [_ZN6thrust24THRUST_300001_SM_1000_NS8cuda_cub4core6detail5shmemE+248];
	ld.shared.u64 	%rd439, [_ZN6thrust24THRUST_300001_SM_1000_NS8cuda_cub4core6detail5shmemE+256];
	setp.lt.s32 	%p132, %r1267, %r446;
	mov.u32 	%r1145, %r1267;
	mov.u64 	%rd529, %rd651;
	@%p132 bra 	$L__BB12_350;
	setp.lt.s32 	%p133, %r446, %r1267;
	mov.u32 	%r1145, %r446;
	mov.u64 	%rd529, %rd437;
	@%p133 bra 	$L__BB12_350;
	setp.lt.s64 	%p134, %rd651, %rd437;
	selp.b32 	%r1145, %r1267, %r446, %p134;
	min.s64 	%rd529, %rd651, %rd437;
$L__BB12_350:
	setp.lt.s32 	%p135, %r1268, %r448;
	mov.u32 	%r1271, %r448;
	mov.u64 	%rd655, %rd439;
	@%p135 bra 	$L__BB12_353;
	setp.lt.s32 	%p136, %r448, %r1268;
	mov.u32 	%r1271, %r1268;
	mov.u64 	%rd655, %rd652;
	@%p136 bra 	$L__BB12_353;
	setp.lt.s64 	%p137, %rd652, %rd439;
	selp.b64 	%rd655, %rd652, %rd439, %p137;
	selp.b32 	%r1271, %r1268, %r448, %p137;
$L__BB12_353:
	mov.u32 	%r1113, %tid.x;
	setp.ne.s32 	%p341, %r1113, 0;
	@%p341 bra 	$L__BB12_355;
	cvta.to.global.u64 	%rd498, %rd449;
	mul.wide.u32 	%rd499, %r1, 32;
	add.s64 	%rd500, %rd498, %rd499;
	st.global.u32 	[%rd500], %r1145;
	st.global.u64 	[%rd500+8], %rd529;
	st.global.u32 	[%rd500+16], %r1271;
	st.global.u64 	[%rd500+24], %rd655;
$L__BB12_355:
	ret;

}
	// .globl	_ZN6thrust24THRUST_300001_SM_1000_NS8cuda_cub4core6detail13_kernel_agentINS1_8__reduce11ReduceAgentIPN4cuda3std3__45tupleIJNSA_IJilEEESB_EEESD_SC_lNS1_9__extrema12arg_minmax_fIil17compare_key_valueEEEEJSD_SD_iSH_EEEvDpT0_
.visible .entry _ZN6thrust24THRUST_300001_SM_1000_NS8cuda_cub4core6detail13_kernel_agentINS1_8__reduce11ReduceAgentIPN4cuda3std3__45tupleIJNSA_IJilEEESB_EEESD_SC_lNS1_9__extrema12arg_minmax_fIil17compare_key_valueEEEEJSD_SD_iSH_EEEvDpT0_(
	.param .u64 .ptr .align 1 _ZN6thrust24THRUST_300001_SM_1000_NS8cuda_cub4core6detail13_kernel_agentINS1_8__reduce11ReduceAgentIPN4cuda3std3__45tupleIJNSA_IJilEEESB_EEESD_SC_lNS1_9__extrema12arg_minmax_fIil17compare_key_valueEEEEJSD_SD_iSH_EEEvDpT0__param_0,
	.param .u64 .ptr .align 1 _ZN6thrust24THRUST_300001_SM_1000_NS8cuda_cub4core6detail13_kernel_agentINS1_8__reduce11ReduceAgentIPN4cuda3std3__45tupleIJNSA_IJilEEESB_EEESD_SC_lNS1_9__extrema12arg_minmax_fIil17compare_key_valueEEEEJSD_SD_iSH_EEEvDpT0__param_1,
	.param .u32 _ZN6thrust24THRUST_300001_SM_1000_NS8cuda_cub4core6detail13_kernel_agentINS1_8__reduce11ReduceAgentIPN4cuda3std3__45tupleIJNSA_IJilEEESB_EEESD_SC_lNS1_9__extrema12arg_minmax_fIil17compare_key_valueEEEEJSD_SD_iSH_EEEvDpT0__param_2,
	.param .align 1 .b8 _ZN6thrust24THRUST_300001_SM_1000_NS8cuda_cub4core6detail13_kernel_agentINS1_8__reduce11ReduceAgentIPN4cuda3std3__45tupleIJNSA_IJilEEESB_EEESD_SC_lNS1_9__extrema12arg_minmax_fIil17compare_key_valueEEEEJSD_SD_iSH_EEEvDpT0__param_3[1]
)
.maxntid 256
{
	.reg .pred 	%p<371>;
	.reg .b32 	%r<1315>;
	.reg .b64 	%rd<856>;

	ld.param.u64 	%rd500, [_ZN6thrust24THRUST_300001_SM_1000_NS8cuda_cub4core6detail13_kernel_agentINS1_8__reduce11ReduceAgentIPN4cuda3std3__45tupleIJNSA_IJilEEESB_EEESD_SC_lNS1_9__extrema12arg_minmax_fIil17compare_key_valueEEEEJSD_SD_iSH_EEEvDpT0__param_0];
	ld.param.u32 	%r503, [_ZN6thrust24THRUST_300001_SM_1000_NS8cuda_cub4core6detail13_kernel_agentINS1_8__reduce11ReduceAgentIPN4cuda3std3__45tupleIJNSA_IJilEEESB_EEESD_SC_lNS1_9__extrema12arg_minmax_fIil17compare_key_valueEEEEJSD_SD_iSH_EEEvDpT0__param_2];
	cvt.s64.s32 	%rd1, %r503;
	setp.eq.s32 	%p1, %r503, 0;
	@%p1 bra 	$L__BB13_382;
	setp.gt.s32 	%p2, %r503, 511;
	@%p2 bra 	$L__BB13_216;
	mov.u32 	%r1, %tid.x;
	setp.ge.s32 	%p167, %r1, %r503;
	mov.b32 	%r1165, 0;
	mov.b64 	%rd702, 0;
	mov.u64 	%rd701, %rd702;
	mov.u32 	%r1164, %r1165;
	mov.u32 	%r1150, %r1;
	@%p167 bra 	$L__BB13_4;
	mul.wide.u32 	%rd636, %r1, 32;
	add.s64 	%rd629, %rd500, %rd636;
	// begin inline asm
	ld.global.nc.u64 %rd628, [%rd629];
	// end inline asm
	add.s64 	%rd631, %rd629, 8;
	// begin inline asm
	ld.global.nc.u64 %rd701, [%rd631];
	// end inline asm
	add.s64 	%rd633, %rd629, 16;
	// begin inline asm
	ld.global.nc.u64 %rd632, [%rd633];
	// end inline asm
	add.s64 	%rd635, %rd629, 24;
	// begin inline asm
	ld.global.nc.u64 %rd702, [%rd635];
	// end inline asm
	cvt.u32.u64 	%r1164, %rd628;
	cvt.u32.u64 	%r1165, %rd632;
	add.s32 	%r1150, %r1, 256;
$L__BB13_4:
	setp.ge.s32 	%p168, %r1150, %r503;
	@%p168 bra 	$L__BB13_40;
	not.b32 	%r719, %r1150;
	add.s32 	%r8, %r503, %r719;
	and.b32  	%r720, %r8, 768;
	setp.eq.s32 	%p169, %r720, 768;
	@%p169 bra 	$L__BB13_14;
	mul.wide.u32 	%rd638, %r1150, 32;
	add.s64 	%rd684, %rd500, %rd638;
	shr.u32 	%r721, %r8, 8;
	add.s32 	%r722, %r721, 1;
	and.b32  	%r723, %r722, 3;
	neg.s32 	%r1144, %r723;
$L__BB13_7:
	.pragma "nounroll";
	mov.u64 	%rd9, %rd702;
	mov.u32 	%r13, %r1165;
	mov.u64 	%rd8, %rd701;
	mov.u32 	%r12, %r1164;
	// begin inline asm
	ld.global.nc.u64 %rd639, [%rd684];
	// end inline asm
	add.s64 	%rd642, %rd684, 8;
	// begin inline asm
	ld.global.nc.u64 %rd641, [%rd642];
	// end inline asm
	add.s64 	%rd644, %rd684, 16;
	// begin inline asm
	ld.global.nc.u64 %rd643, [%rd644];
	// end inline asm
	add.s64 	%rd646, %rd684, 24;
	// begin inline asm
	ld.global.nc.u64 %rd645, [%rd646];
	// end inline asm
	cvt.u32.u64 	%r14, %rd639;
	cvt.u32.u64 	%r15, %rd643;
	setp.lt.s32 	%p170, %r12, %r14;
	@%p170 bra 	$L__BB13_10;
	setp.lt.s32 	%p171, %r14, %r12;
	mov.u64 	%rd701, %rd641;
	mov.u32 	%r1164, %r14;
	@%p171 bra 	$L__BB13_10;
	setp.lt.s64 	%p172, %rd8, %rd641;
	min.s64 	%rd701, %rd8, %rd641;
	selp.b32 	%r1164, %r12, %r14, %p172;
$L__BB13_10:
	setp.lt.s32 	%p173, %r13, %r15;
	mov.u32 	%r1165, %r15;
	mov.u64 	%rd702, %rd645;
	@%p173 bra 	$L__BB13_13;
	setp.lt.s32 	%p174, %r15, %r13;
	mov.u32 	%r1165, %r13;
	mov.u64 	%rd702, %rd9;
	@%p174 bra 	$L__BB13_13;
	setp.lt.s64 	%p175, %rd9, %rd645;
	selp.b32 	%r1165, %r13, %r15, %p175;
	min.s64 	%rd702, %rd9, %rd645;
$L__BB13_13:
	add.s32 	%r1150, %r1150, 256;
	add.s64 	%rd684, %rd684, 8192;
	add.s32 	%r1144, %r1144, 1;
	setp.ne.s32 	%p176, %r1144, 0;
	@%p176 bra 	$L__BB13_7;
$L__BB13_14:
	setp.lt.u32 	%p177, %r8, 768;
	@%p177 bra 	$L__BB13_40;
$L__BB13_15:
	mul.wide.s32 	%rd655, %r1150, 32;
	add.s64 	%rd648, %rd500, %rd655;
	// begin inline asm
	ld.global.nc.u64 %rd647, [%rd648];
	// end inline asm
	add.s64 	%rd650, %rd648, 8;
	// begin inline asm
	ld.global.nc.u64 %rd649, [%rd650];
	// end inline asm
	add.s64 	%rd652, %rd648, 16;
	// begin inline asm
	ld.global.nc.u64 %rd651, [%rd652];
	// end inline asm
	add.s64 	%rd654, %rd648, 24;
	// begin inline asm
	ld.global.nc.u64 %rd653, [%rd654];
	// end inline asm
	cvt.u32.u64 	%r30, %rd647;
	cvt.u32.u64 	%r31, %rd651;
	setp.lt.s32 	%p178, %r1164, %r30;
	mov.u64 	%rd695, %rd701;
	mov.u32 	%r1158, %r1164;
	@%p178 bra 	$L__BB13_18;
	setp.lt.s32 	%p179, %r30, %r1164;
	mov.u64 	%rd695, %rd649;
	mov.u32 	%r1158, %r30;
	@%p179 bra 	$L__BB13_18;
	setp.lt.s64 	%p180, %rd701, %rd649;
	min.s64 	%rd695, %rd701, %rd649;
	selp.b32 	%r1158, %r1164, %r30, %p180;
$L__BB13_18:
	setp.lt.s32 	%p181, %r1165, %r31;
	mov.u32 	%r1159, %r31;
	mov.u64 	%rd696, %rd653;
	@%p181 bra 	$L__BB13_21;
	setp.lt.s32 	%p182, %r31, %r1165;
	mov.u32 	%r1159, %r1165;
	mov.u64 	%rd696, %rd702;
	@%p182 bra 	$L__BB13_21;
	setp.lt.s64 	%p183, %rd702, %rd653;
	selp.b32 	%r1159, %r1165, %r31, %p183;
	min.s64 	%rd696, %rd702, %rd653;
$L__BB13_21:
	add.s64 	%rd657, %rd648, 8192;
	// begin inline asm
	ld.global.nc.u64 %rd656, [%rd657];
	// end inline asm
	add.s64 	%rd659, %rd648, 8200;
	// begin inline asm
	ld.global.nc.u64 %rd658, [%rd659];
	// end inline asm
	add.s64 	%rd661, %rd648, 8208;
	// begin inline asm
	ld.global.nc.u64 %rd660, [%rd661];
	// end inline asm
	add.s64 	%rd663, %rd648, 8216;
	// begin inline asm
	ld.global.nc.u64 %rd662, [%rd663];
	// end inline asm
	cvt.u32.u64 	%r36, %rd656;
	cvt.u32.u64 	%r37, %rd660;
	setp.lt.s32 	%p184, %r1158, %r36;
	mov.u64 	%rd697, %rd695;
	mov.u32 	%r1160, %r1158;
	@%p184 bra 	$L__BB13_24;
	setp.lt.s32 	%p185, %r36, %r1158;
	mov.u64 	%rd697, %rd658;
	mov.u32 	%r1160, %r36;
	@%p185 bra 	$L__BB13_24;
	setp.lt.s64 	%p186, %rd695, %rd658;
	min.s64 	%rd697, %rd695, %rd658;
	selp.b32 	%r1160, %r1158, %r36, %p186;
$L__BB13_24:
	setp.lt.s32 	%p187, %r1159, %r37;
	mov.u32 	%r1161, %r37;
	mov.u64 	%rd698, %rd662;
	@%p187 bra 	$L__BB13_27;
	setp.lt.s32 	%p188, %r37, %r1159;
	mov.u32 	%r1161, %r1159;
	mov.u64 	%rd698, %rd696;
	@%p188 bra 	$L__BB13_27;
	setp.lt.s64 	%p189, %rd696, %rd662;
	selp.b32 	%r1161, %r1159, %r37, %p189;
	min.s64 	%rd698, %rd696, %rd662;
$L__BB13_27:
	add.s64 	%rd665, %rd648, 16384;
	// begin inline asm
	ld.global.nc.u64 %rd664, [%rd665];
	// end inline asm
	add.s64 	%rd667, %rd648, 16392;
	// begin inline asm
	ld.global.nc.u64 %rd666, [%rd667];
	// end inline asm
	add.s64 	%rd669, %rd648, 16400;
	// begin inline asm
	ld.global.nc.u64 %rd668, [%rd669];
	// end inline asm
	add.s64 	%rd671, %rd648, 16408;
	// begin inline asm
	ld.global.nc.u64 %rd670, [%rd671];
	// end inline asm
	cvt.u32.u64 	%r42, %rd664;
	cvt.u32.u64 	%r43, %rd668;
	setp.lt.s32 	%p190, %r1160, %r42;
	mov.u64 	%rd699, %rd697;
	mov.u32 	%r1162, %r1160;
	@%p190 bra 	$L__BB13_30;
	setp.lt.s32 	%p191, %r42, %r1160;
	mov.u64 	%rd699, %rd666;
	mov.u32 	%r1162, %r42;
	@%p191 bra 	$L__BB13_30;
	setp.lt.s64 	%p192, %rd697, %rd666;
	min.s64 	%rd699, %rd697, %rd666;
	selp.b32 	%r1162, %r1160, %r42, %p192;
$L__BB13_30:
	setp.lt.s32 	%p193, %r1161, %r43;
	mov.u32 	%r1163, %r43;
	mov.u64 	%rd700, %rd670;
	@%p193 bra 	$L__BB13_33;
	setp.lt.s32 	%p194, %r43, %r1161;
	mov.u32 	%r1163, %r1161;
	mov.u64 	%rd700, %rd698;
	@%p194 bra 	$L__BB13_33;
	setp.lt.s64 	%p195, %rd698, %rd670;
	selp.b32 	%r1163, %r1161, %r43, %p195;
	min.s64 	%rd700, %rd698, %rd670;
$L__BB13_33:
	add.s64 	%rd673, %rd648, 24576;
	// begin inline asm
	ld.global.nc.u64 %rd672, [%rd673];
	// end inline asm
	add.s64 	%rd675, %rd648, 24584;
	// begin inline asm
	ld.global.nc.u64 %rd674, [%rd675];
	// end inline asm
	add.s64 	%rd677, %rd648, 24592;
	// begin inline asm
	ld.global.nc.u64 %rd676, [%rd677];
	// end inline asm
	add.s64 	%rd679, %rd648, 24600;
	// begin inline asm
	ld.global.nc.u64 %rd678, [%rd679];
	// end inline asm
	cvt.u32.u64 	%r48, %rd672;
	cvt.u32.u64 	%r49, %rd676;
	setp.lt.s32 	%p196, %r1162, %r48;
	mov.u64 	%rd701, %rd699;
	mov.u32 	%r1164, %r1162;
	@%p196 bra 	$L__BB13_36;
	setp.lt.s32 	%p197, %r48, %r1162;
	mov.u64 	%rd701, %rd674;
	mov.u32 	%r1164, %r48;
	@%p197 bra 	$L__BB13_36;
	setp.lt.s64 	%p198, %rd699, %rd674;
	min.s64 	%rd701, %rd699, %rd674;
	selp.b32 	%r1164, %r1162, %r48, %p198;
$L__BB13_36:
	setp.lt.s32 	%p199, %r1163, %r49;
	mov.u32 	%r1165, %r49;
	mov.u64 	%rd702, %rd678;
	@%p199 bra 	$L__BB13_39;
	setp.lt.s32 	%p200, %r49, %r1163;
	mov.u32 	%r1165, %r1163;
	mov.u64 	%rd702, %rd700;
	@%p200 bra 	$L__BB13_39;
	setp.lt.s64 	%p201, %rd700, %rd678;
	selp.b32 	%r1165, %r1163, %r49, %p201;
	min.s64 	%rd702, %rd700, %rd678;
$L__BB13_39:
	add.s32 	%r1150, %r1150, 1024;
	setp.lt.s32 	%p202, %r1150, %r503;
	@%p202 bra 	$L__BB13_15;
$L__BB13_40:
	setp.lt.s32 	%p203, %r503, 256;
	@%p203 bra 	$L__BB13_122;
	// begin inline asm
	mov.u32 %r936, %laneid;
	// end inline asm
	mov.b32 	%r974, 1;
	mov.b32 	%r975, 31;
	mov.b32 	%r976, -1;
	// begin inline asm
	shfl.sync.down.b32 %r937, %r1164, %r974, %r975, %r976;
	// end inline asm
	// begin inline asm
	shfl.sync.down.b32 %r942, %r943, %r974, %r975, %r976;
	// end inline asm
	mov.b64 	{%r948, %r953}, %rd701;
	// begin inline asm
	shfl.sync.down.b32 %r947, %r948, %r974, %r975, %r976;
	// end inline asm
	// begin inline asm
	shfl.sync.down.b32 %r952, %r953, %r974, %r975, %r976;
	// end inline asm
	mov.b64 	%rd50, {%r947, %r952};
	// begin inline asm
	shfl.sync.down.b32 %r957, %r1165, %r974, %r975, %r976;
	// end inline asm
	// begin inline asm
	shfl.sync.down.b32 %r962, %r963, %r974, %r975, %r976;
	// end inline asm
	mov.b64 	{%r968, %r973}, %rd702;
	// begin inline asm
	shfl.sync.down.b32 %r967, %r968, %r974, %r975, %r976;
	// end inline asm
	// begin inline asm
	shfl.sync.down.b32 %r972, %r973, %r974, %r975, %r976;
	// end inline asm
	mov.b64 	%rd51, {%r967, %r972};
	setp.gt.s32 	%p291, %r936, 30;
	mov.u64 	%rd706, %rd702;
	mov.u32 	%r1169, %r1165;
	mov.u64 	%rd710, %rd701;
	mov.u32 	%r1173, %r1164;
	@%p291 bra 	$L__BB13_48;
	setp.lt.s32 	%p292, %r1164, %r937;
	mov.u64 	%rd710, %rd701;
	mov.u32 	%r1173, %r1164;
	@%p292 bra 	$L__BB13_45;
	setp.lt.s32 	%p293, %r937, %r1164;
	mov.u64 	%rd710, %rd50;
	mov.u32 	%r1173, %r937;
	@%p293 bra 	$L__BB13_45;
	setp.lt.s64 	%p294, %rd701, %rd50;
	min.s64 	%rd710, %rd701, %rd50;
	selp.b32 	%r1173, %r1164, %r937, %p294;
$L__BB13_45:
	setp.lt.s32 	%p295, %r1165, %r957;
	mov.u64 	%rd706, %rd51;
	mov.u32 	%r1169, %r957;
	@%p295 bra 	$L__BB13_48;
	setp.lt.s32 	%p296, %r957, %r1165;
	mov.u64 	%rd706, %rd702;
	mov.u32 	%r1169, %r1165;
	@%p296 bra 	$L__BB13_48;
	setp.lt.s64 	%p297, %rd702, %rd51;
	selp.b32 	%r1169, %r1165, %r957, %p297;
	min.s64 	%rd706, %rd702, %rd51;
$L__BB13_48:
	mov.b32 	%r1014, 2;
	mov.b32 	%r1015, 31;
	mov.b32 	%r1016, -1;
	// begin inline asm
	shfl.sync.down.b32 %r977, %r1173, %r1014, %r1015, %r1016;
	// end inline asm
	// begin inline asm
	shfl.sync.down.b32 %r982, %r983, %r1014, %r1015, %r1016;
	// end inline asm
	mov.b64 	{%r988, %r993}, %rd710;
	// begin inline asm
	shfl.sync.down.b32 %r987, %r988, %r1014, %r1015, %r1016;
	// end inline asm
	// begin inline asm
	shfl.sync.down.b32 %r992, %r993, %r1014, %r1015, %r1016;
	// end inline asm
	mov.b64 	%rd57, {%r987, %r992};
	// begin inline asm
	shfl.sync.down.b32 %r997, %r1169, %r1014, %r1015, %r1016;
	// end inline asm
	// begin inline asm
	shfl.sync.down.b32 %r1002, %r1003, %r1014, %r1015, %r1016;
	// end inline asm
	mov.b64 	{%r1008, %r1013}, %rd706;
	// begin inline asm
	shfl.sync.down.b32 %r1007, %r1008, %r1014, %r1015, %r1016;
	// end inline asm
	// begin inline asm
	shfl.sync.down.b32 %r1012, %r1013, %r1014, %r1015, %r1016;
	// end inline asm
	mov.b64 	%rd58, {%r1007, %r1012};
	setp.gt.s32 	%p298, %r936, 29;
	mov.u64 	%rd709, %rd706;
	mov.u32 	%r1172, %r1169;
	@%p298 bra 	$L__BB13_55;
	setp.lt.s32 	%p299, %r1173, %r977;
	mov.u64 	%rd708, %rd710;
	mov.u32 	%r1171, %r1173;
	@%p299 bra 	$L__BB13_52;
	setp.lt.s32 	%p300, %r977, %r1173;
	mov.u64 	%rd708, %rd57;
	mov.u32 	%r1171, %r977;
	@%p300 bra 	$L__BB13_52;
	setp.lt.s64 	%p301, %rd710, %rd57;
	min.s64 	%rd708, %rd710, %rd57;
	selp.b32 	%r1171, %r1173, %r977, %p301;
$L__BB13_52:
	setp.lt.s32 	%p302, %r1169, %r997;
	mov.u64 	%rd709, %rd58;
	mov.u32 	%r1172, %r997;
	mov.u64 	%rd710, %rd708;
	mov.u32 	%r1173, %r1171;
	@%p302 bra 	$L__BB13_55;
	setp.lt.s32 	%p303, %r997, %r1169;
	mov.u64 	%rd709, %rd706;
	mov.u32 	%r1172, %r1169;
	mov.u64 	%rd710, %rd708;
	mov.u32 	%r1173, %r1171;
	@%p303 bra 	$L__BB13_55;
	setp.lt.s64 	%p304, %rd706, %rd58;
	selp.b32 	%r1172, %r1169, %r997, %p304;
	min.s64 	%rd709, %rd706, %rd58;
	mov.u64 	%rd710, %rd708;
	mov.u32 	%r1173, %r1171;
$L__BB13_55:
	mov.b32 	%r1054, 4;
	mov.b32 	%r1055, 31;
	mov.b32 	%r1056, -1;
	// begin inline asm
	shfl.sync.down.b32 %r1017, %r1173, %r1054, %r1055, %r1056;
	// end inline asm
	// begin inline asm
	shfl.sync.down.b32 %r1022, %r1023, %r1054, %r1055, %r1056;
	// end inline asm
	mov.b64 	{%r1028, %r1033}, %rd710;
	// begin inline asm
	shfl.sync.down.b32 %r1027, %r1028, %r1054, %r1055, %r1056;
	// end inline asm
	// begin inline asm
	shfl.sync.down.b32 %r1032, %r1033, %r1054, %r1055, %r1056;
	// end inline asm
	mov.b64 	%rd64, {%r1027, %r1032};
	// begin inline asm
	shfl.sync.down.b32 %r1037, %r1172, %r1054, %r1055, %r1056;
	// end inline asm
	// begin inline asm
	shfl.sync.down.b32 %r1042, %r1043, %r1054, %r1055, %r1056;
	// end inline asm
	mov.b64 	{%r1048, %r1053}, %rd709;
	// begin inline asm
	shfl.sync.down.b32 %r1047, %r1048, %r1054, %r1055, %r1056;
	// end inline asm
	// begin inline asm
	shfl.sync.down.b32 %r1052, %r1053, %r1054, %r1055, %r1056;
	// end inline asm
	mov.b64 	%rd65, {%r1047, %r1052};
	setp.gt.s32 	%p305, %r936, 27;
	mov.u64 	%rd712, %rd709;
	mov.u32 	%r1175, %r1172;
	@%p305 bra 	$L__BB13_62;
	setp.lt.s32 	%p306, %r1173, %r1017;
	mov.u64 	%rd711, %rd710;
	mov.u32 	%r1174, %r1173;
	@%p306 bra 	$L__BB13_59;
	setp.lt.s32 	%p307, %r1017, %r1173;
	mov.u64 	%rd711, %rd64;
	mov.u32 	%r1174, %r1017;
	@%p307 bra 	$L__BB13_59;
	setp.lt.s64 	%p308, %rd710, %rd64;
	min.s64 	%rd711, %rd710, %rd64;
	selp.b32 	%r1174, %r1173, %r1017, %p308;
$L__BB13_59:
	setp.lt.s32 	%p309, %r1172, %r1037;
	mov.u64 	%rd712, %rd65;
	mov.u32 	%r1175, %r1037;
	mov.u64 	%rd710, %rd711;
	mov.u32 	%r1173, %r1174;
	@%p309 bra 	$L__BB13_62;
	setp.lt.s32 	%p310, %r1037, %r1172;
	mov.u64 	%rd712, %rd709;
	mov.u32 	%r1175, %r1172;
	mov.u64 	%rd710, %rd711;
	mov.u32 	%r1173, %r1174;
	@%p310 bra 	$L__BB13_62;
	setp.lt.s64 	%p311, %rd709, %rd65;
	selp.b32 	%r1175, %r1172, %r1037, %p311;
	min.s64 	%rd712, %rd709, %rd65;
	mov.u64 	%rd710, %rd711;
	mov.u32 	%r1173, %r1174;
$L__BB13_62:
	mov.b32 	%r1094, 8;
	mov.b32 	%r1095, 31;
	mov.b32 	%r1096, -1;
	// begin inline asm
	shfl.sync.down.b32 %r1057, %r1173, %r1094, %r1095, %r1096;
	// end inline asm
	// begin inline asm
	shfl.sync.down.b32 %r1062, %r1063, %r1094, %r1095, %r1096;
	// end inline asm
	mov.b64 	{%r1068, %r1073}, %rd710;
	// begin inline asm
	shfl.sync.down.b32 %r1067, %r1068, %r1094, %r1095, %r1096;
	// end inline asm
	// begin inline asm
	shfl.sync.down.b32 %r1072, %r1073, %r1094, %r1095, %r1096;
	// end inline asm
	mov.b64 	%rd71, {%r1067, %r1072};
	// begin inline asm
	shfl.sync.down.b32 %r1077, %r1175, %r1094, %r1095, %r1096;
	// end inline asm
	// begin inline asm
	shfl.sync.down.b32 %r1082, %r1083, %r1094, %r1095, %r1096;
	// end inline asm
	mov.b64 	{%r1088, %r1093}, %rd712;
	// begin inline asm
	shfl.sync.down.b32 %r1087, %r1088, %r1094, %r1095, %r1096;
	// end inline asm
	// begin inline asm
	shfl.sync.down.b32 %r1092, %r1093, %r1094, %r1095, %r1096;
	// end inline asm
	mov.b64 	%rd72, {%r1087, %r1092};
	setp.gt.s32 	%p312, %r936, 23;
	mov.u64 	%rd715, %rd712;
	mov.u32 	%r1178, %r1175;
	@%p312 bra 	$L__BB13_69;
	setp.lt.s32 	%p313, %r1173, %r1057;
	mov.u64 	%rd714, %rd710;
	mov.u32 	%r1177, %r1173;
	@%p313 bra 	$L__BB13_66;
	setp.lt.s32 	%p314, %r1057, %r1173;
	mov.u64 	%rd714, %rd71;
	mov.u32 	%r1177, %r1057;
	@%p314 bra 	$L__BB13_66;
	setp.lt.s64 	%p315, %rd710, %rd71;
	min.s64 	%rd714, %rd710, %rd71;
	selp.b32 	%r1177, %r1173, %r1057, %p315;
$L__BB13_66:
	setp.lt.s32 	%p316, %r1175, %r1077;
	mov.u64 	%rd715, %rd72;
	mov.u32 	%r1178, %r1077;
	mov.u64 	%rd710, %rd714;
	mov.u32 	%r1173, %r1177;
	@%p316 bra 	$L__BB13_69;
	setp.lt.s32 	%p317, %r1077, %r1175;
	mov.u64 	%rd715, %rd712;
	mov.u32 	%r1178, %r1175;
	mov.u64 	%rd710, %rd714;
	mov.u32 	%r1173, %r1177;
	@%p317 bra 	$L__BB13_69;
	setp.lt.s64 	%p318, %rd712, %rd72;
	selp.b32 	%r1178, %r1175, %r1077, %p318;
	min.s64 	%rd715, %rd712, %rd72;
	mov.u64 	%rd710, %rd714;
	mov.u32 	%r1173, %r1177;
$L__BB13_69:
	mov.b32 	%r1134, 16;
	mov.b32 	%r1135, 31;
	mov.b32 	%r1136, -1;
	// begin inline asm
	shfl.sync.down.b32 %r1097, %r1173, %r1134, %r1135, %r1136;
	// end inline asm
	// begin inline asm
	shfl.sync.down.b32 %r1102, %r1103, %r1134, %r1135, %r1136;
	// end inline asm
	mov.b64 	{%r1108, %r1113}, %rd710;
	// begin inline asm
	shfl.sync.down.b32 %r1107, %r1108, %r1134, %r1135, %r1136;
	// end inline asm
	// begin inline asm
	shfl.sync.down.b32 %r1112, %r1113, %r1134, %r1135, %r1136;
	// end inline asm
	mov.b64 	%rd78, {%r1107, %r1112};
	// begin inline asm
	shfl.sync.down.b32 %r1117, %r1178, %r1134, %r1135, %r1136;
	// end inline asm
	// begin inline asm
	shfl.sync.down.b32 %r1122, %r1123, %r1134, %r1135, %r1136;
	// end inline asm
	mov.b64 	{%r1128, %r1133}, %rd715;
	// begin inline asm
	shfl.sync.down.b32 %r1127, %r1128, %r1134, %r1135, %r1136;
	// end inline asm
	// begin inline asm
	shfl.sync.down.b32 %r1132, %r1133, %r1134, %r1135, %r1136;
	// end inline asm
	mov.b64 	%rd79, {%r1127, %r1132};
	setp.gt.s32 	%p319, %r936, 15;
	mov.u64 	%rd854, %rd715;
	mov.u32 	%r1313, %r1178;
	@%p319 bra 	$L__BB13_76;
	setp.lt.s32 	%p320, %r1173, %r1097;
	mov.u64 	%rd717, %rd710;
	mov.u32 	%r1180, %r1173;
	@%p320 bra 	$L__BB13_73;
	setp.lt.s32 	%p321, %r1097, %r1173;
	mov.u64 	%rd717, %rd78;
	mov.u32 	%r1180, %r1097;
	@%p321 bra 	$L__BB13_73;
	setp.lt.s64 	%p322, %rd710, %rd78;
	min.s64 	%rd717, %rd710, %rd78;
	selp.b32 	%r1180, %r1173, %r1097, %p322;
$L__BB13_73:
	setp.lt.s32 	%p323, %r1178, %r1117;
	mov.u64 	%rd854, %rd79;
	mov.u32 	%r1313, %r1117;
	mov.u64 	%rd710, %rd717;
	mov.u32 	%r1173, %r1180;
	@%p323 bra 	$L__BB13_76;
	setp.lt.s32 	%p324, %r1117, %r1178;
	mov.u64 	%rd854, %rd715;
	mov.u32 	%r1313, %r1178;
	mov.u64 	%rd710, %rd717;
	mov.u32 	%r1173, %r1180;
	@%p324 bra 	$L__BB13_76;
	setp.lt.s64 	%p325, %rd715, %rd79;
	selp.b32 	%r1313, %r1178, %r1117, %p325;
	min.s64 	%rd854, %rd715, %rd79;
	mov.u64 	%rd710, %rd717;
	mov.u32 	%r1173, %r1180;
$L__BB13_76:
	setp.ne.s32 	%p326, %r936, 0;
	@%p326 bra 	$L__BB13_78;
	and.b32  	%r1137, %r1, 992;
	mov.u32 	%r1138, _ZN6thrust24THRUST_300001_SM_1000_NS8cuda_cub4core6detail5shmemE;
	add.s32 	%r1139, %r1138, %r1137;
	st.shared.u32 	[%r1139+8], %r1173;
	st.shared.u64 	[%r1139+16], %rd710;
	st.shared.u32 	[%r1139+24], %r1313;
	st.shared.u64 	[%r1139+32], %rd854;
$L__BB13_78:
	bar.sync 	0;
	setp.ne.s32 	%p327, %r1, 0;
	@%p327 bra 	$L__BB13_380;
	ld.shared.u32 	%r93, [_ZN6thrust24THRUST_300001_SM_1000_NS8cuda_cub4core6detail5shmemE+40];
	ld.shared.u64 	%rd85, [_ZN6thrust24THRUST_300001_SM_1000_NS8cuda_cub4core6detail5shmemE+48];
	ld.shared.u32 	%r94, [_ZN6thrust24THRUST_300001_SM_1000_NS8cuda_cub4core6detail5shmemE+56];
	ld.shared.u64 	%rd86, [_ZN6thrust24THRUST_300001_SM_1000_NS8cuda_cub4core6detail5shmemE+64];
	setp.lt.s32 	%p328, %r1173, %r93;
	mov.u64 	%rd720, %rd710;
	mov.u32 	%r1183, %r1173;
	@%p328 bra 	$L__BB13_82;
	setp.lt.s32 	%p329, %r93, %r1173;
	mov.u64 	%rd720, %rd85;
	mov.u32 	%r1183, %r93;
	@%p329 bra 	$L__BB13_82;
	setp.lt.s64 	%p330, %rd710, %rd85;
	min.s64 	%rd720, %rd710, %rd85;
	selp.b32 	%r1183, %r1173, %r93, %p330;
$L__BB13_82:
	setp.lt.s32 	%p331, %r1313, %r94;
	mov.u32 	%r1184, %r94;
	mov.u64 	%rd721, %rd86;
	@%p331 bra 	$L__BB13_86;
	setp.ge.s32 	%p332, %r94, %r1313;
	mov.u32 	%r1184, %r1313;
	mov.u64 	%rd721, %rd854;
	@%p332 bra 	$L__BB13_84;
	bra.uni 	$L__BB13_86;
$L__BB13_84:
	setp.ge.s64 	%p333, %rd854, %rd86;
	mov.u32 	%r1184, %r94;
	mov.u64 	%rd721, %rd86;
	@%p333 bra 	$L__BB13_86;
	mov.u32 	%r1184, %r1313;
	mov.u64 	%rd721, %rd854;
$L__BB13_86:
	ld.shared.u32 	%r103, [_ZN6thrust24THRUST_300001_SM_1000_NS8cuda_cub4core6detail5shmemE+72];
	ld.shared.u64 	%rd96, [_ZN6thrust24THRUST_300001_SM_1000_NS8cuda_cub4core6detail5shmemE+80];
	ld.shared.u32 	%r105, [_ZN6thrust24THRUST_300001_SM_1000_NS8cuda_cub4core6detail5shmemE+88];
	ld.shared.u64 	%rd98, [_ZN6thrust24THRUST_300001_SM_1000_NS8cuda_cub4core6detail5shmemE+96];
	setp.lt.s32 	%p334, %r1183, %r103;
	mov.u64 	%rd722, %rd720;
	mov.u32 	%r1185, %r1183;
	@%p334 bra 	$L__BB13_89;
	setp.lt.s32 	%p335, %r103, %r1183;
	mov.u64 	%rd722, %rd96;
	mov.u32 	%r1185, %r103;
	@%p335 bra 	$L__BB13_89;
	setp.lt.s64 	%p336, %rd720, %rd96;
	min.s64 	%rd722, %rd720, %rd96;
	selp.b32 	%r1185, %r1183, %r103, %p336;
$L__BB13_89:
	setp.lt.s32 	%p337, %r1184, %r105;
	mov.u32 	%r1186, %r105;
	mov.u64 	%rd723, %rd98;
	@%p337 bra 	$L__BB13_92;
	setp.lt.s32 	%p338, %r105, %r1184;
	mov.u32 	%r1186, %r1184;
	mov.u64 	%rd723, %rd721;
	@%p338 bra 	$L__BB13_92;
	setp.lt.s64 	%p339, %rd721, %rd98;
	selp.b64 	%rd723, %rd721, %rd98, %p339;
	selp.b32 	%r1186, %r1184, %r105, %p339;
$L__BB13_92:
	ld.shared.u32 	%r113, [_ZN6thrust24THRUST_300001_SM_1000_NS8cuda_cub4core6detail5shmemE+104];
	ld.shared.u64 	%rd106, [_ZN6thrust24THRUST_300001_SM_1000_NS8cuda_cub4core6detail5shmemE+112];
	ld.shared.u32 	%r115, [_ZN6thrust24THRUST_300001_SM_1000_NS8cuda_cub4core6detail5shmemE+120];
	ld.shared.u64 	%rd108, [_ZN6thrust24THRUST_300001_SM_1000_NS8cuda_cub4core6detail5shmemE+128];
	setp.lt.s32 	%p340, %r1185, %r113;
	mov.u32 	%r1187, %r1185;
	mov.u64 	%rd724, %rd722;
	@%p340 bra 	$L__BB13_95;
	setp.lt.s32 	%p341, %r113, %r1185;
	mov.u32 	%r1187, %r113;
	mov.u64 	%rd724, %rd106;
	@%p341 bra 	$L__BB13_95;
	setp.lt.s64 	%p342, %rd722, %rd106;
	selp.b32 	%r1187, %r1185, %r113, %p342;
	min.s64 	%rd724, %rd722, %rd106;
$L__BB13_95:
	setp.lt.s32 	%p343, %r1186, %r115;
	mov.u32 	%r1188, %r115;
	mov.u64 	%rd725, %rd108;
	@%p343 bra 	$L__BB13_98;
	setp.lt.s32 	%p344, %r115, %r1186;
	mov.u32 	%r1188, %r1186;
	mov.u64 	%rd725, %rd723;
	@%p344 bra 	$L__BB13_98;
	setp.lt.s64 	%p345, %rd723, %rd108;
	selp.b64 	%rd725, %rd723, %rd108, %p345;
	selp.b32 	%r1188, %r1186, %r115, %p345;
$L__BB13_98:
	ld.shared.u32 	%r123, [_ZN6thrust24THRUST_300001_SM_1000_NS8cuda_cub4core6detail5shmemE+136];
	ld.shared.u64 	%rd116, [_ZN6thrust24THRUST_300001_SM_1000_NS8cuda_cub4core6detail5shmemE+144];
	ld.shared.u32 	%r125, [_ZN6thrust24THRUST_300001_SM_1000_NS8cuda_cub4core6detail5shmemE+152];
	ld.shared.u64 	%rd118, [_ZN6thrust24THRUST_300001_SM_1000_NS8cuda_cub4core6detail5shmemE+160];
	setp.lt.s32 	%p346, %r1187, %r123;
	mov.u32 	%r1189, %r1187;
	mov.u64 	%rd726, %rd724;
	@%p346 bra 	$L__BB13_101;
	setp.lt.s32 	%p347, %r123, %r1187;
	mov.u32 	%r1189, %r123;
	mov.u64 	%rd726, %rd116;
	@%p347 bra 	$L__BB13_101;
	setp.lt.s64 	%p348, %rd724, %rd116;
	selp.b32 	%r1189, %r1187, %r123, %p348;
	min.s64 	%rd726, %rd724, %rd116;
$L__BB13_101:
	setp.lt.s32 	%p349, %r1188, %r125;
	mov.u32 	%r1190, %r125;
	mov.u64 	%rd727, %rd118;
	@%p349 bra 	$L__BB13_104;
	setp.lt.s32 	%p350, %r125, %r1188;
	mov.u32 	%r1190, %r1188;
	mov.u64 	%rd727, %rd725;
	@%p350 bra 	$L__BB13_104;
	setp.lt.s64 	%p351, %rd725, %rd118;
	selp.b64 	%rd727, %rd725, %rd118, %p351;
	selp.b32 	%r1190, %r1188, %r125, %p351;
$L__BB13_104:
	ld.shared.u32 	%r133, [_ZN6thrust24THRUST_300001_SM_1000_NS8cuda_cub4core6detail5shmemE+168];
	ld.shared.u64 	%rd126, [_ZN6thrust24THRUST_300001_SM_1000_NS8cuda_cub4core6detail5shmemE+176];
	ld.shared.u32 	%r135, [_ZN6thrust24THRUST_300001_SM_1000_NS8cuda_cub4core6detail5shmemE+184];
	ld.shared.u64 	%rd128, [_ZN6thrust24THRUST_300001_SM_1000_NS8cuda_cub4core6detail5shmemE+192];
	setp.lt.s32 	%p352, %r1189, %r133;
	mov.u32 	%r1191, %r1189;
	mov.u64 	%rd728, %rd726;
	@%p352 bra 	$L__BB13_107;
	setp.lt.s32 	%p353, %r133, %r1189;
	mov.u32 	%r1191, %r133;
	mov.u64 	%rd728, %rd126;
	@%p353 bra 	$L__BB13_107;
	setp.lt.s64 	%p354, %rd726, %rd126;
	selp.b32 	%r1191, %r1189, %r133, %p354;
	min.s64 	%rd728, %rd726, %rd126;
$L__BB13_107:
	setp.lt.s32 	%p355, %r1190, %r135;
	mov.u32 	%r1192, %r135;
	mov.u64 	%rd729, %rd128;
	@%p355 bra 	$L__BB13_110;
	setp.lt.s32 	%p356, %r135, %r1190;
	mov.u32 	%r1192, %r1190;
	mov.u64 	%rd729, %rd727;
	@%p356 bra 	$L__BB13_110;
	setp.lt.s64 	%p357, %rd727, %rd128;
	selp.b64 	%rd729, %rd727, %rd128, %p357;
	selp.b32 	%r1192, %r1190, %r135, %p357;
$L__BB13_110:
	ld.shared.u32 	%r143, [_ZN6thrust24THRUST_300001_SM_1000_NS8cuda_cub4core6detail5shmemE+200];
	ld.shared.u64 	%rd136, [_ZN6thrust24THRUST_300001_SM_1000_NS8cuda_cub4core6detail5shmemE+208];
	ld.shared.u32 	%r145, [_ZN6thrust24THRUST_300001_SM_1000_NS8cuda_cub4core6detail5shmemE+216];
	ld.shared.u64 	%rd138, [_ZN6thrust24THRUST_300001_SM_1000_NS8cuda_cub4core6detail5shmemE+224];
	setp.lt.s32 	%p358, %r1191, %r143;
	mov.u32 	%r1193, %r1191;
	mov.u64 	%rd730, %rd728;
	@%p358 bra 	$L__BB13_113;
	setp.lt.s32 	%p359, %r143, %r1191;
	mov.u32 	%r1193, %r143;
	mov.u64 	%rd730, %rd136;
	@%p359 bra 	$L__BB13_113;
	setp.lt.s64 	%p360, %rd728, %rd136;
	selp.b32 	%r1193, %r1191, %r143, %p360;
	min.s64 	%rd730, %rd728, %rd136;
$L__BB13_113:
	setp.lt.s32 	%p361, %r1192, %r145;
	mov.u32 	%r1194, %r145;
	mov.u64 	%rd731, %rd138;
	@%p361 bra 	$L__BB13_116;
	setp.lt.s32 	%p362, %r145, %r1192;
	mov.u32 	%r1194, %r1192;
	mov.u64 	%rd731, %rd729;
	@%p362 bra 	$L__BB13_116;
	setp.lt.s64 	%p363, %rd729, %rd138;
	selp.b64 	%rd731, %rd729, %rd138, %p363;
	selp.b32 	%r1194, %r1192, %r145, %p363;
$L__BB13_116:
	ld.shared.u32 	%r153, [_ZN6thrust24THRUST_300001_SM_1000_NS8cuda_cub4core6detail5shmemE+232];
	ld.shared.u64 	%rd146, [_ZN6thrust24THRUST_300001_SM_1000_NS8cuda_cub4core6detail5shmemE+240];
	ld.shared.u32 	%r155, [_ZN6thrust24THRUST_300001_SM_1000_NS8cuda_cub4core6detail5shmemE+248];
	ld.shared.u64 	%rd148, [_ZN6thrust24THRUST_300001_SM_1000_NS8cuda_cub4core6detail5shmemE+256];
	setp.lt.s32 	%p364, %r1193, %r153;
	mov.u32 	%r1173, %r1193;
	mov.u64 	%rd710, %rd730;
	@%p364 bra 	$L__BB13_119;
	setp.lt.s32 	%p365, %r153, %r1193;
	mov.u32 	%r1173, %r153;
	mov.u64 	%rd710, %rd146;
	@%p365 bra 	$L__BB13_119;
	setp.lt.s64 	%p366, %rd730, %rd146;
	selp.b32 	%r1173, %r1193, %r153, %p366;
	min.s64 	%rd710, %rd730, %rd146;
$L__BB13_119:
	setp.lt.s32 	%p367, %r1194, %r155;
	mov.u32 	%r1313, %r155;
	mov.u64 	%rd854, %rd148;
	@%p367 bra 	$L__BB13_380;
	setp.lt.s32 	%p368, %r155, %r1194;
	mov.u32 	%r1313, %r1194;
	mov.u64 	%rd854, %rd731;
	@%p368 bra 	$L__BB13_380;
	setp.lt.s64 	%p369, %rd731, %rd148;
	selp.b64 	%rd854, %rd731, %rd148, %p369;
	selp.b32 	%r1313, %r1194, %r155, %p369;
	bra.uni 	$L__BB13_380;
$L__BB13_122:
	// begin inline asm
	mov.u32 %r724, %laneid;
	// end inline asm
	and.b32  	%r765, %r1, 992;
	add.s32 	%r766, %r765, 32;
	setp.gt.s32 	%p204, %r766, %r503;
	not.b32 	%r767, %r765;
	add.s32 	%r768, %r503, %r767;
	selp.b32 	%r763, %r768, 31, %p204;
	mov.b32 	%r762, 1;
	mov.b32 	%r764, -1;
	// begin inline asm
	shfl.sync.down.b32 %r725, %r1164, %r762, %r763, %r764;
	// end inline asm
	// begin inline asm
	shfl.sync.down.b32 %r730, %r731, %r762, %r763, %r764;
	// end inline asm
	mov.b64 	{%r736, %r741}, %rd701;
	// begin inline asm
	shfl.sync.down.b32 %r735, %r736, %r762, %r763, %r764;
	// end inline asm
	// begin inline asm
	shfl.sync.down.b32 %r740, %r741, %r762, %r763, %r764;
	// end inline asm
	mov.b64 	%rd156, {%r735, %r740};
	// begin inline asm
	shfl.sync.down.b32 %r745, %r1165, %r762, %r763, %r764;
	// end inline asm
	// begin inline asm
	shfl.sync.down.b32 %r750, %r751, %r762, %r763, %r764;
	// end inline asm
	mov.b64 	{%r756, %r761}, %rd702;
	// begin inline asm
	shfl.sync.down.b32 %r755, %r756, %r762, %r763, %r764;
	// end inline asm
	// begin inline asm
	shfl.sync.down.b32 %r760, %r761, %r762, %r763, %r764;
	// end inline asm
	mov.b64 	%rd157, {%r755, %r760};
	setp.ge.s32 	%p205, %r724, %r763;
	mov.u32 	%r1173, %r1164;
	mov.u64 	%rd710, %rd701;
	mov.u32 	%r1199, %r1165;
	mov.u64 	%rd736, %rd702;
	@%p205 bra 	$L__BB13_129;
	setp.lt.s32 	%p206, %r1164, %r725;
	mov.u32 	%r1173, %r1164;
	mov.u64 	%rd710, %rd701;
	@%p206 bra 	$L__BB13_126;
	setp.lt.s32 	%p207, %r725, %r1164;
	mov.u32 	%r1173, %r725;
	mov.u64 	%rd710, %rd156;
	@%p207 bra 	$L__BB13_126;
	setp.lt.s64 	%p208, %rd701, %rd156;
	selp.b32 	%r1173, %r1164, %r725, %p208;
	min.s64 	%rd710, %rd701, %rd156;
$L__BB13_126:
	setp.lt.s32 	%p209, %r1165, %r745;
	mov.u32 	%r1199, %r745;
	mov.u64 	%rd736, %rd157;
	@%p209 bra 	$L__BB13_129;
	setp.lt.s32 	%p210, %r745, %r1165;
	mov.u32 	%r1199, %r1165;
	mov.u64 	%rd736, %rd702;
	@%p210 bra 	$L__BB13_129;
	setp.lt.s64 	%p211, %rd702, %rd157;
	selp.b32 	%r1199, %r1165, %r745, %p211;
	min.s64 	%rd736, %rd702, %rd157;
$L__BB13_129:
	mov.b32 	%r806, 2;
	mov.b32 	%r808, -1;
	// begin inline asm
	shfl.sync.down.b32 %r769, %r1173, %r806, %r763, %r808;
	// end inline asm
	// begin inline asm
	shfl.sync.down.b32 %r774, %r775, %r806, %r763, %r808;
	// end inline asm
	mov.b64 	{%r780, %r785}, %rd710;
	// begin inline asm
	shfl.sync.down.b32 %r779, %r780, %r806, %r763, %r808;
	// end inline asm
	// begin inline asm
	shfl.sync.down.b32 %r784, %r785, %r806, %r763, %r808;
	// end inline asm
	mov.b64 	%rd163, {%r779, %r784};
	// begin inline asm
	shfl.sync.down.b32 %r789, %r1199, %r806, %r763, %r808;
	// end inline asm
	// begin inline asm
	shfl.sync.down.b32 %r794, %r795, %r806, %r763, %r808;
	// end inline asm
	mov.b64 	{%r800, %r805}, %rd736;
	// begin inline asm
	shfl.sync.down.b32 %r799, %r800, %r806, %r763, %r808;
	// end inline asm
	// begin inline asm
	shfl.sync.down.b32 %r804, %r805, %r806, %r763, %r808;
	// end inline asm
	mov.b64 	%rd164, {%r799, %r804};
	add.s32 	%r809, %r724, 2;
	setp.gt.s32 	%p212, %r809, %r763;
	mov.u32 	%r1202, %r1199;
	mov.u64 	%rd739, %rd736;
	@%p212 bra 	$L__BB13_136;
	setp.lt.s32 	%p213, %r1173, %r769;
	mov.u32 	%r1200, %r1173;
	mov.u64 	%rd737, %rd710;
	@%p213 bra 	$L__BB13_133;
	setp.lt.s32 	%p214, %r769, %r1173;
	mov.u32 	%r1200, %r769;
	mov.u64 	%rd737, %rd163;
	@%p214 bra 	$L__BB13_133;
	setp.lt.s64 	%p215, %rd710, %rd163;
	selp.b32 	%r1200, %r1173, %r769, %p215;
	min.s64 	%rd737, %rd710, %rd163;
$L__BB13_133:
	setp.lt.s32 	%p216, %r1199, %r789;
	mov.u32 	%r1173, %r1200;
	mov.u64 	%rd710, %rd737;
	mov.u32 	%r1202, %r789;
	mov.u64 	%rd739, %rd164;
	@%p216 bra 	$L__BB13_136;
	setp.lt.s32 	%p217, %r789, %r1199;
	mov.u32 	%r1173, %r1200;
	mov.u64 	%rd710, %rd737;
	mov.u32 	%r1202, %r1199;
	mov.u64 	%rd739, %rd736;
	@%p217 bra 	$L__BB13_136;
	setp.lt.s64 	%p218, %rd736, %rd164;
	selp.b32 	%r1202, %r1199, %r789, %p218;
	min.s64 	%rd739, %rd736, %rd164;
	mov.u32 	%r1173, %r1200;
	mov.u64 	%rd710, %rd737;
$L__BB13_136:
	mov.b32 	%r847, 4;
	mov.b32 	%r849, -1;
	// begin inline asm
	shfl.sync.down.b32 %r810, %r1173, %r847, %r763, %r849;
	// end inline asm
	// begin inline asm
	shfl.sync.down.b32 %r815, %r816, %r847, %r763, %r849;
	// end inline asm
	mov.b64 	{%r821, %r826}, %rd710;
	// begin inline asm
	shfl.sync.down.b32 %r820, %r821, %r847, %r763, %r849;
	// end inline asm
	// begin inline asm
	shfl.sync.down.b32 %r825, %r826, %r847, %r763, %r849;
	// end inline asm
	mov.b64 	%rd170, {%r820, %r825};
	// begin inline asm
	shfl.sync.down.b32 %r830, %r1202, %r847, %r763, %r849;
	// end inline asm
	// begin inline asm
	shfl.sync.down.b32 %r835, %r836, %r847, %r763, %r849;
	// end inline asm
	mov.b64 	{%r841, %r846}, %rd739;
	// begin inline asm
	shfl.sync.down.b32 %r840, %r841, %r847, %r763, %r849;
	// end inline asm
	// begin inline asm
	shfl.sync.down.b32 %r845, %r846, %r847, %r763, %r849;
	// end inline asm
	mov.b64 	%rd171, {%r840, %r845};
	add.s32 	%r850, %r724, 4;
	setp.gt.s32 	%p219, %r850, %r763;
	mov.u32 	%r1205, %r1202;
	mov.u64 	%rd742, %rd739;
	@%p219 bra 	$L__BB13_143;
	setp.lt.s32 	%p220, %r1173, %r810;
	mov.u32 	%r1203, %r1173;
	mov.u64 	%rd740, %rd710;
	@%p220 bra 	$L__BB13_140;
	setp.lt.s32 	%p221, %r810, %r1173;
	mov.u32 	%r1203, %r810;
	mov.u64 	%rd740, %rd170;
	@%p221 bra 	$L__BB13_140;
	setp.lt.s64 	%p222, %rd710, %rd170;
	selp.b32 	%r1203, %r1173, %r810, %p222;
	min.s64 	%rd740, %rd710, %rd170;
$L__BB13_140:
	setp.lt.s32 	%p223, %r1202, %r830;
	mov.u32 	%r1173, %r1203;
	mov.u64 	%rd710, %rd740;
	mov.u32 	%r1205, %r830;
	mov.u64 	%rd742, %rd171;
	@%p223 bra 	$L__BB13_143;
	setp.lt.s32 	%p224, %r830, %r1202;
	mov.u32 	%r1173, %r1203;
	mov.u64 	%rd710, %rd740;
	mov.u32 	%r1205, %r1202;
	mov.u64 	%rd742, %rd739;
	@%p224 bra 	$L__BB13_143;
	setp.lt.s64 	%p225, %rd739, %rd171;
	selp.b32 	%r1205, %r1202, %r830, %p225;
	min.s64 	%rd742, %rd739, %rd171;
	mov.u32 	%r1173, %r1203;
	mov.u64 	%rd710, %rd740;
$L__BB13_143:
	mov.b32 	%r888, 8;
	mov.b32 	%r890, -1;
	// begin inline asm
	shfl.sync.down.b32 %r851, %r1173, %r888, %r763, %r890;
	// end inline asm
	// begin inline asm
	shfl.sync.down.b32 %r856, %r857, %r888, %r763, %r890;
	// end inline asm
	mov.b64 	{%r862, %r867}, %rd710;
	// begin inline asm
	shfl.sync.down.b32 %r861, %r862, %r888, %r763, %r890;
	// end inline asm
	// begin inline asm
	shfl.sync.down.b32 %r866, %r867, %r888, %r763, %r890;
	// end inline asm
	mov.b64 	%rd177, {%r861, %r866};
	// begin inline asm
	shfl.sync.down.b32 %r871, %r1205, %r888, %r763, %r890;
	// end inline asm
	// begin inline asm
	shfl.sync.down.b32 %r876, %r877, %r888, %r763, %r890;
	// end inline asm
	mov.b64 	{%r882, %r887}, %rd742;
	// begin inline asm
	shfl.sync.down.b32 %r881, %r882, %r888, %r763, %r890;
	// end inline asm
	// begin inline asm
	shfl.sync.down.b32 %r886, %r887, %r888, %r763, %r890;
	// end inline asm
	mov.b64 	%rd178, {%r881, %r886};
	add.s32 	%r891, %r724, 8;
	setp.gt.s32 	%p226, %r891, %r763;
	mov.u32 	%r1208, %r1205;
	mov.u64 	%rd745, %rd742;
	@%p226 bra 	$L__BB13_150;
	setp.lt.s32 	%p227, %r1173, %r851;
	mov.u32 	%r1206, %r1173;
	mov.u64 	%rd743, %rd710;
	@%p227 bra 	$L__BB13_147;
	setp.lt.s32 	%p228, %r851, %r1173;
	mov.u32 	%r1206, %r851;
	mov.u64 	%rd743, %rd177;
	@%p228 bra 	$L__BB13_147;
	setp.lt.s64 	%p229, %rd710, %rd177;
	selp.b32 	%r1206, %r1173, %r851, %p229;
	min.s64 	%rd743, %rd710, %rd177;
$L__BB13_147:
	setp.lt.s32 	%p230, %r1205, %r871;
	mov.u32 	%r1173, %r1206;
	mov.u64 	%rd710, %rd743;
	mov.u32 	%r1208, %r871;
	mov.u64 	%rd745, %rd178;
	@%p230 bra 	$L__BB13_150;
	setp.lt.s32 	%p231, %r871, %r1205;
	mov.u32 	%r1173, %r1206;
	mov.u64 	%rd710, %rd743;
	mov.u32 	%r1208, %r1205;
	mov.u64 	%rd745, %rd742;
	@%p231 bra 	$L__BB13_150;
	setp.lt.s64 	%p232, %rd742, %rd178;
	selp.b32 	%r1208, %r1205, %r871, %p232;
	min.s64 	%rd745, %rd742, %rd178;
	mov.u32 	%r1173, %r1206;
	mov.u64 	%rd710, %rd743;
$L__BB13_150:
	mov.b32 	%r929, 16;
	mov.b32 	%r931, -1;
	// begin inline asm
	shfl.sync.down.b32 %r892, %r1173, %r929, %r763, %r931;
	// end inline asm
	// begin inline asm
	shfl.sync.down.b32 %r897, %r898, %r929, %r763, %r931;
	// end inline asm
	mov.b64 	{%r903, %r908}, %rd710;
	// begin inline asm
	shfl.sync.down.b32 %r902, %r903, %r929, %r763, %r931;
	// end inline asm
	// begin inline asm
	shfl.sync.down.b32 %r907, %r908, %r929, %r763, %r931;
	// end inline asm
	mov.b64 	%rd184, {%r902, %r907};
	// begin inline asm
	shfl.sync.down.b32 %r912, %r1208, %r929, %r763, %r931;
	// end inline asm
	// begin inline asm
	shfl.sync.down.b32 %r917, %r918, %r929, %r763, %r931;
	// end inline asm
	mov.b64 	{%r923, %r928}, %rd745;
	// begin inline asm
	shfl.sync.down.b32 %r922, %r923, %r929, %r763, %r931;
	// end inline asm
	// begin inline asm
	shfl.sync.down.b32 %r927, %r928, %r929, %r763, %r931;
	// end inline asm
	mov.b64 	%rd185, {%r922, %r927};
	add.s32 	%r932, %r724, 16;
	setp.gt.s32 	%p233, %r932, %r763;
	mov.u32 	%r1313, %r1208;
	mov.u64 	%rd854, %rd745;
	@%p233 bra 	$L__BB13_157;
	setp.lt.s32 	%p234, %r1173, %r892;
	mov.u32 	%r1209, %r1173;
	mov.u64 	%rd746, %rd710;
	@%p234 bra 	$L__BB13_154;
	setp.lt.s32 	%p235, %r892, %r1173;
	mov.u32 	%r1209, %r892;
	mov.u64 	%rd746, %rd184;
	@%p235 bra 	$L__BB13_154;
	setp.lt.s64 	%p236, %rd710, %rd184;
	selp.b32 	%r1209, %r1173, %r892, %p236;
	min.s64 	%rd746, %rd710, %rd184;
$L__BB13_154:
	setp.lt.s32 	%p237, %r1208, %r912;
	mov.u32 	%r1173, %r1209;
	mov.u64 	%rd710, %rd746;
	mov.u32 	%r1313, %r912;
	mov.u64 	%rd854, %rd185;
	@%p237 bra 	$L__BB13_157;
	setp.lt.s32 	%p238, %r912, %r1208;
	mov.u32 	%r1173, %r1209;
	mov.u64 	%rd710, %rd746;
	mov.u32 	%r1313, %r1208;
	mov.u64 	%rd854, %rd745;
	@%p238 bra 	$L__BB13_157;
	setp.lt.s64 	%p239, %rd745, %rd185;
	selp.b32 	%r1313, %r1208, %r912, %p239;
	min.s64 	%rd854, %rd745, %rd185;
	mov.u32 	%r1173, %r1209;
	mov.u64 	%rd710, %rd746;
$L__BB13_157:
	setp.ne.s32 	%p240, %r724, 0;
	@%p240 bra 	$L__BB13_159;
	mov.u32 	%r934, _ZN6thrust24THRUST_300001_SM_1000_NS8cuda_cub4core6detail5shmemE;
	add.s32 	%r935, %r934, %r765;
	st.shared.u32 	[%r935+8], %r1173;
	st.shared.u64 	[%r935+16], %rd710;
	st.shared.u32 	[%r935+24], %r1313;
	st.shared.u64 	[%r935+32], %rd854;
$L__BB13_159:
	bar.sync 	0;
	setp.ne.s32 	%p241, %r1, 0;
	@%p241 bra 	$L__BB13_380;
	setp.lt.s32 	%p242, %r503, 33;
	mov.u32 	%r1212, %r1173;
	mov.u64 	%rd749, %rd710;
	mov.u32 	%r1213, %r1313;
	mov.u64 	%rd750, %rd854;
	@%p242 bra 	$L__BB13_168;
	ld.shared.u32 	%r201, [_ZN6thrust24THRUST_300001_SM_1000_NS8cuda_cub4core6detail5shmemE+40];
	ld.shared.u64 	%rd191, [_ZN6thrust24THRUST_300001_SM_1000_NS8cuda_cub4core6detail5shmemE+48];
	ld.shared.u32 	%r202, [_ZN6thrust24THRUST_300001_SM_1000_NS8cuda_cub4core6detail5shmemE+56];
	ld.shared.u64 	%rd192, [_ZN6thrust24THRUST_300001_SM_1000_NS8cuda_cub4core6detail5shmemE+64];
	setp.lt.s32 	%p243, %r1173, %r201;
	mov.u32 	%r1212, %r1173;
	mov.u64 	%rd749, %rd710;
	@%p243 bra 	$L__BB13_164;
	setp.lt.s32 	%p244, %r201, %r1173;
	mov.u32 	%r1212, %r201;
	mov.u64 	%rd749, %rd191;
	@%p244 bra 	$L__BB13_164;
	setp.lt.s64 	%p245, %rd710, %rd191;
	selp.b32 	%r1212, %r1173, %r201, %p245;
	min.s64 	%rd749, %rd710, %rd191;
$L__BB13_164:
	setp.lt.s32 	%p246, %r1313, %r202;
	mov.u32 	%r1213, %r202;
	mov.u64 	%rd750, %rd192;
	@%p246 bra 	$L__BB13_168;
	setp.ge.s32 	%p247, %r202, %r1313;
	mov.u32 	%r1213, %r1313;
	mov.u64 	%rd750, %rd854;
	@%p247 bra 	$L__BB13_166;
	bra.uni 	$L__BB13_168;
$L__BB13_166:
	setp.ge.s64 	%p248, %rd854, %rd192;
	mov.u32 	%r1213, %r202;
	mov.u64 	%rd750, %rd192;
	@%p248 bra 	$L__BB13_168;
	mov.u32 	%r1213, %r1313;
	mov.u64 	%rd750, %rd854;
$L__BB13_168:
	setp.lt.s32 	%p249, %r503, 65;
	mov.u32 	%r1216, %r1212;
	mov.u64 	%rd753, %rd749;
	mov.u32 	%r1217, %r1213;
	mov.u64 	%rd754, %rd750;
	@%p249 bra 	$L__BB13_176;
	ld.shared.u32 	%r214, [_ZN6thrust24THRUST_300001_SM_1000_NS8cuda_cub4core6detail5shmemE+72];
	ld.shared.u64 	%rd204, [_ZN6thrust24THRUST_300001_SM_1000_NS8cuda_cub4core6detail5shmemE+80];
	ld.shared.u32 	%r215, [_ZN6thrust24THRUST_300001_SM_1000_NS8cuda_cub4core6detail5shmemE+88];
	ld.shared.u64 	%rd205, [_ZN6thrust24THRUST_300001_SM_1000_NS8cuda_cub4core6detail5shmemE+96];
	setp.lt.s32 	%p250, %r1212, %r214;
	mov.u32 	%r1216, %r1212;
	mov.u64 	%rd753, %rd749;
	@%p250 bra 	$L__BB13_172;
	setp.lt.s32 	%p251, %r214, %r1212;
	mov.u32 	%r1216, %r214;
	mov.u64 	%rd753, %rd204;
	@%p251 bra 	$L__BB13_172;
	setp.lt.s64 	%p252, %rd749, %rd204;
	selp.b32 	%r1216, %r1212, %r214, %p252;
	min.s64 	%rd753, %rd749, %rd204;
$L__BB13_172:
	setp.lt.s32 	%p253, %r1213, %r215;
	mov.u32 	%r1217, %r215;
	mov.u64 	%rd754, %rd205;
	@%p253 bra 	$L__BB13_176;
	setp.ge.s32 	%p254, %r215, %r1213;
	mov.u32 	%r1217, %r1213;
	mov.u64 	%rd754, %rd750;
	@%p254 bra 	$L__BB13_174;
	bra.uni 	$L__BB13_176;
$L__BB13_174:
	setp.ge.s64 	%p255, %rd750, %rd205;
	mov.u32 	%r1217, %r215;
	mov.u64 	%rd754, %rd205;
	@%p255 bra 	$L__BB13_176;
	mov.u32 	%r1217, %r1213;
	mov.u64 	%rd754, %rd750;
$L__BB13_176:
	setp.lt.s32 	%p256, %r503, 97;
	mov.u32 	%r1220, %r1216;
	mov.u64 	%rd757, %rd753;
	mov.u32 	%r1221, %r1217;
	mov.u64 	%rd758, %rd754;
	@%p256 bra 	$L__BB13_184;
	ld.shared.u32 	%r227, [_ZN6thrust24THRUST_300001_SM_1000_NS8cuda_cub4core6detail5shmemE+104];
	ld.shared.u64 	%rd217, [_ZN6thrust24THRUST_300001_SM_1000_NS8cuda_cub4core6detail5shmemE+112];
	ld.shared.u32 	%r228, [_ZN6thrust24THRUST_300001_SM_1000_NS8cuda_cub4core6detail5shmemE+120];
	ld.shared.u64 	%rd218, [_ZN6thrust24THRUST_300001_SM_1000_NS8cuda_cub4core6detail5shmemE+128];
	setp.lt.s32 	%p257, %r1216, %r227;
	mov.u32 	%r1220, %r1216;
	mov.u64 	%rd757, %rd753;
	@%p257 bra 	$L__BB13_180;
	setp.lt.s32 	%p258, %r227, %r1216;
	mov.u32 	%r1220, %r227;
	mov.u64 	%rd757, %rd217;
	@%p258 bra 	$L__BB13_180;
	setp.lt.s64 	%p259, %rd753, %rd217;
	selp.b32 	%r1220, %r1216, %r227, %p259;
	min.s64 	%rd757, %rd753, %rd217;
$L__BB13_180:
	setp.lt.s32 	%p260, %r1217, %r228;
	mov.u32 	%r1221, %r228;
	mov.u64 	%rd758, %rd218;
	@%p260 bra 	$L__BB13_184;
	setp.ge.s32 	%p261, %r228, %r1217;
	mov.u32 	%r1221, %r1217;
	mov.u64 	%rd758, %rd754;
	@%p261 bra 	$L__BB13_182;
	bra.uni 	$L__BB13_184;
$L__BB13_182:
	setp.ge.s64 	%p262, %rd754, %rd218;
	mov.u32 	%r1221, %r228;
	mov.u64 	%rd758, %rd218;
	@%p262 bra 	$L__BB13_184;
	mov.u32 	%r1221, %r1217;
	mov.u64 	%rd758, %rd754;
$L__BB13_184:
	setp.lt.s32 	%p263, %r503, 129;
	mov.u32 	%r1224, %r1220;
	mov.u64 	%rd761, %rd757;
	mov.u32 	%r1225, %r1221;
	mov.u64 	%rd762, %rd758;
	@%p263 bra 	$L__BB13_192;
	ld.shared.u32 	%r240, [_ZN6thrust24THRUST_300001_SM_1000_NS8cuda_cub4core6detail5shmemE+136];
	ld.shared.u64 	%rd230, [_ZN6thrust24THRUST_300001_SM_1000_NS8cuda_cub4core6detail5shmemE+144];
	ld.shared.u32 	%r241, [_ZN6thrust24THRUST_300001_SM_1000_NS8cuda_cub4core6detail5shmemE+152];
	ld.shared.u64 	%rd231, [_ZN6thrust24THRUST_300001_SM_1000_NS8cuda_cub4core6detail5shmemE+160];
	setp.lt.s32 	%p264, %r1220, %r240;
	mov.u32 	%r1224, %r1220;
	mov.u64 	%rd761, %rd757;
	@%p264 bra 	$L__BB13_188;
	setp.lt.s32 	%p265, %r240, %r1220;
	mov.u32 	%r1224, %r240;
	mov.u64 	%rd761, %rd230;
	@%p265 bra 	$L__BB13_188;
	setp.lt.s64 	%p266, %rd757, %rd230;
	selp.b32 	%r1224, %r1220, %r240, %p266;
	min.s64 	%rd761, %rd757, %rd230;
$L__BB13_188:
	setp.lt.s32 	%p267, %r1221, %r241;
	mov.u32 	%r1225, %r241;
	mov.u64 	%rd762, %rd231;
	@%p267 bra 	$L__BB13_192;
	setp.ge.s32 	%p268, %r241, %r1221;
	mov.u32 	%r1225, %r1221;
	mov.u64 	%rd762, %rd758;
	@%p268 bra 	$L__BB13_190;
	bra.uni 	$L__BB13_192;
$L__BB13_190:
	setp.ge.s64 	%p269, %rd758, %rd231;
	mov.u32 	%r1225, %r241;
	mov.u64 	%rd762, %rd231;
	@%p269 bra 	$L__BB13_192;
	mov.u32 	%r1225, %r1221;
	mov.u64 	%rd762, %rd758;
$L__BB13_192:
	setp.lt.s32 	%p270, %r503, 161;
	mov.u32 	%r1228, %r1224;
	mov.u64 	%rd765, %rd761;
	mov.u32 	%r1229, %r1225;
	mov.u64 	%rd766, %rd762;
	@%p270 bra 	$L__BB13_200;
	ld.shared.u32 	%r253, [_ZN6thrust24THRUST_300001_SM_1000_NS8cuda_cub4core6detail5shmemE+168];
	ld.shared.u64 	%rd243, [_ZN6thrust24THRUST_300001_SM_1000_NS8cuda_cub4core6detail5shmemE+176];
	ld.shared.u32 	%r254, [_ZN6thrust24THRUST_300001_SM_1000_NS8cuda_cub4core6detail5shmemE+184];
	ld.shared.u64 	%rd244, [_ZN6thrust24THRUST_300001_SM_1000_NS8cuda_cub4core6detail5shmemE+192];
	setp.lt.s32 	%p271, %r1224, %r253;
	mov.u32 	%r1228, %r1224;
	mov.u64 	%rd765, %rd761;
	@%p271 bra 	$L__BB13_196;
	setp.lt.s32 	%p272, %r253, %r1224;
	mov.u32 	%r1228, %r253;
	mov.u64 	%rd765, %rd243;
	@%p272 bra 	$L__BB13_196;
	setp.lt.s64 	%p273, %rd761, %rd243;
	selp.b32 	%r1228, %r1224, %r253, %p273;
	min.s64 	%rd765, %rd761, %rd243;
$L__BB13_196:
	setp.lt.s32 	%p274, %r1225, %r254;
	mov.u32 	%r1229, %r254;
	mov.u64 	%rd766, %rd244;
	@%p274 bra 	$L__BB13_200;
	setp.ge.s32 	%p275, %r254, %r1225;
	mov.u32 	%r1229, %r1225;
	mov.u64 	%rd766, %rd762;
	@%p275 bra 	$L__BB13_198;
	bra.uni 	$L__BB13_200;
$L__BB13_198:
	setp.ge.s64 	%p276, %rd762, %rd244;
	mov.u32 	%r1229, %r254;
	mov.u64 	%rd766, %rd244;
	@%p276 bra 	$L__BB13_200;
	mov.u32 	%r1229, %r1225;
	mov.u64 	%rd766, %rd762;
$L__BB13_200:
	setp.lt.s32 	%p277, %r503, 193;
	mov.u32 	%r1232, %r1228;
	mov.u64 	%rd769, %rd765;
	mov.u32 	%r1233, %r1229;
	mov.u64 	%rd770, %rd766;
	@%p277 bra 	$L__BB13_208;
	ld.shared.u32 	%r266, [_ZN6thrust24THRUST_300001_SM_1000_NS8cuda_cub4core6detail5shmemE+200];
	ld.shared.u64 	%rd256, [_ZN6thrust24THRUST_300001_SM_1000_NS8cuda_cub4core6detail5shmemE+208];
	ld.shared.u32 	%r267, [_ZN6thrust24THRUST_300001_SM_1000_NS8cuda_cub4core6detail5shmemE+216];
	ld.shared.u64 	%rd257, [_ZN6thrust24THRUST_300001_SM_1000_NS8cuda_cub4core6detail5shmemE+224];
	setp.lt.s32 	%p278, %r1228, %r266;
	mov.u32 	%r1232, %r1228;
	mov.u64 	%rd769, %rd765;
	@%p278 bra 	$L__BB13_204;
	setp.lt.s32 	%p279, %r266, %r1228;
	mov.u32 	%r1232, %r266;
	mov.u64 	%rd769, %rd256;
	@%p279 bra 	$L__BB13_204;
	setp.lt.s64 	%p280, %rd765, %rd256;
	selp.b32 	%r1232, %r1228, %r266, %p280;
	min.s64 	%rd769, %rd765, %rd256;
$L__BB13_204:
	setp.lt.s32 	%p281, %r1229, %r267;
	mov.u32 	%r1233, %r267;
	mov.u64 	%rd770, %rd257;
	@%p281 bra 	$L__BB13_208;
	setp.ge.s32 	%p282, %r267, %r1229;
	mov.u32 	%r1233, %r1229;
	mov.u64 	%rd770, %rd766;
	@%p282 bra 	$L__BB13_206;
	bra.uni 	$L__BB13_208;
$L__BB13_206:
	setp.ge.s64 	%p283, %rd766, %rd257;
	mov.u32 	%r1233, %r267;
	mov.u64 	%rd770, %rd257;
	@%p283 bra 	$L__BB13_208;
	mov.u32 	%r1233, %r1229;
	mov.u64 	%rd770, %rd766;
$L__BB13_208:
	setp.lt.s32 	%p284, %r503, 225;
	mov.u64 	%rd854, %rd770;
	mov.u32 	%r1313, %r1233;
	mov.u64 	%rd710, %rd769;
	mov.u32 	%r1173, %r1232;
	@%p284 bra 	$L__BB13_380;
	ld.shared.u32 	%r279, [_ZN6thrust24THRUST_300001_SM_1000_NS8cuda_cub4core6detail5shmemE+232];
	ld.shared.u64 	%rd269, [_ZN6thrust24THRUST_300001_SM_1000_NS8cuda_cub4core6detail5shmemE+240];
	ld.shared.u32 	%r280, [_ZN6thrust24THRUST_300001_SM_1000_NS8cuda_cub4core6detail5shmemE+248];
	ld.shared.u64 	%rd270, [_ZN6thrust24THRUST_300001_SM_1000_NS8cuda_cub4core6detail5shmemE+256];
	setp.lt.s32 	%p285, %r1232, %r279;
	mov.u32 	%r1173, %r1232;
	mov.u64 	%rd710, %rd769;
	@%p285 bra 	$L__BB13_212;
	setp.lt.s32 	%p286, %r279, %r1232;
	mov.u32 	%r1173, %r279;
	mov.u64 	%rd710, %rd269;
	@%p286 bra 	$L__BB13_212;
	setp.lt.s64 	%p287, %rd769, %rd269;
	selp.b32 	%r1173, %r1232, %r279, %p287;
	min.s64 	%rd710, %rd769, %rd269;
$L__BB13_212:
	setp.lt.s32 	%p288, %r1233, %r280;
	mov.u32 	%r1313, %r280;
	mov.u64 	%rd854, %rd270;
	@%p288 bra 	$L__BB13_380;
	setp.ge.s32 	%p289, %r280, %r1233;
	mov.u32 	%r1313, %r1233;
	mov.u64 	%rd854, %rd770;
	@%p289 bra 	$L__BB13_214;
	bra.uni 	$L__BB13_380;
$L__BB13_214:
	setp.ge.s64 	%p290, %rd770, %rd270;
	mov.u32 	%r1313, %r280;
	mov.u64 	%rd854, %rd270;
	@%p290 bra 	$L__BB13_380;
	mov.u32 	%r1313, %r1233;
	mov.u64 	%rd854, %rd770;
	bra.uni 	$L__BB13_380;
$L__BB13_216:
	mov.u32 	%r290, %tid.x;
	cvt.u64.u32 	%rd280, %r290;
	mul.wide.u32 	%rd518, %r290, 32;
	add.s64 	%rd503, %rd500, %rd518;
	// begin inline asm
	ld.global.nc.u64 %rd502, [%rd503];
	// end inline asm
	add.s64 	%rd505, %rd503, 8;
	// begin inline asm
	ld.global.nc.u64 %rd504, [%rd505];
	// end inline asm
	add.s64 	%rd507, %rd503, 16;
	// begin inline asm
	ld.global.nc.u64 %rd506, [%rd507];
	// end inline asm
	add.s64 	%rd509, %rd503, 24;
	// begin inline asm
	ld.global.nc.u64 %rd508, [%rd509];
	// end inline asm
	cvt.u32.u64 	%r291, %rd502;
	cvt.u32.u64 	%r292, %rd506;
	add.s64 	%rd511, %rd503, 8192;
	// begin inline asm
	ld.global.nc.u64 %rd510, [%rd511];
	// end inline asm
	add.s64 	%rd513, %rd503, 8200;
	// begin inline asm
	ld.global.nc.u64 %rd512, [%rd513];
	// end inline asm
	add.s64 	%rd515, %rd503, 8208;
	// begin inline asm
	ld.global.nc.u64 %rd514, [%rd515];
	// end inline asm
	add.s64 	%rd517, %rd503, 8216;
	// begin inline asm
	ld.global.nc.u64 %rd822, [%rd517];
	// end inline asm
	cvt.u32.u64 	%r293, %rd510;
	cvt.u32.u64 	%r1281, %rd514;
	setp.lt.s32 	%p3, %r291, %r293;
	mov.u32 	%r1173, %r291;
	mov.u64 	%rd710, %rd504;
	@%p3 bra 	$L__BB13_219;
	setp.lt.s32 	%p4, %r293, %r291;
	mov.u32 	%r1173, %r293;
	mov.u64 	%rd710, %rd512;
	@%p4 bra 	$L__BB13_219;
	setp.lt.s64 	%p5, %rd504, %rd512;
	selp.b32 	%r1173, %r291, %r293, %p5;
	min.s64 	%rd710, %rd504, %rd512;
$L__BB13_219:
	setp.lt.s32 	%p6, %r292, %r1281;
	@%p6 bra 	$L__BB13_221;
	setp.lt.s32 	%p7, %r1281, %r292;
	setp.lt.s64 	%p8, %rd508, %rd822;
	or.pred  	%p9, %p7, %p8;
	selp.b32 	%r1281, %r292, %r1281, %p9;
	selp.b64 	%rd822, %rd508, %rd822, %p9;
$L__BB13_221:
	setp.lt.u32 	%p10, %r503, 1024;
	mov.b64 	%rd790, 512;
	@%p10 bra 	$L__BB13_261;
	add.s64 	%rd289, %rd1, -1024;
	setp.lt.u64 	%p11, %rd289, 512;
	mov.b64 	%rd790, 512;
	@%p11 bra 	$L__BB13_249;
	shr.u64 	%rd523, %rd289, 9;
	add.s64 	%rd524, %rd523, 1;
	and.b64  	%rd777, %rd524, 72057594037927934;
	shl.b64 	%rd525, %rd280, 5;
	add.s64 	%rd526, %rd525, %rd500;
	add.s64 	%rd778, %rd526, 40984;
	mov.b64 	%rd790, 512;
$L__BB13_224:
	add.s64 	%rd528, %rd778, -24600;
	// begin inline asm
	ld.global.nc.u64 %rd527, [%rd528];
	// end inline asm
	add.s64 	%rd530, %rd778, -24592;
	// begin inline asm
	ld.global.nc.u64 %rd529, [%rd530];
	// end inline asm
	add.s64 	%rd532, %rd778, -24584;
	// begin inline asm
	ld.global.nc.u64 %rd531, [%rd532];
	// end inline asm
	add.s64 	%rd534, %rd778, -24576;
	// begin inline asm
	ld.global.nc.u64 %rd533, [%rd534];
	// end inline asm
	cvt.u32.u64 	%r301, %rd527;
	cvt.u32.u64 	%r302, %rd531;
	add.s64 	%rd536, %rd778, -16408;
	// begin inline asm
	ld.global.nc.u64 %rd535, [%rd536];
	// end inline asm
	add.s64 	%rd538, %rd778, -16400;
	// begin inline asm
	ld.global.nc.u64 %rd537, [%rd538];
	// end inline asm
	add.s64 	%rd540, %rd778, -16392;
	// begin inline asm
	ld.global.nc.u64 %rd539, [%rd540];
	// end inline asm
	add.s64 	%rd542, %rd778, -16384;
	// begin inline asm
	ld.global.nc.u64 %rd541, [%rd542];
	// end inline asm
	cvt.u32.u64 	%r303, %rd535;
	cvt.u32.u64 	%r304, %rd539;
	setp.lt.s32 	%p12, %r1173, %r301;
	mov.u32 	%r1242, %r1173;
	mov.u64 	%rd782, %rd710;
	@%p12 bra 	$L__BB13_227;
	setp.lt.s32 	%p13, %r301, %r1173;
	mov.u32 	%r1242, %r301;
	mov.u64 	%rd782, %rd529;
	@%p13 bra 	$L__BB13_227;
	setp.lt.s64 	%p14, %rd710, %rd529;
	selp.b32 	%r1242, %r1173, %r301, %p14;
	min.s64 	%rd782, %rd710, %rd529;
$L__BB13_227:
	setp.lt.s32 	%p15, %r1281, %r302;
	mov.u32 	%r1243, %r302;
	mov.u64 	%rd783, %rd533;
	@%p15 bra 	$L__BB13_230;
	setp.lt.s32 	%p16, %r302, %r1281;
	mov.u32 	%r1243, %r1281;
	mov.u64 	%rd783, %rd822;
	@%p16 bra 	$L__BB13_230;
	setp.lt.s64 	%p17, %rd822, %rd533;
	selp.b32 	%r1243, %r1281, %r302, %p17;
	min.s64 	%rd783, %rd822, %rd533;
$L__BB13_230:
	setp.lt.s32 	%p18, %r1242, %r303;
	mov.u32 	%r1244, %r1242;
	mov.u64 	%rd784, %rd782;
	@%p18 bra 	$L__BB13_233;
	setp.lt.s32 	%p19, %r303, %r1242;
	mov.u32 	%r1244, %r303;
	mov.u64 	%rd784, %rd537;
	@%p19 bra 	$L__BB13_233;
	setp.lt.s64 	%p20, %rd782, %rd537;
	selp.b32 	%r1244, %r1242, %r303, %p20;
	min.s64 	%rd784, %rd782, %rd537;
$L__BB13_233:
	setp.lt.s32 	%p21, %r1243, %r304;
	mov.u32 	%r1245, %r304;
	mov.u64 	%rd785, %rd541;
	@%p21 bra 	$L__BB13_236;
	setp.lt.s32 	%p22, %r304, %r1243;
	mov.u32 	%r1245, %r1243;
	mov.u64 	%rd785, %rd783;
	@%p22 bra 	$L__BB13_236;
	setp.lt.s64 	%p23, %rd783, %rd541;
	selp.b32 	%r1245, %r1243, %r304, %p23;
	min.s64 	%rd785, %rd783, %rd541;
$L__BB13_236:
	add.s64 	%rd544, %rd778, -8216;
	// begin inline asm
	ld.global.nc.u64 %rd543, [%rd544];
	// end inline asm
	add.s64 	%rd546, %rd778, -8208;
	// begin inline asm
	ld.global.nc.u64 %rd545, [%rd546];
	// end inline asm
	add.s64 	%rd548, %rd778, -8200;
	// begin inline asm
	ld.global.nc.u64 %rd547, [%rd548];
	// end inline asm
	add.s64 	%rd550, %rd778, -8192;
	// begin inline asm
	ld.global.nc.u64 %rd549, [%rd550];
	// end inline asm
	cvt.u32.u64 	%r313, %rd543;
	cvt.u32.u64 	%r314, %rd547;
	add.s64 	%rd552, %rd778, -24;
	// begin inline asm
	ld.global.nc.u64 %rd551, [%rd552];
	// end inline asm
	add.s64 	%rd554, %rd778, -16;
	// begin inline asm
	ld.global.nc.u64 %rd553, [%rd554];
	// end inline asm
	add.s64 	%rd556, %rd778, -8;
	// begin inline asm
	ld.global.nc.u64 %rd555, [%rd556];
	// end inline asm
	// begin inline asm
	ld.global.nc.u64 %rd557, [%rd778];
	// end inline asm
	cvt.u32.u64 	%r315, %rd551;
	cvt.u32.u64 	%r316, %rd555;
	setp.lt.s32 	%p24, %r1244, %r313;
	mov.u32 	%r1246, %r1244;
	mov.u64 	%rd786, %rd784;
	@%p24 bra 	$L__BB13_239;
	setp.lt.s32 	%p25, %r313, %r1244;
	mov.u32 	%r1246, %r313;
	mov.u64 	%rd786, %rd545;
	@%p25 bra 	$L__BB13_239;
	setp.lt.s64 	%p26, %rd784, %rd545;
	selp.b32 	%r1246, %r1244, %r313, %p26;
	min.s64 	%rd786, %rd784, %rd545;
$L__BB13_239:
	setp.lt.s32 	%p27, %r1245, %r314;
	mov.u32 	%r1247, %r314;
	mov.u64 	%rd787, %rd549;
	@%p27 bra 	$L__BB13_242;
	setp.lt.s32 	%p28, %r314, %r1245;
	mov.u32 	%r1247, %r1245;
	mov.u64 	%rd787, %rd785;
	@%p28 bra 	$L__BB13_242;
	setp.lt.s64 	%p29, %rd785, %rd549;
	selp.b32 	%r1247, %r1245, %r314, %p29;
	min.s64 	%rd787, %rd785, %rd549;
$L__BB13_242:
	setp.lt.s32 	%p30, %r1246, %r315;
	mov.u32 	%r1173, %r1246;
	mov.u64 	%rd710, %rd786;
	@%p30 bra 	$L__BB13_245;
	setp.lt.s32 	%p31, %r315, %r1246;
	mov.u32 	%r1173, %r315;
	mov.u64 	%rd710, %rd553;
	@%p31 bra 	$L__BB13_245;
	setp.lt.s64 	%p32, %rd786, %rd553;
	selp.b32 	%r1173, %r1246, %r315, %p32;
	min.s64 	%rd710, %rd786, %rd553;
$L__BB13_245:
	setp.lt.s32 	%p33, %r1247, %r316;
	mov.u32 	%r1281, %r316;
	mov.u64 	%rd822, %rd557;
	@%p33 bra 	$L__BB13_248;
	setp.lt.s32 	%p34, %r316, %r1247;
	mov.u32 	%r1281, %r1247;
	mov.u64 	%rd822, %rd787;
	@%p34 bra 	$L__BB13_248;
	setp.lt.s64 	%p35, %rd787, %rd557;
	selp.b32 	%r1281, %r1247, %r316, %p35;
	min.s64 	%rd822, %rd787, %rd557;
$L__BB13_248:
	add.s64 	%rd790, %rd790, 1024;
	add.s64 	%rd778, %rd778, 32768;
	add.s64 	%rd777, %rd777, -2;
	setp.ne.s64 	%p36, %rd777, 0;
	@%p36 bra 	$L__BB13_224;
$L__BB13_249:
	and.b32  	%r505, %r503, 512;
	setp.ne.s32 	%p37, %r505, 0;
	@%p37 bra 	$L__BB13_261;
	shl.b64 	%rd575, %rd790, 5;
	add.s64 	%rd560, %rd503, %rd575;
	// begin inline asm
	ld.global.nc.u64 %rd559, [%rd560];
	// end inline asm
	add.s64 	%rd562, %rd560, 8;
	// begin inline asm
	ld.global.nc.u64 %rd561, [%rd562];
	// end inline asm
	add.s64 	%rd564, %rd560, 16;
	// begin inline asm
	ld.global.nc.u64 %rd563, [%rd564];
	// end inline asm
	add.s64 	%rd566, %rd560, 24;
	// begin inline asm
	ld.global.nc.u64 %rd797, [%rd566];
	// end inline asm
	cvt.u32.u64 	%r329, %rd559;
	cvt.u32.u64 	%r1255, %rd563;
	add.s64 	%rd568, %rd560, 8192;
	// begin inline asm
	ld.global.nc.u64 %rd567, [%rd568];
	// end inline asm
	add.s64 	%rd570, %rd560, 8200;
	// begin inline asm
	ld.global.nc.u64 %rd569, [%rd570];
	// end inline asm
	add.s64 	%rd572, %rd560, 8208;
	// begin inline asm
	ld.global.nc.u64 %rd571, [%rd572];
	// end inline asm
	add.s64 	%rd574, %rd560, 8216;
	// begin inline asm
	ld.global.nc.u64 %rd799, [%rd574];
	// end inline asm
	cvt.u32.u64 	%r331, %rd567;
	cvt.u32.u64 	%r1257, %rd571;
	setp.lt.s32 	%p38, %r1173, %r329;
	mov.u32 	%r1254, %r1173;
	mov.u64 	%rd796, %rd710;
	@%p38 bra 	$L__BB13_253;
	setp.lt.s32 	%p39, %r329, %r1173;
	mov.u32 	%r1254, %r329;
	mov.u64 	%rd796, %rd561;
	@%p39 bra 	$L__BB13_253;
	setp.lt.s64 	%p40, %rd710, %rd561;
	selp.b32 	%r1254, %r1173, %r329, %p40;
	min.s64 	%rd796, %rd710, %rd561;
$L__BB13_253:
	setp.lt.s32 	%p41, %r1281, %r1255;
	@%p41 bra 	$L__BB13_255;
	setp.lt.s32 	%p42, %r1255, %r1281;
	setp.lt.s64 	%p43, %rd822, %rd797;
	or.pred  	%p44, %p42, %p43;
	selp.b32 	%r1255, %r1281, %r1255, %p44;
	selp.b64 	%rd797, %rd822, %rd797, %p44;
$L__BB13_255:
	setp.lt.s32 	%p45, %r1254, %r331;
	mov.u32 	%r1173, %r1254;
	mov.u64 	%rd710, %rd796;
	@%p45 bra 	$L__BB13_258;
	setp.lt.s32 	%p46, %r331, %r1254;
	mov.u32 	%r1173, %r331;
	mov.u64 	%rd710, %rd569;
	@%p46 bra 	$L__BB13_258;
	setp.lt.s64 	%p47, %rd796, %rd569;
	selp.b32 	%r1173, %r1254, %r331, %p47;
	min.s64 	%rd710, %rd796, %rd569;
$L__BB13_258:
	setp.lt.s32 	%p48, %r1255, %r1257;
	@%p48 bra 	$L__BB13_260;
	setp.lt.s32 	%p49, %r1257, %r1255;
	setp.lt.s64 	%p50, %rd797, %rd799;
	or.pred  	%p51, %p49, %p50;
	selp.b32 	%r1257, %r1255, %r1257, %p51;
	selp.b64 	%rd799, %rd797, %rd799, %p51;
$L__BB13_260:
	add.s64 	%rd790, %rd790, 512;
	mov.u64 	%rd822, %rd799;
	mov.u32 	%r1281, %r1257;
$L__BB13_261:
	cvt.s64.s32 	%rd578, %r503;
	setp.ge.s64 	%p52, %rd790, %rd578;
	@%p52 bra 	$L__BB13_299;
	cvt.u32.u64 	%r343, %rd790;
	sub.s32 	%r344, %r503, %r343;
	setp.ge.s32 	%p53, %r290, %r344;
	@%p53 bra 	$L__BB13_299;
	not.b32 	%r507, %r290;
	add.s32 	%r508, %r503, %r507;
	sub.s32 	%r345, %r508, %r343;
	and.b32  	%r509, %r345, 768;
	setp.eq.s32 	%p54, %r509, 768;
	mov.u32 	%r1266, %r290;
	@%p54 bra 	$L__BB13_272;
	cvt.u64.u32 	%rd580, %r290;
	add.s64 	%rd581, %rd790, %rd580;
	shl.b64 	%rd582, %rd581, 5;
	add.s64 	%rd803, %rd500, %rd582;
	shr.u32 	%r510, %r345, 8;
	add.s32 	%r511, %r510, 1;
	and.b32  	%r512, %r511, 3;
	neg.s32 	%r1260, %r512;
	mov.u32 	%r1266, %r290;
$L__BB13_265:
	.pragma "nounroll";
	mov.u64 	%rd349, %rd822;
	mov.u32 	%r350, %r1281;
	mov.u64 	%rd348, %rd710;
	mov.u32 	%r349, %r1173;
	// begin inline asm
	ld.global.nc.u64 %rd583, [%rd803];
	// end inline asm
	add.s64 	%rd586, %rd803, 8;
	// begin inline asm
	ld.global.nc.u64 %rd585, [%rd586];
	// end inline asm
	add.s64 	%rd588, %rd803, 16;
	// begin inline asm
	ld.global.nc.u64 %rd587, [%rd588];
	// end inline asm
	add.s64 	%rd590, %rd803, 24;
	// begin inline asm
	ld.global.nc.u64 %rd589, [%rd590];
	// end inline asm
	cvt.u32.u64 	%r351, %rd583;
	cvt.u32.u64 	%r352, %rd587;
	setp.lt.s32 	%p55, %r349, %r351;
	@%p55 bra 	$L__BB13_268;
	setp.lt.s32 	%p56, %r351, %r349;
	mov.u32 	%r1173, %r351;
	mov.u64 	%rd710, %rd585;
	@%p56 bra 	$L__BB13_268;
	setp.lt.s64 	%p57, %rd348, %rd585;
	selp.b32 	%r1173, %r349, %r351, %p57;
	min.s64 	%rd710, %rd348, %rd585;
$L__BB13_268:
	setp.lt.s32 	%p58, %r350, %r352;
	mov.u32 	%r1281, %r352;
	mov.u64 	%rd822, %rd589;
	@%p58 bra 	$L__BB13_271;
	setp.lt.s32 	%p59, %r352, %r350;
	mov.u32 	%r1281, %r350;
	mov.u64 	%rd822, %rd349;
	@%p59 bra 	$L__BB13_271;
	setp.lt.s64 	%p60, %rd349, %rd589;
	selp.b32 	%r1281, %r350, %r352, %p60;
	min.s64 	%rd822, %rd349, %rd589;
$L__BB13_271:
	add.s32 	%r1266, %r1266, 256;
	add.s64 	%rd803, %rd803, 8192;
	add.s32 	%r1260, %r1260, 1;
	setp.ne.s32 	%p61, %r1260, 0;
	@%p61 bra 	$L__BB13_265;
$L__BB13_272:
	setp.lt.u32 	%p62, %r345, 768;
	@%p62 bra 	$L__BB13_299;
	cvt.u64.u32 	%rd591, %r1266;
	add.s64 	%rd592, %rd790, %rd591;
	shl.b64 	%rd593, %rd592, 5;
	add.s64 	%rd594, %rd593, %rd500;
	add.s64 	%rd812, %rd594, 24600;
$L__BB13_274:
	add.s64 	%rd596, %rd812, -24600;
	// begin inline asm
	ld.global.nc.u64 %rd595, [%rd596];
	// end inline asm
	add.s64 	%rd598, %rd812, -24592;
	// begin inline asm
	ld.global.nc.u64 %rd597, [%rd598];
	// end inline asm
	add.s64 	%rd600, %rd812, -24584;
	// begin inline asm
	ld.global.nc.u64 %rd599, [%rd600];
	// end inline asm
	add.s64 	%rd602, %rd812, -24576;
	// begin inline asm
	ld.global.nc.u64 %rd601, [%rd602];
	// end inline asm
	cvt.u32.u64 	%r367, %rd595;
	cvt.u32.u64 	%r368, %rd599;
	setp.lt.s32 	%p63, %r1173, %r367;
	mov.u32 	%r1274, %r1173;
	mov.u64 	%rd815, %rd710;
	@%p63 bra 	$L__BB13_277;
	setp.lt.s32 	%p64, %r367, %r1173;
	mov.u32 	%r1274, %r367;
	mov.u64 	%rd815, %rd597;
	@%p64 bra 	$L__BB13_277;
	setp.lt.s64 	%p65, %rd710, %rd597;
	selp.b32 	%r1274, %r1173, %r367, %p65;
	min.s64 	%rd815, %rd710, %rd597;
$L__BB13_277:
	setp.lt.s32 	%p66, %r1281, %r368;
	mov.u32 	%r1275, %r368;
	mov.u64 	%rd816, %rd601;
	@%p66 bra 	$L__BB13_280;
	setp.lt.s32 	%p67, %r368, %r1281;
	mov.u32 	%r1275, %r1281;
	mov.u64 	%rd816, %rd822;
	@%p67 bra 	$L__BB13_280;
	setp.lt.s64 	%p68, %rd822, %rd601;
	selp.b32 	%r1275, %r1281, %r368, %p68;
	min.s64 	%rd816, %rd822, %rd601;
$L__BB13_280:
	add.s64 	%rd604, %rd812, -16408;
	// begin inline asm
	ld.global.nc.u64 %rd603, [%rd604];
	// end inline asm
	add.s64 	%rd606, %rd812, -16400;
	// begin inline asm
	ld.global.nc.u64 %rd605, [%rd606];
	// end inline asm
	add.s64 	%rd608, %rd812, -16392;
	// begin inline asm
	ld.global.nc.u64 %rd607, [%rd608];
	// end inline asm
	add.s64 	%rd610, %rd812, -16384;
	// begin inline asm
	ld.global.nc.u64 %rd609, [%rd610];
	// end inline asm
	cvt.u32.u64 	%r373, %rd603;
	cvt.u32.u64 	%r374, %rd607;
	setp.lt.s32 	%p69, %r1274, %r373;
	mov.u32 	%r1276, %r1274;
	mov.u64 	%rd817, %rd815;
	@%p69 bra 	$L__BB13_283;
	setp.lt.s32 	%p70, %r373, %r1274;
	mov.u32 	%r1276, %r373;
	mov.u64 	%rd817, %rd605;
	@%p70 bra 	$L__BB13_283;
	setp.lt.s64 	%p71, %rd815, %rd605;
	selp.b32 	%r1276, %r1274, %r373, %p71;
	min.s64 	%rd817, %rd815, %rd605;
$L__BB13_283:
	setp.lt.s32 	%p72, %r1275, %r374;
	mov.u32 	%r1277, %r374;
	mov.u64 	%rd818, %rd609;
	@%p72 bra 	$L__BB13_286;
	setp.lt.s32 	%p73, %r374, %r1275;
	mov.u32 	%r1277, %r1275;
	mov.u64 	%rd818, %rd816;
	@%p73 bra 	$L__BB13_286;
	setp.lt.s64 	%p74, %rd816, %rd609;
	selp.b32 	%r1277, %r1275, %r374, %p74;
	min.s64 	%rd818, %rd816, %rd609;
$L__BB13_286:
	add.s64 	%rd612, %rd812, -8216;
	// begin inline asm
	ld.global.nc.u64 %rd611, [%rd612];
	// end inline asm
	add.s64 	%rd614, %rd812, -8208;
	// begin inline asm
	ld.global.nc.u64 %rd613, [%rd614];
	// end inline asm
	add.s64 	%rd616, %rd812, -8200;
	// begin inline asm
	ld.global.nc.u64 %rd615, [%rd616];
	// end inline asm
	add.s64 	%rd618, %rd812, -8192;
	// begin inline asm
	ld.global.nc.u64 %rd617, [%rd618];
	// end inline asm
	cvt.u32.u64 	%r379, %rd611;
	cvt.u32.u64 	%r380, %rd615;
	setp.lt.s32 	%p75, %r1276, %r379;
	mov.u32 	%r1278, %r1276;
	mov.u64 	%rd819, %rd817;
	@%p75 bra 	$L__BB13_289;
	setp.lt.s32 	%p76, %r379, %r1276;
	mov.u32 	%r1278, %r379;
	mov.u64 	%rd819, %rd613;
	@%p76 bra 	$L__BB13_289;
	setp.lt.s64 	%p77, %rd817, %rd613;
	selp.b32 	%r1278, %r1276, %r379, %p77;
	min.s64 	%rd819, %rd817, %rd613;
$L__BB13_289:
	setp.lt.s32 	%p78, %r1277, %r380;
	mov.u32 	%r1279, %r380;
	mov.u64 	%rd820, %rd617;
	@%p78 bra 	$L__BB13_292;
	setp.lt.s32 	%p79, %r380, %r1277;
	mov.u32 	%r1279, %r1277;
	mov.u64 	%rd820, %rd818;
	@%p79 bra 	$L__BB13_292;
	setp.lt.s64 	%p80, %rd818, %rd617;
	selp.b32 	%r1279, %r1277, %r380, %p80;
	min.s64 	%rd820, %rd818, %rd617;
$L__BB13_292:
	add.s64 	%rd620, %rd812, -24;
	// begin inline asm
	ld.global.nc.u64 %rd619, [%rd620];
	// end inline asm
	add.s64 	%rd622, %rd812, -16;
	// begin inline asm
	ld.global.nc.u64 %rd621, [%rd622];
	// end inline asm
	add.s64 	%rd624, %rd812, -8;
	// begin inline asm
	ld.global.nc.u64 %rd623, [%rd624];
	// end inline asm
	// begin inline asm
	ld.global.nc.u64 %rd625, [%rd812];
	// end inline asm
	cvt.u32.u64 	%r385, %rd619;
	cvt.u32.u64 	%r386, %rd623;
	setp.lt.s32 	%p81, %r1278, %r385;
	mov.u32 	%r1173, %r1278;
	mov.u64 	%rd710, %rd819;
	@%p81 bra 	$L__BB13_295;
	setp.lt.s32 	%p82, %r385, %r1278;
	mov.u32 	%r1173, %r385;
	mov.u64 	%rd710, %rd621;
	@%p82 bra 	$L__BB13_295;
	setp.lt.s64 	%p83, %rd819, %rd621;
	selp.b32 	%r1173, %r1278, %r385, %p83;
	min.s64 	%rd710, %rd819, %rd621;
$L__BB13_295:
	setp.lt.s32 	%p84, %r1279, %r386;
	mov.u32 	%r1281, %r386;
	mov.u64 	%rd822, %rd625;
	@%p84 bra 	$L__BB13_298;
	setp.lt.s32 	%p85, %r386, %r1279;
	mov.u32 	%r1281, %r1279;
	mov.u64 	%rd822, %rd820;
	@%p85 bra 	$L__BB13_298;
	setp.lt.s64 	%p86, %rd820, %rd625;
	selp.b32 	%r1281, %r1279, %r386, %p86;
	min.s64 	%rd822, %rd820, %rd625;
$L__BB13_298:
	add.s32 	%r1266, %r1266, 1024;
	add.s64 	%rd812, %rd812, 32768;
	setp.lt.s32 	%p87, %r1266, %r344;
	@%p87 bra 	$L__BB13_274;
$L__BB13_299:
	// begin inline asm
	mov.u32 %r513, %laneid;
	// end inline asm
	mov.b32 	%r551, 1;
	mov.b32 	%r552, 31;
	mov.b32 	%r553, -1;
	// begin inline asm
	shfl.sync.down.b32 %r514, %r1173, %r551, %r552, %r553;
	// end inline asm
	// begin inline asm
	shfl.sync.down.b32 %r519, %r520, %r551, %r552, %r553;
	// end inline asm
	mov.b64 	{%r525, %r530}, %rd710;
	// begin inline asm
	shfl.sync.down.b32 %r524, %r525, %r551, %r552, %r553;
	// end inline asm
	// begin inline asm
	shfl.sync.down.b32 %r529, %r530, %r551, %r552, %r553;
	// end inline asm
	mov.b64 	%rd392, {%r524, %r529};
	// begin inline asm
	shfl.sync.down.b32 %r534, %r1281, %r551, %r552, %r553;
	// end inline asm
	// begin inline asm
	shfl.sync.down.b32 %r539, %r540, %r551, %r552, %r553;
	// end inline asm
	mov.b64 	{%r545, %r550}, %rd822;
	// begin inline asm
	shfl.sync.down.b32 %r544, %r545, %r551, %r552, %r553;
	// end inline asm
	// begin inline asm
	shfl.sync.down.b32 %r549, %r550, %r551, %r552, %r553;
	// end inline asm
	mov.b64 	%rd393, {%r544, %r549};
	setp.gt.s32 	%p88, %r513, 30;
	mov.u32 	%r1286, %r1281;
	mov.u64 	%rd827, %rd822;
	@%p88 bra 	$L__BB13_306;
	setp.lt.s32 	%p89, %r1173, %r514;
	mov.u32 	%r1284, %r1173;
	mov.u64 	%rd825, %rd710;
	@%p89 bra 	$L__BB13_303;
	setp.lt.s32 	%p90, %r514, %r1173;
	mov.u32 	%r1284, %r514;
	mov.u64 	%rd825, %rd392;
	@%p90 bra 	$L__BB13_303;
	setp.lt.s64 	%p91, %rd710, %rd392;
	selp.b32 	%r1284, %r1173, %r514, %p91;
	min.s64 	%rd825, %rd710, %rd392;
$L__BB13_303:
	setp.lt.s32 	%p92, %r1281, %r534;
	mov.u32 	%r1173, %r1284;
	mov.u64 	%rd710, %rd825;
	mov.u32 	%r1286, %r534;
	mov.u64 	%rd827, %rd393;
	@%p92 bra 	$L__BB13_306;
	setp.lt.s32 	%p93, %r534, %r1281;
	mov.u32 	%r1173, %r1284;
	mov.u64 	%rd710, %rd825;
	mov.u32 	%r1286, %r1281;
	mov.u64 	%rd827, %rd822;
	@%p93 bra 	$L__BB13_306;
	setp.lt.s64 	%p94, %rd822, %rd393;
	selp.b32 	%r1286, %r1281, %r534, %p94;
	min.s64 	%rd827, %rd822, %rd393;
	mov.u32 	%r1173, %r1284;
	mov.u64 	%rd710, %rd825;
$L__BB13_306:
	mov.b32 	%r591, 2;
	mov.b32 	%r592, 31;
	mov.b32 	%r593, -1;
	// begin inline asm
	shfl.sync.down.b32 %r554, %r1173, %r591, %r592, %r593;
	// end inline asm
	// begin inline asm
	shfl.sync.down.b32 %r559, %r560, %r591, %r592, %r593;
	// end inline asm
	mov.b64 	{%r565, %r570}, %rd710;
	// begin inline asm
	shfl.sync.down.b32 %r564, %r565, %r591, %r592, %r593;
	// end inline asm
	// begin inline asm
	shfl.sync.down.b32 %r569, %r570, %r591, %r592, %r593;
	// end inline asm
	mov.b64 	%rd399, {%r564, %r569};
	// begin inline asm
	shfl.sync.down.b32 %r574, %r1286, %r591, %r592, %r593;
	// end inline asm
	// begin inline asm
	shfl.sync.down.b32 %r579, %r580, %r591, %r592, %r593;
	// end inline asm
	mov.b64 	{%r585, %r590}, %rd827;
	// begin inline asm
	shfl.sync.down.b32 %r584, %r585, %r591, %r592, %r593;
	// end inline asm
	// begin inline asm
	shfl.sync.down.b32 %r589, %r590, %r591, %r592, %r593;
	// end inline asm
	mov.b64 	%rd400, {%r584, %r589};
	setp.gt.s32 	%p95, %r513, 29;
	mov.u32 	%r1289, %r1286;
	mov.u64 	%rd830, %rd827;
	@%p95 bra 	$L__BB13_313;
	setp.lt.s32 	%p96, %r1173, %r554;
	mov.u32 	%r1287, %r1173;
	mov.u64 	%rd828, %rd710;
	@%p96 bra 	$L__BB13_310;
	setp.lt.s32 	%p97, %r554, %r1173;
	mov.u32 	%r1287, %r554;
	mov.u64 	%rd828, %rd399;
	@%p97 bra 	$L__BB13_310;
	setp.lt.s64 	%p98, %rd710, %rd399;
	selp.b32 	%r1287, %r1173, %r554, %p98;
	min.s64 	%rd828, %rd710, %rd399;
$L__BB13_310:
	setp.lt.s32 	%p99, %r1286, %r574;
	mov.u32 	%r1173, %r1287;
	mov.u64 	%rd710, %rd828;
	mov.u32 	%r1289, %r574;
	mov.u64 	%rd830, %rd400;
	@%p99 bra 	$L__BB13_313;
	setp.lt.s32 	%p100, %r574, %r1286;
	mov.u32 	%r1173, %r1287;
	mov.u64 	%rd710, %rd828;
	mov.u32 	%r1289, %r1286;
	mov.u64 	%rd830, %rd827;
	@%p100 bra 	$L__BB13_313;
	setp.lt.s64 	%p101, %rd827, %rd400;
	selp.b32 	%r1289, %r1286, %r574, %p101;
	min.s64 	%rd830, %rd827, %rd400;
	mov.u32 	%r1173, %r1287;
	mov.u64 	%rd710, %rd828;
$L__BB13_313:
	mov.b32 	%r631, 4;
	mov.b32 	%r632, 31;
	mov.b32 	%r633, -1;
	// begin inline asm
	shfl.sync.down.b32 %r594, %r1173, %r631, %r632, %r633;
	// end inline asm
	// begin inline asm
	shfl.sync.down.b32 %r599, %r600, %r631, %r632, %r633;
	// end inline asm
	mov.b64 	{%r605, %r610}, %rd710;
	// begin inline asm
	shfl.sync.down.b32 %r604, %r605, %r631, %r632, %r633;
	// end inline asm
	// begin inline asm
	shfl.sync.down.b32 %r609, %r610, %r631, %r632, %r633;
	// end inline asm
	mov.b64 	%rd406, {%r604, %r609};
	// begin inline asm
	shfl.sync.down.b32 %r614, %r1289, %r631, %r632, %r633;
	// end inline asm
	// begin inline asm
	shfl.sync.down.b32 %r619, %r620, %r631, %r632, %r633;
	// end inline asm
	mov.b64 	{%r625, %r630}, %rd830;
	// begin inline asm
	shfl.sync.down.b32 %r624, %r625, %r631, %r632, %r633;
	// end inline asm
	// begin inline asm
	shfl.sync.down.b32 %r629, %r630, %r631, %r632, %r633;
	// end inline asm
	mov.b64 	%rd407, {%r624, %r629};
	setp.gt.s32 	%p102, %r513, 27;
	mov.u32 	%r1292, %r1289;
	mov.u64 	%rd833, %rd830;
	@%p102 bra 	$L__BB13_320;
	setp.lt.s32 	%p103, %r1173, %r594;
	mov.u32 	%r1290, %r1173;
	mov.u64 	%rd831, %rd710;
	@%p103 bra 	$L__BB13_317;
	setp.lt.s32 	%p104, %r594, %r1173;
	mov.u32 	%r1290, %r594;
	mov.u64 	%rd831, %rd406;
	@%p104 bra 	$L__BB13_317;
	setp.lt.s64 	%p105, %rd710, %rd406;
	selp.b32 	%r1290, %r1173, %r594, %p105;
	min.s64 	%rd831, %rd710, %rd406;
$L__BB13_317:
	setp.lt.s32 	%p106, %r1289, %r614;
	mov.u32 	%r1173, %r1290;
	mov.u64 	%rd710, %rd831;
	mov.u32 	%r1292, %r614;
	mov.u64 	%rd833, %rd407;
	@%p106 bra 	$L__BB13_320;
	setp.lt.s32 	%p107, %r614, %r1289;
	mov.u32 	%r1173, %r1290;
	mov.u64 	%rd710, %rd831;
	mov.u32 	%r1292, %r1289;
	mov.u64 	%rd833, %rd830;
	@%p107 bra 	$L__BB13_320;
	setp.lt.s64 	%p108, %rd830, %rd407;
	selp.b32 	%r1292, %r1289, %r614, %p108;
	min.s64 	%rd833, %rd830, %rd407;
	mov.u32 	%r1173, %r1290;
	mov.u64 	%rd710, %rd831;
$L__BB13_320:
	mov.b32 	%r671, 8;
	mov.b32 	%r672, 31;
	mov.b32 	%r673, -1;
	// begin inline asm
	shfl.sync.down.b32 %r634, %r1173, %r671, %r672, %r673;
	// end inline asm
	// begin inline asm
	shfl.sync.down.b32 %r639, %r640, %r671, %r672, %r673;
	// end inline asm
	mov.b64 	{%r645, %r650}, %rd710;
	// begin inline asm
	shfl.sync.down.b32 %r644, %r645, %r671, %r672, %r673;
	// end inline asm
	// begin inline asm
	shfl.sync.down.b32 %r649, %r650, %r671, %r672, %r673;
	// end inline asm
	mov.b64 	%rd413, {%r644, %r649};
	// begin inline asm
	shfl.sync.down.b32 %r654, %r1292, %r671, %r672, %r673;
	// end inline asm
	// begin inline asm
	shfl.sync.down.b32 %r659, %r660, %r671, %r672, %r673;
	// end inline asm
	mov.b64 	{%r665, %r670}, %rd833;
	// begin inline asm
	shfl.sync.down.b32 %r664, %r665, %r671, %r672, %r673;
	// end inline asm
	// begin inline asm
	shfl.sync.down.b32 %r669, %r670, %r671, %r672, %r673;
	// end inline asm
	mov.b64 	%rd414, {%r664, %r669};
	setp.gt.s32 	%p109, %r513, 23;
	mov.u32 	%r1295, %r1292;
	mov.u64 	%rd836, %rd833;
	@%p109 bra 	$L__BB13_327;
	setp.lt.s32 	%p110, %r1173, %r634;
	mov.u32 	%r1293, %r1173;
	mov.u64 	%rd834, %rd710;
	@%p110 bra 	$L__BB13_324;
	setp.lt.s32 	%p111, %r634, %r1173;
	mov.u32 	%r1293, %r634;
	mov.u64 	%rd834, %rd413;
	@%p111 bra 	$L__BB13_324;
	setp.lt.s64 	%p112, %rd710, %rd413;
	selp.b32 	%r1293, %r1173, %r634, %p112;
	min.s64 	%rd834, %rd710, %rd413;
$L__BB13_324:
	setp.lt.s32 	%p113, %r1292, %r654;
	mov.u32 	%r1173, %r1293;
	mov.u64 	%rd710, %rd834;
	mov.u32 	%r1295, %r654;
	mov.u64 	%rd836, %rd414;
	@%p113 bra 	$L__BB13_327;
	setp.lt.s32 	%p114, %r654, %r1292;
	mov.u32 	%r1173, %r1293;
	mov.u64 	%rd710, %rd834;
	mov.u32 	%r1295, %r1292;
	mov.u64 	%rd836, %rd833;
	@%p114 bra 	$L__BB13_327;
	setp.lt.s64 	%p115, %rd833, %rd414;
	selp.b32 	%r1295, %r1292, %r654, %p115;
	min.s64 	%rd836, %rd833, %rd414;
	mov.u32 	%r1173, %r1293;
	mov.u64 	%rd710, %rd834;
$L__BB13_327:
	mov.b32 	%r711, 16;
	mov.b32 	%r712, 31;
	mov.b32 	%r713, -1;
	// begin inline asm
	shfl.sync.down.b32 %r674, %r1173, %r711, %r712, %r713;
	// end inline asm
	// begin inline asm
	shfl.sync.down.b32 %r679, %r680, %r711, %r712, %r713;
	// end inline asm
	mov.b64 	{%r685, %r690}, %rd710;
	// begin inline asm
	shfl.sync.down.b32 %r684, %r685, %r711, %r712, %r713;
	// end inline asm
	// begin inline asm
	shfl.sync.down.b32 %r689, %r690, %r711, %r712, %r713;
	// end inline asm
	mov.b64 	%rd420, {%r684, %r689};
	// begin inline asm
	shfl.sync.down.b32 %r694, %r1295, %r711, %r712, %r713;
	// end inline asm
	// begin inline asm
	shfl.sync.down.b32 %r699, %r700, %r711, %r712, %r713;
	// end inline asm
	mov.b64 	{%r705, %r710}, %rd836;
	// begin inline asm
	shfl.sync.down.b32 %r704, %r705, %r711, %r712, %r713;
	// end inline asm
	// begin inline asm
	shfl.sync.down.b32 %r709, %r710, %r711, %r712, %r713;
	// end inline asm
	mov.b64 	%rd421, {%r704, %r709};
	setp.gt.s32 	%p116, %r513, 15;
	mov.u32 	%r1313, %r1295;
	mov.u64 	%rd854, %rd836;
	@%p116 bra 	$L__BB13_334;
	setp.lt.s32 	%p117, %r1173, %r674;
	mov.u32 	%r1296, %r1173;
	mov.u64 	%rd837, %rd710;
	@%p117 bra 	$L__BB13_331;
	setp.lt.s32 	%p118, %r674, %r1173;
	mov.u32 	%r1296, %r674;
	mov.u64 	%rd837, %rd420;
	@%p118 bra 	$L__BB13_331;
	setp.lt.s64 	%p119, %rd710, %rd420;
	selp.b32 	%r1296, %r1173, %r674, %p119;
	min.s64 	%rd837, %rd710, %rd420;
$L__BB13_331:
	setp.lt.s32 	%p120, %r1295, %r694;
	mov.u32 	%r1173, %r1296;
	mov.u64 	%rd710, %rd837;
	mov.u32 	%r1313, %r694;
	mov.u64 	%rd854, %rd421;
	@%p120 bra 	$L__BB13_334;
	setp.lt.s32 	%p121, %r694, %r1295;
	mov.u32 	%r1173, %r1296;
	mov.u64 	%rd710, %rd837;
	mov.u32 	%r1313, %r1295;
	mov.u64 	%rd854, %rd836;
	@%p121 bra 	$L__BB13_334;
	setp.lt.s64 	%p122, %rd836, %rd421;
	selp.b32 	%r1313, %r1295, %r694, %p122;
	min.s64 	%rd854, %rd836, %rd421;
	mov.u32 	%r1173, %r1296;
	mov.u64 	%rd710, %rd837;
$L__BB13_334:
	setp.ne.s32 	%p123, %r513, 0;
	@%p123 bra 	$L__BB13_336;
	and.b32  	%r714, %r290, 992;
	mov.u32 	%r715, _ZN6thrust24THRUST_300001_SM_1000_NS8cuda_cub4core6detail5shmemE;
	add.s32 	%r716, %r715, %r714;
	st.shared.u32 	[%r716+8], %r1173;
	st.shared.u64 	[%r716+16], %rd710;
	st.shared.u32 	[%r716+24], %r1313;
	st.shared.u64 	[%r716+32], %rd854;
$L__BB13_336:
	bar.sync 	0;
	setp.ne.s32 	%p124, %r290, 0;
	@%p124 bra 	$L__BB13_380;
	ld.shared.u32 	%r430, [_ZN6thrust24THRUST_300001_SM_1000_NS8cuda_cub4core6detail5shmemE+40];
	ld.shared.u64 	%rd427, [_ZN6thrust24THRUST_300001_SM_1000_NS8cuda_cub4core6detail5shmemE+48];
	ld.shared.u32 	%r431, [_ZN6thrust24THRUST_300001_SM_1000_NS8cuda_cub4core6detail5shmemE+56];
	ld.shared.u64 	%rd428, [_ZN6thrust24THRUST_300001_SM_1000_NS8cuda_cub4core6detail5shmemE+64];
	setp.lt.s32 	%p125, %r1173, %r430;
	mov.u32 	%r1299, %r1173;
	mov.u64 	%rd840, %rd710;
	@%p125 bra 	$L__BB13_340;
	setp.lt.s32 	%p126, %r430, %r1173;
	mov.u32 	%r1299, %r430;
	mov.u64 	%rd840, %rd427;
	@%p126 bra 	$L__BB13_340;
	setp.lt.s64 	%p127, %rd710, %rd427;
	selp.b32 	%r1299, %r1173, %r430, %p127;
	min.s64 	%rd840, %rd710, %rd427;
$L__BB13_340:
	setp.lt.s32 	%p128, %r1313, %r431;
	mov.u32 	%r1300, %r431;
	mov.u64 	%rd841, %rd428;
	@%p128 bra 	$L__BB13_344;
	setp.ge.s32 	%p129, %r431, %r1313;
	mov.u32 	%r1300, %r1313;
	mov.u64 	%rd841, %rd854;
	@%p129 bra 	$L__BB13_342;
	bra.uni 	$L__BB13_344;
$L__BB13_342:
	setp.ge.s64 	%p130, %rd854, %rd428;
	mov.u32 	%r1300, %r431;
	mov.u64 	%rd841, %rd428;
	@%p130 bra 	$L__BB13_344;
	mov.u32 	%r1300, %r1313;
	mov.u64 	%rd841, %rd854;
$L__BB13_344:
	ld.shared.u32 	%r440, [_ZN6thrust24THRUST_300001_SM_1000_NS8cuda_cub4core6detail5shmemE+72];
	ld.shared.u64 	%rd438, [_ZN6thrust24THRUST_300001_SM_1000_NS8cuda_cub4core6detail5shmemE+80];
	ld.shared.u32 	%r442, [_ZN6thrust24THRUST_300001_SM_1000_NS8cuda_cub4core6detail5shmemE+88];
	ld.shared.u64 	%rd440, [_ZN6thrust24THRUST_300001_SM_1000_NS8cuda_cub4core6detail5shmemE+96];
	setp.lt.s32 	%p131, %r1299, %r440;
	mov.u32 	%r1301, %r1299;
	mov.u64 	%rd842, %rd840;
	@%p131 bra 	$L__BB13_347;
	setp.lt.s32 	%p132, %r440, %r1299;
	mov.u32 	%r1301, %r440;
	mov.u64 	%rd842, %rd438;
	@%p132 bra 	$L__BB13_347;
	setp.lt.s64 	%p133, %rd840, %rd438;
	selp.b32 	%r1301, %r1299, %r440, %p133;
	min.s64 	%rd842, %rd840, %rd438;
$L__BB13_347:
	setp.lt.s32 	%p134, %r1300, %r442;
	mov.u32 	%r1302, %r442;
	mov.u64 	%rd843, %rd440;
	@%p134 bra 	$L__BB13_350;
	setp.lt.s32 	%p135, %r442, %r1300;
	mov.u32 	%r1302, %r1300;
	mov.u64 	%rd843, %rd841;
	@%p135 bra 	$L__BB13_350;
	setp.lt.s64 	%p136, %rd841, %rd440;
	selp.b64 	%rd843, %rd841, %rd440, %p136;
	selp.b32 	%r1302, %r1300, %r442, %p136;
$L__BB13_350:
	ld.shared.u32 	%r450, [_ZN6thrust24THRUST_300001_SM_1000_NS8cuda_cub4core6detail5shmemE+104];
	ld.shared.u64 	%rd448, [_ZN6thrust24THRUST_300001_SM_1000_NS8cuda_cub4core6detail5shmemE+112];
	ld.shared.u32 	%r452, [_ZN6thrust24THRUST_300001_SM_1000_NS8cuda_cub4core6detail5shmemE+120];
	ld.shared.u64 	%rd450, [_ZN6thrust24THRUST_300001_SM_1000_NS8cuda_cub4core6detail5shmemE+128];
	setp.lt.s32 	%p137, %r1301, %r450;
	mov.u32 	%r1303, %r1301;
	mov.u64 	%rd844, %rd842;
	@%p137 bra 	$L__BB13_353;
	setp.lt.s32 	%p138, %r450, %r1301;
	mov.u32 	%r1303, %r450;
	mov.u64 	%rd844, %rd448;
	@%p138 bra 	$L__BB13_353;
	setp.lt.s64 	%p139, %rd842, %rd448;
	selp.b32 	%r1303, %r1301, %r450, %p139;
	min.s64 	%rd844, %rd842, %rd448;
$L__BB13_353:
	setp.lt.s32 	%p140, %r1302, %r452;
	mov.u32 	%r1304, %r452;
	mov.u64 	%rd845, %rd450;
	@%p140 bra 	$L__BB13_356;
	setp.lt.s32 	%p141, %r452, %r1302;
	mov.u32 	%r1304, %r1302;
	mov.u64 	%rd845, %rd843;
	@%p141 bra 	$L__BB13_356;
	setp.lt.s64 	%p142, %rd843, %rd450;
	selp.b64 	%rd845, %rd843, %rd450, %p142;
	selp.b32 	%r1304, %r1302, %r452, %p142;
$L__BB13_356:
	ld.shared.u32 	%r460, [_ZN6thrust24THRUST_300001_SM_1000_NS8cuda_cub4core6detail5shmemE+136];
	ld.shared.u64 	%rd458, [_ZN6thrust24THRUST_300001_SM_1000_NS8cuda_cub4core6detail5shmemE+144];
	ld.shared.u32 	%r462, [_ZN6thrust24THRUST_300001_SM_1000_NS8cuda_cub4core6detail5shmemE+152];
	ld.shared.u64 	%rd460, [_ZN6thrust24THRUST_300001_SM_1000_NS8cuda_cub4core6detail5shmemE+160];
	setp.lt.s32 	%p143, %r1303, %r460;
	mov.u32 	%r1305, %r1303;
	mov.u64 	%rd846, %rd844;
	@%p143 bra 	$L__BB13_359;
	setp.lt.s32 	%p144, %r460, %r1303;
	mov.u32 	%r1305, %r460;
	mov.u64 	%rd846, %rd458;
	@%p144 bra 	$L__BB13_359;
	setp.lt.s64 	%p145, %rd844, %rd458;
	selp.b32 	%r1305, %r1303, %r460, %p145;
	min.s64 	%rd846, %rd844, %rd458;
$L__BB13_359:
	setp.lt.s32 	%p146, %r1304, %r462;
	mov.u32 	%r1306, %r462;
	mov.u64 	%rd847, %rd460;
	@%p146 bra 	$L__BB13_362;
	setp.lt.s32 	%p147, %r462, %r1304;
	mov.u32 	%r1306, %r1304;
	mov.u64 	%rd847, %rd845;
	@%p147 bra 	$L__BB13_362;
	setp.lt.s64 	%p148, %rd845, %rd460;
	selp.b64 	%rd847, %rd845, %rd460, %p148;
	selp.b32 	%r1306, %r1304, %r462, %p148;
$L__BB13_362:
	ld.shared.u32 	%r470, [_ZN6thrust24THRUST_300001_SM_1000_NS8cuda_cub4core6detail5shmemE+168];
	ld.shared.u64 	%rd468, [_ZN6thrust24THRUST_300001_SM_1000_NS8cuda_cub4core6detail5shmemE+176];
	ld.shared.u32 	%r472, [_ZN6thrust24THRUST_300001_SM_1000_NS8cuda_cub4core6detail5shmemE+184];
	ld.shared.u64 	%rd470, [_ZN6thrust24THRUST_300001_SM_1000_NS8cuda_cub4core6detail5shmemE+192];
	setp.lt.s32 	%p149, %r1305, %r470;
	mov.u32 	%r1307, %r1305;
	mov.u64 	%rd848, %rd846;
	@%p149 bra 	$L__BB13_365;
	setp.lt.s32 	%p150, %r470, %r1305;
	mov.u32 	%r1307, %r470;
	mov.u64 	%rd848, %rd468;
	@%p150 bra 	$L__BB13_365;
	setp.lt.s64 	%p151, %rd846, %rd468;
	selp.b32 	%r1307, %r1305, %r470, %p151;
	min.s64 	%rd848, %rd846, %rd468;
$L__BB13_365:
	setp.lt.s32 	%p152, %r1306, %r472;
	mov.u32 	%r1308, %r472;
	mov.u64 	%rd849, %rd470;
	@%p152 bra 	$L__BB13_368;
	setp.lt.s32 	%p153, %r472, %r1306;
	mov.u32 	%r1308, %r1306;
	mov.u64 	%rd849, %rd847;
	@%p153 bra 	$L__BB13_368;
	setp.lt.s64 	%p154, %rd847, %rd470;
	selp.b64 	%rd849, %rd847, %rd470, %p154;
	selp.b32 	%r1308, %r1306, %r472, %p154;
$L__BB13_368:
	ld.shared.u32 	%r480, [_ZN6thrust24THRUST_300001_SM_1000_NS8cuda_cub4core6detail5shmemE+200];
	ld.shared.u64 	%rd478, [_ZN6thrust24THRUST_300001_SM_1000_NS8cuda_cub4core6detail5shmemE+208];
	ld.shared.u32 	%r482, [_ZN6thrust24THRUST_300001_SM_1000_NS8cuda_cub4core6detail5shmemE+216];
	ld.shared.u64 	%rd480, [_ZN6thrust24THRUST_300001_SM_1000_NS8cuda_cub4core6detail5shmemE+224];
	setp.lt.s32 	%p155, %r1307, %r480;
	mov.u32 	%r1309, %r1307;
	mov.u64 	%rd850, %rd848;
	@%p155 bra 	$L__BB13_371;
	setp.lt.s32 	%p156, %r480, %r1307;
	mov.u32 	%r1309, %r480;
	mov.u64 	%rd850, %rd478;
	@%p156 bra 	$L__BB13_371;
	setp.lt.s64 	%p157, %rd848, %rd478;
	selp.b32 	%r1309, %r1307, %r480, %p157;
	min.s64 	%rd850, %rd848, %rd478;
$L__BB13_371:
	setp.lt.s32 	%p158, %r1308, %r482;
	mov.u32 	%r1310, %r482;
	mov.u64 	%rd851, %rd480;
	@%p158 bra 	$L__BB13_374;
	setp.lt.s32 	%p159, %r482, %r1308;
	mov.u32 	%r1310, %r1308;
	mov.u64 	%rd851, %rd849;
	@%p159 bra 	$L__BB13_374;
	setp.lt.s64 	%p160, %rd849, %rd480;
	selp.b64 	%rd851, %rd849, %rd480, %p160;
	selp.b32 	%r1310, %r1308, %r482, %p160;
$L__BB13_374:
	ld.shared.u32 	%r490, [_ZN6thrust24THRUST_300001_SM_1000_NS8cuda_cub4core6detail5shmemE+232];
	ld.shared.u64 	%rd488, [_ZN6thrust24THRUST_300001_SM_1000_NS8cuda_cub4core6detail5shmemE+240];
	ld.shared.u32 	%r492, [_ZN6thrust24THRUST_300001_SM_1000_NS8cuda_cub4core6detail5shmemE+248];
	ld.shared.u64 	%rd490, [_ZN6thrust24THRUST_300001_SM_1000_NS8cuda_cub4core6detail5shmemE+256];
	setp.lt.s32 	%p161, %r1309, %r490;
	mov.u32 	%r1173, %r1309;
	mov.u64 	%rd710, %rd850;
	@%p161 bra 	$L__BB13_377;
	setp.lt.s32 	%p162, %r490, %r1309;
	mov.u32 	%r1173, %r490;
	mov.u64 	%rd710, %rd488;
	@%p162 bra 	$L__BB13_377;
	setp.lt.s64 	%p163, %rd850, %rd488;
	selp.b32 	%r1173, %r1309, %r490, %p163;
	min.s64 	%rd710, %rd850, %rd488;
$L__BB13_377:
	setp.lt.s32 	%p164, %r1310, %r492;
	mov.u32 	%r1313, %r492;
	mov.u64 	%rd854, %rd490;
	@%p164 bra 	$L__BB13_380;
	setp.lt.s32 	%p165, %r492, %r1310;
	mov.u32 	%r1313, %r1310;
	mov.u64 	%rd854, %rd851;
	@%p165 bra 	$L__BB13_380;
	setp.lt.s64 	%p166, %rd851, %rd490;
	selp.b64 	%rd854, %rd851, %rd490, %p166;
	selp.b32 	%r1313, %r1310, %r492, %p166;
$L__BB13_380:
	mov.u32 	%r1140, %tid.x;
	setp.ne.s32 	%p370, %r1140, 0;
	@%p370 bra 	$L__BB13_382;
	ld.param.u64 	%rd681, [_ZN6thrust24THRUST_300001_SM_1000_NS8cuda_cub4core6detail13_kernel_agentINS1_8__reduce11ReduceAgentIPN4cuda3std3__45tupleIJNSA_IJilEEESB_EEESD_SC_lNS1_9__extrema12arg_minmax_fIil17compare_key_valueEEEEJSD_SD_iSH_EEEvDpT0__param_1];
	cvta.to.global.u64 	%rd680, %rd681;
	st.global.u32 	[%rd680], %r1173;
	st.global.u64 	[%rd680+8], %rd710;
	st.global.u32 	[%rd680+16], %r1313;
	st.global.u64 	[%rd680+24], %rd854;
$L__BB13_382:
	ret;

}
	// .globl	_ZN3cub18CUB_300001_SM_10006detail11EmptyKernelIvEEvv
.visible .entry _ZN3cub18CUB_300001_SM_10006detail11EmptyKernelIvEEvv()
{


	ret;

}


// ===== COMPILED SASS (sm_100) =====

	.target	sm_100

	.elftype	@"ET_EXEC"


//--------------------- .note.nv.tkinfo           --------------------------
	.section	.note.nv.tkinfo,"",@"SHT_NOTE"
	.sectionflags	@"SHF_NOTE_NV_TKINFO"
	.tkinfo
        /*0018*/ 	.word	0x00000002
        /*0030*/ 	.string	""
        /*0030*/ 	.string	"ptxas"
        /*0030*/ 	.string	"Cuda compilation tools, release 13.0, V13.0.88"
        /*0030*/ 	.string	"Build cuda_13.0.r13.0/compiler.36424714_0"
        /*0030*/ 	.string	"-arch sm_100 -m 64 "



//--------------------- .note.nv.cuinfo           --------------------------
	.section	.note.nv.cuinfo,"",@"SHT_NOTE"
	.sectionflags	@"SHF_NOTE_NV_CUINFO"
        /*0018*/ 	.short	0x0002
        /*001a*/ 	.short	0x0064
        /*001c*/ 	.short	0x0082
	.zero		2


//--------------------- .nv.info                  --------------------------
	.section	.nv.info,"",@"SHT_CUDA_INFO"
	.align	4


	//----- nvinfo : EIATTR_REGCOUNT
	.align		4
        /*0000*/ 	.byte	0x04, 0x2f
        /*0002*/ 	.short	(.L_46 - .L_45)
	.align		4
.L_45:
        /*0004*/ 	.word	index@(_ZN6thrust24THRUST_300001_SM_1000_NS8cuda_cub4core6detail13_kernel_agentINS1_8__reduce11ReduceAgentINS0_18transform_iteratorINS1_9__extrema12arg_minmax_fIilN4cuda3std3__44lessIiEEE15duplicate_tupleENS0_12zip_iteratorINSC_5tupleIJNS0_6detail15normal_iteratorINS0_10device_ptrIiEEEENS0_17counting_iteratorIlNS0_11use_defaultESP_SP_EEEEEEENSI_IJNSI_IJilEEEST_EEESU_EEPSU_SU_iSF_EEJSV_SW_iSF_EEEvDpT0_)
        /*0008*/ 	.word	0x0000001f


	//----- nvinfo : EIATTR_FRAME_SIZE
	.align		4
.L_46:
        /*000c*/ 	.byte	0x04, 0x11
        /*000e*/ 	.short	(.L_48 - .L_47)
	.align		4
.L_47:
        /*0010*/ 	.word	index@(_ZN6thrust24THRUST_300001_SM_1000_NS8cuda_cub4core6detail13_kernel_agentINS1_8__reduce11ReduceAgentINS0_18transform_iteratorINS1_9__extrema12arg_minmax_fIilN4cuda3std3__44lessIiEEE15duplicate_tupleENS0_12zip_iteratorINSC_5tupleIJNS0_6detail15normal_iteratorINS0_10device_ptrIiEEEENS0_17counting_iteratorIlNS0_11use_defaultESP_SP_EEEEEEENSI_IJNSI_IJilEEEST_EEESU_EEPSU_SU_iSF_EEJSV_SW_iSF_EEEvDpT0_)
        /*0014*/ 	.word	0x00000000


	//----- nvinfo : EIATTR_REGCOUNT
	.align		4
.L_48:
        /*0018*/ 	.byte	0x04, 0x2f
        /*001a*/ 	.short	(.L_50 - .L_49)
	.align		4
.L_49:
        /*001c*/ 	.word	index@(_ZN6thrust24THRUST_300001_SM_1000_NS8cuda_cub4core6detail13_kernel_agentINS1_8__reduce11ReduceAgentINS0_18transform_iteratorINS1_9__extrema12arg_minmax_fIilN4cuda3std3__44lessIiEEE15duplicate_tupleENS0_12zip_iteratorINSC_5tupleIJNS0_6detail15normal_iteratorINS0_10device_ptrIiEEEENS0_17counting_iteratorIlNS0_11use_defaultESP_SP_EEEEEEENSI_IJNSI_IJilEEEST_EEESU_EEPSU_SU_iSF_EEJSV_SW_iN3cub18CUB_300001_SM_100013GridEvenShareIiEENSZ_9GridQueueIjEESF_EEEvDpT0_)
        /*0020*/ 	.word	0x0000001f


	//----- nvinfo : EIATTR_FRAME_SIZE
	.align		4
.L_50:
        /*0024*/ 	.byte	0x04, 0x11
        /*0026*/ 	.short	(.L_52 - .L_51)
	.align		4
.L_51:
        /*0028*/ 	.word	index@(_ZN6thrust24THRUST_300001_SM_1000_NS8cuda_cub4core6detail13_kernel_agentINS1_8__reduce11ReduceAgentINS0_18transform_iteratorINS1_9__extrema12arg_minmax_fIilN4cuda3std3__44lessIiEEE15duplicate_tupleENS0_12zip_iteratorINSC_5tupleIJNS0_6detail15normal_iteratorINS0_10device_ptrIiEEEENS0_17counting_iteratorIlNS0_11use_defaultESP_SP_EEEEEEENSI_IJNSI_IJilEEEST_EEESU_EEPSU_SU_iSF_EEJSV_SW_iN3cub18CUB_300001_SM_100013GridEvenShareIiEENSZ_9GridQueueIjEESF_EEEvDpT0_)
        /*002c*/ 	.word	0x00000000


	//----- nvinfo : EIATTR_REGCOUNT
	.align		4
.L_52:
        /*0030*/ 	.byte	0x04, 0x2f
        /*0032*/ 	.short	(.L_54 - .L_53)
	.align		4
.L_53:
        /*0034*/ 	.word	index@(_ZN6thrust24THRUST_300001_SM_1000_NS8cuda_cub4core6detail13_kernel_agentINS1_8__reduce10DrainAgentIiEEJN3cub18CUB_300001_SM_10009GridQueueIjEEiEEEvDpT0_)
        /*0038*/ 	.word	0x00000008


	//----- nvinfo : EIATTR_FRAME_SIZE
	.align		4
.L_54:
        /*003c*/ 	.byte	0x04, 0x11
        /*003e*/ 	.short	(.L_56 - .L_55)
	.align		4
.L_55:
        /*0040*/ 	.word	index@(_ZN6thrust24THRUST_300001_SM_1000_NS8cuda_cub4core6detail13_kernel_agentINS1_8__reduce10DrainAgentIiEEJN3cub18CUB_300001_SM_10009GridQueueIjEEiEEEvDpT0_)
        /*0044*/ 	.word	0x00000000


	//----- nvinfo : EIATTR_REGCOUNT
	.align		4
.L_56:
        /*0048*/ 	.byte	0x04, 0x2f
        /*004a*/ 	.short	(.L_58 - .L_57)
	.align		4
.L_57:
        /*004c*/ 	.word	index@(_ZN6thrust24THRUST_300001_SM_1000_NS8cuda_cub4core6detail13_kernel_agentINS1_8__reduce11ReduceAgentIPN4cuda3std3__45tupleIJNSA_IJilEEESB_EEESD_SC_iNS1_9__extrema12arg_minmax_fIilNS9_4lessIiEEEEEEJSD_SD_iSI_EEEvDpT0_)
        /*0050*/ 	.word	0x00000020


	//----- nvinfo : EIATTR_FRAME_SIZE
	.align		4
.L_58:
        /*0054*/ 	.byte	0x04, 0x11
        /*0056*/ 	.short	(.L_60 - .L_59)
	.align		4
.L_59:
        /*0058*/ 	.word	index@(_ZN6thrust24THRUST_300001_SM_1000_NS8cuda_cub4core6detail13_kernel_agentINS1_8__reduce11ReduceAgentIPN4cuda3std3__45tupleIJNSA_IJilEEESB_EEESD_SC_iNS1_9__extrema12arg_minmax_fIilNS9_4lessIiEEEEEEJSD_SD_iSI_EEEvDpT0_)
        /*005c*/ 	.word	0x00000000


	//----- nvinfo : EIATTR_REGCOUNT
	.align		4
.L_60:
        /*0060*/ 	.byte	0x04, 0x2f
        /*0062*/ 	.short	(.L_62 - .L_61)
	.align		4
.L_61:
        /*0064*/ 	.word	index@(_ZN6thrust24THRUST_300001_SM_1000_NS8cuda_cub4core6detail13_kernel_agentINS1_8__reduce11ReduceAgentINS0_18transform_iteratorINS1_9__extrema12arg_minmax_fIilN4cuda3std3__44lessIiEEE15duplicate_tupleENS0_12zip_iteratorINSC_5tupleIJNS0_6detail15normal_iteratorINS0_10device_ptrIiEEEENS0_17counting_iteratorIlNS0_11use_defaultESP_SP_EEEEEEENSI_IJNSI_IJilEEEST_EEESU_EEPSU_SU_lSF_EEJSV_SW_lSF_EEEvDpT0_)
        /*0068*/ 	.word	0x0000001e


	//----- nvinfo : EIATTR_FRAME_SIZE
	.align		4
.L_62:
        /*006c*/ 	.byte	0x04, 0x11
        /*006e*/ 	.short	(.L_64 - .L_63)
	.align		4
.L_63:
        /*0070*/ 	.word	index@(_ZN6thrust24THRUST_300001_SM_1000_NS8cuda_cub4core6detail13_kernel_agentINS1_8__reduce11ReduceAgentINS0_18transform_iteratorINS1_9__extrema12arg_minmax_fIilN4cuda3std3__44lessIiEEE15duplicate_tupleENS0_12zip_iteratorINSC_5tupleIJNS0_6detail15normal_iteratorINS0_10device_ptrIiEEEENS0_17counting_iteratorIlNS0_11use_defaultESP_SP_EEEEEEENSI_IJNSI_IJilEEEST_EEESU_EEPSU_SU_lSF_EEJSV_SW_lSF_EEEvDpT0_)
        /*0074*/ 	.word	0x00000000


	//----- nvinfo : EIATTR_REGCOUNT
	.align		4
.L_64:
        /*0078*/ 	.byte	0x04, 0x2f
        /*007a*/ 	.short	(.L_66 - .L_65)
	.align		4
.L_65:
        /*007c*/ 	.word	index@(_ZN6thrust24THRUST_300001_SM_1000_NS8cuda_cub4core6detail13_kernel_agentINS1_8__reduce11ReduceAgentINS0_18transform_iteratorINS1_9__extrema12arg_minmax_fIilN4cuda3std3__44lessIiEEE15duplicate_tupleENS0_12zip_iteratorINSC_5tupleIJNS0_6detail15normal_iteratorINS0_10device_ptrIiEEEENS0_17counting_iteratorIlNS0_11use_defaultESP_SP_EEEEEEENSI_IJNSI_IJilEEEST_EEESU_EEPSU_SU_lSF_EEJSV_SW_lN3cub18CUB_300001_SM_100013GridEvenShareIlEENSZ_9GridQueueIyEESF_EEEvDpT0_)
        /*0080*/ 	.word	0x0000001e


	//----- nvinfo : EIATTR_FRAME_SIZE
	.align		4
.L_66:
        /*0084*/ 	.byte	0x04, 0x11
        /*0086*/ 	.short	(.L_68 - .L_67)
	.align		4
.L_67:
        /*0088*/ 	.word	index@(_ZN6thrust24THRUST_300001_SM_1000_NS8cuda_cub4core6detail13_kernel_agentINS1_8__reduce11ReduceAgentINS0_18transform_iteratorINS1_9__extrema12arg_minmax_fIilN4cuda3std3__44lessIiEEE15duplicate_tupleENS0_12zip_iteratorINSC_5tupleIJNS0_6detail15normal_iteratorINS0_10device_ptrIiEEEENS0_17counting_iteratorIlNS0_11use_defaultESP_SP_EEEEEEENSI_IJNSI_IJilEEEST_EEESU_EEPSU_SU_lSF_EEJSV_SW_lN3cub18CUB_300001_SM_100013GridEvenShareIlEENSZ_9GridQueueIyEESF_EEEvDpT0_)
        /*008c*/ 	.word	0x00000000


	//----- nvinfo : EIATTR_REGCOUNT
	.align		4
.L_68:
        /*0090*/ 	.byte	0x04, 0x2f
        /*0092*/ 	.short	(.L_70 - .L_69)
	.align		4
.L_69:
        /*0094*/ 	.word	index@(_ZN6thrust24THRUST_300001_SM_1000_NS8cuda_cub4core6detail13_kernel_agentINS1_8__reduce10DrainAgentIlEEJN3cub18CUB_300001_SM_10009GridQueueIyEElEEEvDpT0_)
        /*0098*/ 	.word	0x00000008


	//----- nvinfo : EIATTR_FRAME_SIZE
	.align		4
.L_70:
        /*009c*/ 	.byte	0x04, 0x11
        /*009e*/ 	.short	(.L_72 - .L_71)
	.align		4
.L_71:
        /*00a0*/ 	.word	index@(_ZN6thrust24THRUST_300001_SM_1000_NS8cuda_cub4core6detail13_kernel_agentINS1_8__reduce10DrainAgentIlEEJN3cub18CUB_300001_SM_10009GridQueueIyEElEEEvDpT0_)
        /*00a4*/ 	.word	0x00000000


	//----- nvinfo : EIATTR_REGCOUNT
	.align		4
.L_72:
        /*00a8*/ 	.byte	0x04, 0x2f
        /*00aa*/ 	.short	(.L_74 - .L_73)
	.align		4
.L_73:
        /*00ac*/ 	.word	index@(_ZN6thrust24THRUST_300001_SM_1000_NS8cuda_cub4core6detail13_kernel_agentINS1_8__reduce11ReduceAgentIPN4cuda3std3__45tupleIJNSA_IJilEEESB_EEESD_SC_lNS1_9__extrema12arg_minmax_fIilNS9_4lessIiEEEEEEJSD_SD_iSI_EEEvDpT0_)
        /*00b0*/ 	.word	0x00000020


	//----- nvinfo : EIATTR_FRAME_SIZE
	.align		4
.L_74:
        /*00b4*/ 	.byte	0x04, 0x11
        /*00b6*/ 	.short	(.L_76 - .L_75)
	.align		4
.L_75:
        /*00b8*/ 	.word	index@(_ZN6thrust24THRUST_300001_SM_1000_NS8cuda_cub4core6detail13_kernel_agentINS1_8__reduce11ReduceAgentIPN4cuda3std3__45tupleIJNSA_IJilEEESB_EEESD_SC_lNS1_9__extrema12arg_minmax_fIilNS9_4lessIiEEEEEEJSD_SD_iSI_EEEvDpT0_)
        /*00bc*/ 	.word	0x00000000


	//----- nvinfo : EIATTR_REGCOUNT
	.align		4
.L_76:
        /*00c0*/ 	.byte	0x04, 0x2f
        /*00c2*/ 	.short	(.L_78 - .L_77)
	.align		4
.L_77:
        /*00c4*/ 	.word	index@(_ZN6thrust24THRUST_300001_SM_1000_NS8cuda_cub4core6detail13_kernel_agentINS1_8__reduce11ReduceAgentINS0_18transform_iteratorINS1_9__extrema12arg_minmax_fIil17compare_key_valueE15duplicate_tupleENS0_12zip_iteratorIN4cuda3std3__45tupleIJNS0_6detail15normal_iteratorINS0_10device_ptrIiEEEENS0_17counting_iteratorIlNS0_11use_defaultESO_SO_EEEEEEENSH_IJNSH_IJilEEESS_EEEST_EEPST_ST_iSB_EEJSU_SV_iSB_EEEvDpT0_)
        /*00c8*/ 	.word	0x0000001f


	//----- nvinfo : EIATTR_FRAME_SIZE
	.align		4
.L_78:
        /*00cc*/ 	.byte	0x04, 0x11
        /*00ce*/ 	.short	(.L_80 - .L_79)
	.align		4
.L_79:
        /*00d0*/ 	.word	index@(_ZN6thrust24THRUST_300001_SM_1000_NS8cuda_cub4core6detail13_kernel_agentINS1_8__reduce11ReduceAgentINS0_18transform_iteratorINS1_9__extrema12arg_minmax_fIil17compare_key_valueE15duplicate_tupleENS0_12zip_iteratorIN4cuda3std3__45tupleIJNS0_6detail15normal_iteratorINS0_10device_ptrIiEEEENS0_17counting_iteratorIlNS0_11use_defaultESO_SO_EEEEEEENSH_IJNSH_IJilEEESS_EEEST_EEPST_ST_iSB_EEJSU_SV_iSB_EEEvDpT0_)
        /*00d4*/ 	.word	0x00000000


	//----- nvinfo : EIATTR_REGCOUNT
	.align		4
.L_80:
        /*00d8*/ 	.byte	0x04, 0x2f
        /*00da*/ 	.short	(.L_82 - .L_81)
	.align		4
.L_81:
        /*00dc*/ 	.word	index@(_ZN6thrust24THRUST_300001_SM_1000_NS8cuda_cub4core6detail13_kernel_agentINS1_8__reduce11ReduceAgentINS0_18transform_iteratorINS1_9__extrema12arg_minmax_fIil17compare_key_valueE15duplicate_tupleENS0_12zip_iteratorIN4cuda3std3__45tupleIJNS0_6detail15normal_iteratorINS0_10device_ptrIiEEEENS0_17counting_iteratorIlNS0_11use_defaultESO_SO_EEEEEEENSH_IJNSH_IJilEEESS_EEEST_EEPST_ST_iSB_EEJSU_SV_iN3cub18CUB_300001_SM_100013GridEvenShareIiEENSY_9GridQueueIjEESB_EEEvDpT0_)
        /*00e0*/ 	.word	0x0000001f


	//----- nvinfo : EIATTR_FRAME_SIZE
	.align		4
.L_82:
        /*00e4*/ 	.byte	0x04, 0x11
        /*00e6*/ 	.short	(.L_84 - .L_83)
	.align		4
.L_83:
        /*00e8*/ 	.word	index@(_ZN6thrust24THRUST_300001_SM_1000_NS8cuda_cub4core6detail13_kernel_agentINS1_8__reduce11ReduceAgentINS0_18transform_iteratorINS1_9__extrema12arg_minmax_fIil17compare_key_valueE15duplicate_tupleENS0_12zip_iteratorIN4cuda3std3__45tupleIJNS0_6detail15normal_iteratorINS0_10device_ptrIiEEEENS0_17counting_iteratorIlNS0_11use_defaultESO_SO_EEEEEEENSH_IJNSH_IJilEEESS_EEEST_EEPST_ST_iSB_EEJSU_SV_iN3cub18CUB_300001_SM_100013GridEvenShareIiEENSY_9GridQueueIjEESB_EEEvDpT0_)
        /*00ec*/ 	.word	0x00000000


	//----- nvinfo : EIATTR_REGCOUNT
	.align		4
.L_84:
        /*00f0*/ 	.byte	0x04, 0x2f
        /*00f2*/ 	.short	(.L_86 - .L_85)
	.align		4
.L_85:
        /*00f4*/ 	.word	index@(_ZN6thrust24THRUST_300001_SM_1000_NS8cuda_cub4core6detail13_kernel_agentINS1_8__reduce11ReduceAgentIPN4cuda3std3__45tupleIJNSA_IJilEEESB_EEESD_SC_iNS1_9__extrema12arg_minmax_fIil17compare_key_valueEEEEJSD_SD_iSH_EEEvDpT0_)
        /*00f8*/ 	.word	0x00000020


	//----- nvinfo : EIATTR_FRAME_SIZE
	.align		4
.L_86:
        /*00fc*/ 	.byte	0x04, 0x11
        /*00fe*/ 	.short	(.L_88 - .L_87)
	.align		4
.L_87:
        /*0100*/ 	.word	index@(_ZN6thrust24THRUST_300001_SM_1000_NS8cuda_cub4core6detail13_kernel_agentINS1_8__reduce11ReduceAgentIPN4cuda3std3__45tupleIJNSA_IJilEEESB_EEESD_SC_iNS1_9__extrema12arg_minmax_fIil17compare_key_valueEEEEJSD_SD_iSH_EEEvDpT0_)
        /*0104*/ 	.word	0x00000000


	//----- nvinfo : EIATTR_REGCOUNT
	.align		4
.L_88:
        /*0108*/ 	.byte	0x04, 0x2f
        /*010a*/ 	.short	(.L_90 - .L_89)
	.align		4
.L_89:
        /*010c*/ 	.word	index@(_ZN6thrust24THRUST_300001_SM_1000_NS8cuda_cub4core6detail13_kernel_agentINS1_8__reduce11ReduceAgentINS0_18transform_iteratorINS1_9__extrema12arg_minmax_fIil17compare_key_valueE15duplicate_tupleENS0_12zip_iteratorIN4cuda3std3__45tupleIJNS0_6detail15normal_iteratorINS0_10device_ptrIiEEEENS0_17counting_iteratorIlNS0_11use_defaultESO_SO_EEEEEEENSH_IJNSH_IJilEEESS_EEEST_EEPST_ST_lSB_EEJSU_SV_lSB_EEEvDpT0_)
        /*0110*/ 	.word	0x0000001e


	//----- nvinfo : EIATTR_FRAME_SIZE
	.align		4
.L_90:
        /*0114*/ 	.byte	0x04, 0x11
        /*0116*/ 	.short	(.L_92 - .L_91)
	.align		4
.L_91:
        /*0118*/ 	.word	index@(_ZN6thrust24THRUST_300001_SM_1000_NS8cuda_cub4core6detail13_kernel_agentINS1_8__reduce11ReduceAgentINS0_18transform_iteratorINS1_9__extrema12arg_minmax_fIil17compare_key_valueE15duplicate_tupleENS0_12zip_iteratorIN4cuda3std3__45tupleIJNS0_6detail15normal_iteratorINS0_10device_ptrIiEEEENS0_17counting_iteratorIlNS0_11use_defaultESO_SO_EEEEEEENSH_IJNSH_IJilEEESS_EEEST_EEPST_ST_lSB_EEJSU_SV_lSB_EEEvDpT0_)
        /*011c*/ 	.word	0x00000000


	//----- nvinfo : EIATTR_REGCOUNT
	.align		4
.L_92:
        /*0120*/ 	.byte	0x04, 0x2f
        /*0122*/ 	.short	(.L_94 - .L_93)
	.align		4
.L_93:
        /*0124*/ 	.word	index@(_ZN6thrust24THRUST_300001_SM_1000_NS8cuda_cub4core6detail13_kernel_agentINS1_8__reduce11ReduceAgentINS0_18transform_iteratorINS1_9__extrema12arg_minmax_fIil17compare_key_valueE15duplicate_tupleENS0_12zip_iteratorIN4cuda3std3__45tupleIJNS0_6detail15normal_iteratorINS0_10device_ptrIiEEEENS0_17counting_iteratorIlNS0_11use_defaultESO_SO_EEEEEEENSH_IJNSH_IJilEEESS_EEEST_EEPST_ST_lSB_EEJSU_SV_lN3cub18CUB_300001_SM_100013GridEvenShareIlEENSY_9GridQueueIyEESB_EEEvDpT0_)
        /*0128*/ 	.word	0x0000001e


	//----- nvinfo : EIATTR_FRAME_SIZE
	.align		4
.L_94:
        /*012c*/ 	.byte	0x04, 0x11
        /*012e*/ 	.short	(.L_96 - .L_95)
	.align		4
.L_95:
        /*0130*/ 	.word	index@(_ZN6thrust24THRUST_300001_SM_1000_NS8cuda_cub4core6detail13_kernel_agentINS1_8__reduce11ReduceAgentINS0_18transform_iteratorINS1_9__extrema12arg_minmax_fIil17compare_key_valueE15duplicate_tupleENS0_12zip_iteratorIN4cuda3std3__45tupleIJNS0_6detail15normal_iteratorINS0_10device_ptrIiEEEENS0_17counting_iteratorIlNS0_11use_defaultESO_SO_EEEEEEENSH_IJNSH_IJilEEESS_EEEST_EEPST_ST_lSB_EEJSU_SV_lN3cub18CUB_300001_SM_100013GridEvenShareIlEENSY_9GridQueueIyEESB_EEEvDpT0_)
        /*0134*/ 	.word	0x00000000


	//----- nvinfo : EIATTR_REGCOUNT
	.align		4
.L_96:
        /*0138*/ 	.byte	0x04, 0x2f
        /*013a*/ 	.short	(.L_98 - .L_97)
	.align		4
.L_97:
        /*013c*/ 	.word	index@(_ZN6thrust24THRUST_300001_SM_1000_NS8cuda_cub4core6detail13_kernel_agentINS1_8__reduce11ReduceAgentIPN4cuda3std3__45tupleIJNSA_IJilEEESB_EEESD_SC_lNS1_9__extrema12arg_minmax_fIil17compare_key_valueEEEEJSD_SD_iSH_EEEvDpT0_)
        /*0140*/ 	.word	0x00000020


	//----- nvinfo : EIATTR_FRAME_SIZE
	.align		4
.L_98:
        /*0144*/ 	.byte	0x04, 0x11
        /*0146*/ 	.short	(.L_100 - .L_99)
	.align		4
.L_99:
        /*0148*/ 	.word	index@(_ZN6thrust24THRUST_300001_SM_1000_NS8cuda_cub4core6detail13_kernel_agentINS1_8__reduce11ReduceAgentIPN4cuda3std3__45tupleIJNSA_IJilEEESB_EEESD_SC_lNS1_9__extrema12arg_minmax_fIil17compare_key_valueEEEEJSD_SD_iSH_EEEvDpT0_)
        /*014c*/ 	.word	0x00000000


	//----- nvinfo : EIATTR_REGCOUNT
	.align		4
.L_100:
        /*0150*/ 	.byte	0x04, 0x2f
        /*0152*/ 	.short	(.L_102 - .L_101)
	.align		4
.L_101:
        /*0154*/ 	.word	index@(_ZN3cub18CUB_300001_SM_10006detail11EmptyKernelIvEEvv)
        /*0158*/ 	.word	0x00000004


	//----- nvinfo : EIATTR_FRAME_SIZE
	.align		4
.L_102:
        /*015c*/ 	.byte	0x04, 0x11
        /*015e*/ 	.short	(.L_104 - .L_103)
	.align		4
.L_103:
        /*0160*/ 	.word	index@(_ZN3cub18CUB_300001_SM_10006detail11EmptyKernelIvEEvv)
        /*0164*/ 	.word	0x00000000


	//----- nvinfo : EIATTR_MIN_STACK_SIZE
	.align		4
.L_104:
        /*0168*/ 	.byte	0x04, 0x12
        /*016a*/ 	.short	(.L_106 - .L_105)
	.align		4
.L_105:
        /*016c*/ 	.word	index@(_ZN3cub18CUB_300001_SM_10006detail11EmptyKernelIvEEvv)
        /*0170*/ 	.word	0x00000000


	//----- nvinfo : EIATTR_MIN_STACK_SIZE
	.align		4
.L_106:
        /*0174*/ 	.byte	0x04, 0x12
        /*0176*/ 	.short	(.L_108 - .L_107)
	.align		4
.L_107:
        /*0178*/ 	.word	index@(_ZN6thrust24THRUST_300001_SM_1000_NS8cuda_cub4core6detail13_kernel_agentINS1_8__reduce11ReduceAgentIPN4cuda3std3__45tupleIJNSA_IJilEEESB_EEESD_SC_lNS1_9__extrema12arg_minmax_fIil17compare_key_valueEEEEJSD_SD_iSH_EEEvDpT0_)
        /*017c*/ 	.word	0x00000000


	//----- nvinfo : EIATTR_MIN_STACK_SIZE
	.align		4
.L_108:
        /*0180*/ 	.byte	0x04, 0x12
        /*0182*/ 	.short	(.L_110 - .L_109)
	.align		4
.L_109:
        /*0184*/ 	.word	index@(_ZN6thrust24THRUST_300001_SM_1000_NS8cuda_cub4core6detail13_kernel_agentINS1_8__reduce11ReduceAgentINS0_18transform_iteratorINS1_9__extrema12arg_minmax_fIil17compare_key_valueE15duplicate_tupleENS0_12zip_iteratorIN4cuda3std3__45tupleIJNS0_6detail15normal_iteratorINS0_10device_ptrIiEEEENS0_17counting_iteratorIlNS0_11use_defaultESO_SO_EEEEEEENSH_IJNSH_IJilEEESS_EEEST_EEPST_ST_lSB_EEJSU_SV_lN3cub18CUB_300001_SM_100013GridEvenShareIlEENSY_9GridQueueIyEESB_EEEvDpT0_)
        /*0188*/ 	.word	0x00000000


	//----- nvinfo : EIATTR_MIN_STACK_SIZE
	.align		4
.L_110:
        /*018c*/ 	.byte	0x04, 0x12
        /*018e*/ 	.short	(.L_112 - .L_111)
	.align		4
.L_111:
        /*0190*/ 	.word	index@(_ZN6thrust24THRUST_300001_SM_1000_NS8cuda_cub4core6detail13_kernel_agentINS1_8__reduce11ReduceAgentINS0_18transform_iteratorINS1_9__extrema12arg_minmax_fIil17compare_key_valueE15duplicate_tupleENS0_12zip_iteratorIN4cuda3std3__45tupleIJNS0_6detail15normal_iteratorINS0_10device_ptrIiEEEENS0_17counting_iteratorIlNS0_11use_defaultESO_SO_EEEEEEENSH_IJNSH_IJilEEESS_EEEST_EEPST_ST_lSB_EEJSU_SV_lSB_EEEvDpT0_)
        /*0194*/ 	.word	0x00000000


	//----- nvinfo : EIATTR_MIN_STACK_SIZE
	.align		4
.L_112:
        /*0198*/ 	.byte	0x04, 0x12
        /*019a*/ 	.short	(.L_114 - .L_113)
	.align		4
.L_113:
        /*019c*/ 	.word	index@(_ZN6thrust24THRUST_300001_SM_1000_NS8cuda_cub4core6detail13_kernel_agentINS1_8__reduce11ReduceAgentIPN4cuda3std3__45tupleIJNSA_IJilEEESB_EEESD_SC_iNS1_9__extrema12arg_minmax_fIil17compare_key_valueEEEEJSD_SD_iSH_EEEvDpT0_)
        /*01a0*/ 	.word	0x00000000


	//----- nvinfo : EIATTR_MIN_STACK_SIZE
	.align		4
.L_114:
        /*01a4*/ 	.byte	0x04, 0x12
        /*01a6*/ 	.short	(.L_116 - .L_115)
	.align		4
.L_115:
        /*01a8*/ 	.word	index@(_ZN6thrust24THRUST_300001_SM_1000_NS8cuda_cub4core6detail13_kernel_agentINS1_8__reduce11ReduceAgentINS0_18transform_iteratorINS1_9__extrema12arg_minmax_fIil17compare_key_valueE15duplicate_tupleENS0_12zip_iteratorIN4cuda3std3__45tupleIJNS0_6detail15normal_iteratorINS0_10device_ptrIiEEEENS0_17counting_iteratorIlNS0_11use_defaultESO_SO_EEEEEEENSH_IJNSH_IJilEEESS_EEEST_EEPST_ST_iSB_EEJSU_SV_iN3cub18CUB_300001_SM_100013GridEvenShareIiEENSY_9GridQueueIjEESB_EEEvDpT0_)
        /*01ac*/ 	.word	0x00000000


	//----- nvinfo : EIATTR_MIN_STACK_SIZE
	.align		4
.L_116:
        /*01b0*/ 	.byte	0x04, 0x12
        /*01b2*/ 	.short	(.L_118 - .L_117)
	.align		4
.L_117:
        /*01b4*/ 	.word	index@(_ZN6thrust24THRUST_300001_SM_1000_NS8cuda_cub4core6detail13_kernel_agentINS1_8__reduce11ReduceAgentINS0_18transform_iteratorINS1_9__extrema12arg_minmax_fIil17compare_key_valueE15duplicate_tupleENS0_12zip_iteratorIN4cuda3std3__45tupleIJNS0_6detail15normal_iteratorINS0_10device_ptrIiEEEENS0_17counting_iteratorIlNS0_11use_defaultESO_SO_EEEEEEENSH_IJNSH_IJilEEESS_EEEST_EEPST_ST_iSB_EEJSU_SV_iSB_EEEvDpT0_)
        /*01b8*/ 	.word	0x00000000


	//----- nvinfo : EIATTR_MIN_STACK_SIZE
	.align		4
.L_118:
        /*01bc*/ 	.byte	0x04, 0x12
        /*01be*/ 	.short	(.L_120 - .L_119)
	.align		4
.L_119:
        /*01c0*/ 	.word	index@(_ZN6thrust24THRUST_300001_SM_1000_NS8cuda_cub4core6detail13_kernel_agentINS1_8__reduce11ReduceAgentIPN4cuda3std3__45tupleIJNSA_IJilEEESB_EEESD_SC_lNS1_9__extrema12arg_minmax_fIilNS9_4lessIiEEEEEEJSD_SD_iSI_EEEvDpT0_)
        /*01c4*/ 	.word	0x00000000


	//----- nvinfo : EIATTR_MIN_STACK_SIZE
	.align		4
.L_120:
        /*01c8*/ 	.byte	0x04, 0x12
        /*01ca*/ 	.short	(.L_122 - .L_121)
	.align		4
.L_121:
        /*01cc*/ 	.word	index@(_ZN6thrust24THRUST_300001_SM_1000_NS8cuda_cub4core6detail13_kernel_agentINS1_8__reduce10DrainAgentIlEEJN3cub18CUB_300001_SM_10009GridQueueIyEElEEEvDpT0_)
        /*01d0*/ 	.word	0x00000000


	//----- nvinfo : EIATTR_MIN_STACK_SIZE
	.align		4
.L_122:
        /*01d4*/ 	.byte	0x04, 0x12
        /*01d6*/ 	.short	(.L_124 - .L_123)
	.align		4
.L_123:
        /*01d8*/ 	.word	index@(_ZN6thrust24THRUST_300001_SM_1000_NS8cuda_cub4core6detail13_kernel_agentINS1_8__reduce11ReduceAgentINS0_18transform_iteratorINS1_9__extrema12arg_minmax_fIilN4cuda3std3__44lessIiEEE15duplicate_tupleENS0_12zip_iteratorINSC_5tupleIJNS0_6detail15normal_iteratorINS0_10device_ptrIiEEEENS0_17counting_iteratorIlNS0_11use_defaultESP_SP_EEEEEEENSI_IJNSI_IJilEEEST_EEESU_EEPSU_SU_lSF_EEJSV_SW_lN3cub18CUB_300001_SM_100013GridEvenShareIlEENSZ_9GridQueueIyEESF_EEEvDpT0_)
        /*01dc*/ 	.word	0x00000000


	//----- nvinfo : EIATTR_MIN_STACK_SIZE
	.align		4
.L_124:
        /*01e0*/ 	.byte	0x04, 0x12
        /*01e2*/ 	.short	(.L_126 - .L_125)
	.align		4
.L_125:
        /*01e4*/ 	.word	index@(_ZN6thrust24THRUST_300001_SM_1000_NS8cuda_cub4core6detail13_kernel_agentINS1_8__reduce11ReduceAgentINS0_18transform_iteratorINS1_9__extrema12arg_minmax_fIilN4cuda3std3__44lessIiEEE15duplicate_tupleENS0_12zip_iteratorINSC_5tupleIJNS0_6detail15normal_iteratorINS0_10device_ptrIiEEEENS0_17counting_iteratorIlNS0_11use_defaultESP_SP_EEEEEEENSI_IJNSI_IJilEEEST_EEESU_EEPSU_SU_lSF_EEJSV_SW_lSF_EEEvDpT0_)
        /*01e8*/ 	.word	0x00000000


	//----- nvinfo : EIATTR_MIN_STACK_SIZE
	.align		4
.L_126:
        /*01ec*/ 	.byte	0x04, 0x12
        /*01ee*/ 	.short	(.L_128 - .L_127)
	.align		4
.L_127:
        /*01f0*/ 	.word	index@(_ZN6thrust24THRUST_300001_SM_1000_NS8cuda_cub4core6detail13_kernel_agentINS1_8__reduce11ReduceAgentIPN4cuda3std3__45tupleIJNSA_IJilEEESB_EEESD_SC_iNS1_9__extrema12arg_minmax_fIilNS9_4lessIiEEEEEEJSD_SD_iSI_EEEvDpT0_)
        /*01f4*/ 	.word	0x00000000


	//----- nvinfo : EIATTR_MIN_STACK_SIZE
	.align		4
.L_128:
        /*01f8*/ 	.byte	0x04, 0x12
        /*01fa*/ 	.short	(.L_130 - .L_129)
	.align		4
.L_129:
        /*01fc*/ 	.word	index@(_ZN6thrust24THRUST_300001_SM_1000_NS8cuda_cub4core6detail13_kernel_agentINS1_8__reduce10DrainAgentIiEEJN3cub18CUB_300001_SM_10009GridQueueIjEEiEEEvDpT0_)
        /*0200*/ 	.word	0x00000000


	//----- nvinfo : EIATTR_MIN_STACK_SIZE
	.align		4
.L_130:
        /*0204*/ 	.byte	0x04, 0x12
        /*0206*/ 	.short	(.L_132 - .L_131)
	.align		4
.L_131:
        /*0208*/ 	.word	index@(_ZN6thrust24THRUST_300001_SM_1000_NS8cuda_cub4core6detail13_kernel_agentINS1_8__reduce11ReduceAgentINS0_18transform_iteratorINS1_9__extrema12arg_minmax_fIilN4cuda3std3__44lessIiEEE15duplicate_tupleENS0_12zip_iteratorINSC_5tupleIJNS0_6detail15normal_iteratorINS0_10device_ptrIiEEEENS0_17counting_iteratorIlNS0_11use_defaultESP_SP_EEEEEEENSI_IJNSI_IJilEEEST_EEESU_EEPSU_SU_iSF_EEJSV_SW_iN3cub18CUB_300001_SM_100013GridEvenShareIiEENSZ_9GridQueueIjEESF_EEEvDpT0_)
        /*020c*/ 	.word	0x00000000


	//----- nvinfo : EIATTR_MIN_STACK_SIZE
	.align		4
.L_132:
        /*0210*/ 	.byte	0x04, 0x12
        /*0212*/ 	.short	(.L_134 - .L_133)
	.align		4
.L_133:
        /*0214*/ 	.word	index@(_ZN6thrust24THRUST_300001_SM_1000_NS8cuda_cub4core6detail13_kernel_agentINS1_8__reduce11ReduceAgentINS0_18transform_iteratorINS1_9__extrema12arg_minmax_fIilN4cuda3std3__44lessIiEEE15duplicate_tupleENS0_12zip_iteratorINSC_5tupleIJNS0_6detail15normal_iteratorINS0_10device_ptrIiEEEENS0_17counting_iteratorIlNS0_11use_defaultESP_SP_EEEEEEENSI_IJNSI_IJilEEEST_EEESU_EEPSU_SU_iSF_EEJSV_SW_iSF_EEEvDpT0_)
        /*0218*/ 	.word	0x00000000
.L_134:


//--------------------- .nv.compat                --------------------------
	.section	.nv.compat,"",@"SHT_CUDA_COMPAT_INFO"
	.align	4
        /*0000*/ 	.byte	0x02, 0x09, 0x00, 0x00, 0x02, 0x02, 0x01, 0x00, 0x02, 0x05, 0x05, 0x00, 0x03, 0x07, 0x01, 0x01
        /*0010*/ 	.byte	0x02, 0x03, 0x00, 0x00, 0x02, 0x06, 0x01, 0x00, 0x04, 0x0b, 0x08, 0x00, 0x09, 0x00, 0x00, 0x00
        /*0020*/ 	.byte	0x00, 0x00, 0x00, 0x00


//--------------------- .nv.info._ZN3cub18CUB_300001_SM_10006detail11EmptyKernelIvEEvv --------------------------
	.section	.nv.info._ZN3cub18CUB_300001_SM_10006detail11EmptyKernelIvEEvv,"",@"SHT_CUDA_INFO"
	.sectionflags	@""
	.align	4


	//----- nvinfo : EIATTR_CUDA_API_VERSION
	.align		4
        /*0000*/ 	.byte	0x04, 0x37
        /*0002*/ 	.short	(.L_136 - .L_135)
.L_135:
        /*0004*/ 	.word	0x00000082


	//----- nvinfo : EIATTR_SPARSE_MMA_MASK
	.align		4
.L_136:
        /*0008*/ 	.byte	0x03, 0x50
        /*000a*/ 	.short	0x0000


	//----- nvinfo : EIATTR_MAXREG_COUNT
	.align		4
        /*000c*/ 	.byte	0x03, 0x1b
        /*000e*/ 	.short	0x00ff


	//----- nvinfo : EIATTR_MERCURY_ISA_VERSION
	.align		4
        /*0010*/ 	.byte	0x03, 0x5f
        /*0012*/ 	.short	0x0101


	//----- nvinfo : EIATTR_VRC_CTA_INIT_COUNT
	.align		4
        /*0014*/ 	.byte	0x02, 0x4a
	.zero		1
	.zero		1


	//----- nvinfo : EIATTR_EXIT_INSTR_OFFSETS
	.align		4
        /*0018*/ 	.byte	0x04, 0x1c
        /*001a*/ 	.short	(.L_138 - .L_137)


	//   ....[0]....
.L_137:
        /*001c*/ 	.word	0x00000010


	//----- nvinfo : EIATTR_SW_WAR
	.align		4
.L_138:
        /*0020*/ 	.byte	0x04, 0x36
        /*0022*/ 	.short	(.L_140 - .L_139)
.L_139:
        /*0024*/ 	.word	0x00000008
.L_140:


//--------------------- .nv.info._ZN6thrust24THRUST_300001_SM_1000_NS8cuda_cub4core6detail13_kernel_agentINS1_8__reduce11ReduceAgentIPN4cuda3std3__45tupleIJNSA_IJilEEESB_EEESD_SC_lNS1_9__extrema12arg_minmax_fIil17compare_key_valueEEEEJSD_SD_iSH_EEEvDpT0_ --------------------------
	.section	.nv.info._ZN6thrust24THRUST_300001_SM_1000_NS8cuda_cub4core6detail13_kernel_agentINS1_8__reduce11ReduceAgentIPN4cuda3std3__45tupleIJNSA_IJilEEESB_EEESD_SC_lNS1_9__extrema12arg_minmax_fIil17compare_key_valueEEEEJSD_SD_iSH_EEEvDpT0_,"",@"SHT_CUDA_INFO"
	.sectionflags	@""
	.align	4


	//----- nvinfo : EIATTR_CUDA_API_VERSION
	.align		4
        /*0000*/ 	.byte	0x04, 0x37
        /*0002*/ 	.short	(.L_142 - .L_141)
.L_141:
        /*0004*/ 	.word	0x00000082


	//----- nvinfo : EIATTR_KPARAM_INFO
	.align		4
.L_142:
        /*0008*/ 	.byte	0x04, 0x17
        /*000a*/ 	.short	(.L_144 - .L_143)
.L_143:
        /*000c*/ 	.word	0x00000000
        /*0010*/ 	.short	0x0003
        /*0012*/ 	.short	0x0014
        /*0014*/ 	.byte	0x00, 0xf0, 0x05, 0x00


	//----- nvinfo : EIATTR_KPARAM_INFO
	.align		4
.L_144:
        /*0018*/ 	.byte	0x04, 0x17
        /*001a*/ 	.short	(.L_146 - .L_145)
.L_145:
        /*001c*/ 	.word	0x00000000
        /*0020*/ 	.short	0x0002
        /*0022*/ 	.short	0x0010
        /*0024*/ 	.byte	0x00, 0xf0, 0x11, 0x00


	//----- nvinfo : EIATTR_KPARAM_INFO
	.align		4
.L_146:
        /*0028*/ 	.byte	0x04, 0x17
        /*002a*/ 	.short	(.L_148 - .L_147)
.L_147:
        /*002c*/ 	.word	0x00000000
        /*0030*/ 	.short	0x0001
        /*0032*/ 	.short	0x0008
        /*0034*/ 	.byte	0x00, 0xf5, 0x21, 0x00


	//----- nvinfo : EIATTR_KPARAM_INFO
	.align		4
.L_148:
        /*0038*/ 	.byte	0x04, 0x17
        /*003a*/ 	.short	(.L_150 - .L_149)
.L_149:
        /*003c*/ 	.word	0x00000000
        /*0040*/ 	.short	0x0000
        /*0042*/ 	.short	0x0000
        /*0044*/ 	.byte	0x00, 0xf5, 0x21, 0x00


	//----- nvinfo : EIATTR_SPARSE_MMA_MASK
	.align		4
.L_150:
        /*0048*/ 	.byte	0x03, 0x50
        /*004a*/ 	.short	0x0000


	//----- nvinfo : EIATTR_MAXREG_COUNT
	.align		4
        /*004c*/ 	.byte	0x03, 0x1b
        /*004e*/ 	.short	0x00ff


	//----- nvinfo : EIATTR_NUM_BARRIERS
	.align		4
        /*0050*/ 	.byte	0x02, 0x4c
        /*0052*/ 	.byte	0x01
	.zero		1


	//----- nvinfo : EIATTR_MERCURY_ISA_VERSION
	.align		4
        /*0054*/ 	.byte	0x03, 0x5f
        /*0056*/ 	.short	0x0101


	//----- nvinfo : EIATTR_COOP_GROUP_MASK_REGIDS
	.align		4
        /*0058*/ 	.byte	0x04, 0x29
        /*005a*/ 	.short	(.L_152 - .L_151)


	//   ....[0]....
.L_151:
        /*005c*/ 	.word	0xffffffff


	//   ....[1]....
        /*0060*/ 	.word	0xffffffff


	//   ....[2]....
        /*0064*/ 	.word	0xffffffff


	//   ....[3]....
        /*0068*/ 	.word	0xffffffff


	//   ....[4]....
        /*006c*/ 	.word	0xffffffff


	//   ....[5]....
        /*0070*/ 	.word	0xffffffff


	//   ....[6]....
        /*0074*/ 	.word	0xffffffff


	//   ....[7]....
        /*0078*/ 	.word	0xffffffff


	//   ....[8]....
        /*007c*/ 	.word	0xffffffff


	//   ....[9]....
        /*0080*/ 	.word	0xffffffff


	//   ....[10]....
        /*0084*/ 	.word	0xffffffff


	//   ....[11]....
        /*0088*/ 	.word	0xffffffff


	//   ....[12]....
        /*008c*/ 	.word	0xffffffff


	//   ....[13]....
        /*0090*/ 	.word	0xffffffff


	//   ....[14]....
        /*0094*/ 	.word	0xffffffff


	//   ....[15]....
        /*0098*/ 	.word	0xffffffff


	//   ....[16]....
        /*009c*/ 	.word	0xffffffff


	//   ....[17]....
        /*00a0*/ 	.word	0xffffffff


	//   ....[18]....
        /*00a4*/ 	.word	0xffffffff


	//   ....[19]....
        /*00a8*/ 	.word	0xffffffff


	//   ....[20]....
        /*00ac*/ 	.word	0xffffffff


	//   ....[21]....
        /*00b0*/ 	.word	0xffffffff


	//   ....[22]....
        /*00b4*/ 	.word	0xffffffff


	//   ....[23]....
        /*00b8*/ 	.word	0xffffffff


	//   ....[24]....
        /*00bc*/ 	.word	0xffffffff


	//   ....[25]....
        /*00c0*/ 	.word	0xffffffff


	//   ....[26]....
        /*00c4*/ 	.word	0xffffffff


	//   ....[27]....
        /*00c8*/ 	.word	0xffffffff


	//   ....[28]....
        /*00cc*/ 	.word	0xffffffff


	//   ....[29]....
        /*00d0*/ 	.word	0xffffffff


	//   ....[30]....
        /*00d4*/ 	.word	0xffffffff


	//   ....[31]....
        /*00d8*/ 	.word	0xffffffff


	//   ....[32]....
        /*00dc*/ 	.word	0xffffffff


	//   ....[33]....
        /*00e0*/ 	.word	0xffffffff


	//   ....[34]....
        /*00e4*/ 	.word	0xffffffff


	//   ....[35]....
        /*00e8*/ 	.word	0xffffffff


	//   ....[36]....
        /*00ec*/ 	.word	0xffffffff


	//   ....[37]....
        /*00f0*/ 	.word	0xffffffff


	//   ....[38]....
        /*00f4*/ 	.word	0xffffffff


	//   ....[39]....
        /*00f8*/ 	.word	0xffffffff


	//   ....[40]....
        /*00fc*/ 	.word	0xffffffff


	//   ....[41]....
        /*0100*/ 	.word	0xffffffff


	//   ....[42]....
        /*0104*/ 	.word	0xffffffff


	//   ....[43]....
        /*0108*/ 	.word	0xffffffff


	//   ....[44]....
        /*010c*/ 	.word	0xffffffff


	//   ....[45]....
        /*0110*/ 	.word	0xffffffff


	//   ....[46]....
        /*0114*/ 	.word	0xffffffff


	//   ....[47]....
        /*0118*/ 	.word	0xffffffff


	//   ....[48]....
        /*011c*/ 	.word	0xffffffff


	//   ....[49]....
        /*0120*/ 	.word	0xffffffff


	//   ....[50]....
        /*0124*/ 	.word	0xffffffff


	//   ....[51]....
        /*0128*/ 	.word	0xffffffff


	//   ....[52]....
        /*012c*/ 	.word	0xffffffff


	//   ....[53]....
        /*0130*/ 	.word	0xffffffff


	//   ....[54]....
        /*0134*/ 	.word	0xffffffff


	//   ....[55]....
        /*0138*/ 	.word	0xffffffff


	//   ....[56]....
        /*013c*/ 	.word	0xffffffff


	//   ....[57]....
        /*0140*/ 	.word	0xffffffff


	//   ....[58]....
        /*0144*/ 	.word	0xffffffff


	//   ....[59]....
        /*0148*/ 	.word	0xffffffff


	//   ....[60]....
        /*014c*/ 	.word	0xffffffff


	//   ....[61]....
        /*0150*/ 	.word	0xffffffff


	//   ....[62]....
        /*0154*/ 	.word	0xffffffff


	//   ....[63]....
        /*0158*/ 	.word	0xffffffff


	//   ....[64]....
        /*015c*/ 	.word	0xffffffff


	//   ....[65]....
        /*0160*/ 	.word	0xffffffff


	//   ....[66]....
        /*0164*/ 	.word	0xffffffff


	//   ....[67]....
        /*0168*/ 	.word	0xffffffff


	//   ....[68]....
        /*016c*/ 	.word	0xffffffff


	//   ....[69]....
        /*0170*/ 	.word	0xffffffff


	//   ....[70]....
        /*0174*/ 	.word	0xffffffff


	//   ....[71]....
        /*0178*/ 	.word	0xffffffff


	//   ....[72]....
        /*017c*/ 	.word	0xffffffff


	//   ....[73]....
        /*0180*/ 	.word	0xffffffff


	//   ....[74]....
        /*0184*/ 	.word	0xffffffff


	//   ....[75]....
        /*0188*/ 	.word	0xffffffff


	//   ....[76]....
        /*018c*/ 	.word	0xffffffff


	//   ....[77]....
        /*0190*/ 	.word	0xffffffff


	//   ....[78]....
        /*0194*/ 	.word	0xffffffff


	//   ....[79]....
        /*0198*/ 	.word	0xffffffff


	//   ....[80]....
        /*019c*/ 	.word	0xffffffff


	//   ....[81]....
        /*01a0*/ 	.word	0xffffffff


	//   ....[82]....
        /*01a4*/ 	.word	0xffffffff


	//   ....[83]....
        /*01a8*/ 	.word	0xffffffff


	//   ....[84]....
        /*01ac*/ 	.word	0xffffffff


	//   ....[85]....
        /*01b0*/ 	.word	0xffffffff


	//   ....[86]....
        /*01b4*/ 	.word	0xffffffff


	//   ....[87]....
        /*01b8*/ 	.word	0xffffffff


	//   ....[88]....
        /*01bc*/ 	.word	0xffffffff


	//   ....[89]....
        /*01c0*/ 	.word	0xffffffff


	//----- nvinfo : EIATTR_COOP_GROUP_INSTR_OFFSETS
	.align		4
.L_152:
        /*01c4*/ 	.byte	0x04, 0x28
        /*01c6*/ 	.short	(.L_154 - .L_153)


	//   ....[0]....
.L_153:
        /*01c8*/ 	.word	0x00001080


	//   ....[1]....
        /*01cc*/ 	.word	0x000010b0


	//   ....[2]....
        /*01d0*/ 	.word	0x000010e0


	//   ....[3]....
        /*01d4*/ 	.word	0x00001100


	//   ....[4]....
        /*01d8*/ 	.word	0x00001110


	//   ....[5]....
        /*01dc*/ 	.word	0x00001120


	//   ....[6]....
        /*01e0*/ 	.word	0x00001390


	//   ....[7]....
        /*01e4*/ 	.word	0x000013c0


	//   ....[8]....
        /*01e8*/ 	.word	0x000013f0


	//   ....[9]....
        /*01ec*/ 	.word	0x00001400


	//   ....[10]....
        /*01f0*/ 	.word	0x00001410


	//   ....[11]....
        /*01f4*/ 	.word	0x00001420


	//   ....[12]....
        /*01f8*/ 	.word	0x00001710


	//   ....[13]....
        /*01fc*/ 	.word	0x00001740


	//   ....[14]....
        /*0200*/ 	.word	0x00001770


	//   ....[15]....
        /*0204*/ 	.word	0x00001780


	//   ....[16]....
        /*0208*/ 	.word	0x00001790


	//   ....[17]....
        /*020c*/ 	.word	0x000017a0


	//   ....[18]....
        /*0210*/ 	.word	0x00001a90


	//   ....[19]....
        /*0214*/ 	.word	0x00001ac0


	//   ....[20]....
        /*0218*/ 	.word	0x00001af0


	//   ....[21]....
        /*021c*/ 	.word	0x00001b00


	//   ....[22]....
        /*0220*/ 	.word	0x00001b10


	//   ....[23]....
        /*0224*/ 	.word	0x00001b20


	//   ....[24]....
        /*0228*/ 	.word	0x00001e10


	//   ....[25]....
        /*022c*/ 	.word	0x00001e40


	//   ....[26]....
        /*0230*/ 	.word	0x00001e70


	//   ....[27]....
        /*0234*/ 	.word	0x00001e80


	//   ....[28]....
        /*0238*/ 	.word	0x00001e90


	//   ....[29]....
        /*023c*/ 	.word	0x00001ea0


	//   ....[30]....
        /*0240*/ 	.word	0x00003510


	//   ....[31]....
        /*0244*/ 	.word	0x00003520


	//   ....[32]....
        /*0248*/ 	.word	0x00003530


	//   ....[33]....
        /*024c*/ 	.word	0x00003550


	//   ....[34]....
        /*0250*/ 	.word	0x00003560


	//   ....[35]....
        /*0254*/ 	.word	0x00003570


	//   ....[36]....
        /*0258*/ 	.word	0x000037d0


	//   ....[37]....
        /*025c*/ 	.word	0x00003810


	//   ....[38]....
        /*0260*/ 	.word	0x00003840


	//   ....[39]....
        /*0264*/ 	.word	0x00003850


	//   ....[40]....
        /*0268*/ 	.word	0x00003860


	//   ....[41]....
        /*026c*/ 	.word	0x00003870


	//   ....[42]....
        /*0270*/ 	.word	0x00003b60


	//   ....[43]....
        /*0274*/ 	.word	0x00003ba0


	//   ....[44]....
        /*0278*/ 	.word	0x00003bd0


	//   ....[45]....
        /*027c*/ 	.word	0x00003be0


	//   ....[46]....
        /*0280*/ 	.word	0x00003bf0


	//   ....[47]....
        /*0284*/ 	.word	0x00003c00


	//   ....[48]....
        /*0288*/ 	.word	0x00003ef0


	//   ....[49]....
        /*028c*/ 	.word	0x00003f30


	//   ....[50]....
        /*0290*/ 	.word	0x00003f60


	//   ....[51]....
        /*0294*/ 	.word	0x00003f70


	//   ....[52]....
        /*0298*/ 	.word	0x00003f80


	//   ....[53]....
        /*029c*/ 	.word	0x00003f90


	//   ....[54]....
        /*02a0*/ 	.word	0x00004280


	//   ....[55]....
        /*02a4*/ 	.word	0x000042c0


	//   ....[56]....
        /*02a8*/ 	.word	0x000042f0


	//   ....[57]....
        /*02ac*/ 	.word	0x00004300


	//   ....[58]....
        /*02b0*/ 	.word	0x00004310


	//   ....[59]....
        /*02b4*/ 	.word	0x00004320


	//   ....[60]....
        /*02b8*/ 	.word	0x00008090


	//   ....[61]....
        /*02bc*/ 	.word	0x000080c0


	//   ....[62]....
        /*02c0*/ 	.word	0x000080d0


	//   ....[63]....
        /*02c4*/ 	.word	0x000080e0


	//   ....[64]....
        /*02c8*/ 	.word	0x000080f0


	//   ....[65]....
        /*02cc*/ 	.word	0x00008100


	//   ....[66]....
        /*02d0*/ 	.word	0x00008400


	//   ....[67]....
        /*02d4*/ 	.word	0x00008430


	//   ....[68]....
        /*02d8*/ 	.word	0x00008460


	//   ....[69]....
        /*02dc*/ 	.word	0x00008470


	//   ....[70]....
        /*02e0*/ 	.word	0x00008480


	//   ....[71]....
        /*02e4*/ 	.word	0x00008490


	//   ....[72]....
        /*02e8*/ 	.word	0x00008780


	//   ....[73]....
        /*02ec*/ 	.word	0x000087b0


	//   ....[74]....
        /*02f0*/ 	.word	0x000087e0


	//   ....[75]....
        /*02f4*/ 	.word	0x000087f0


	//   ....[76]....
        /*02f8*/ 	.word	0x00008800


	//   ....[77]....
        /*02fc*/ 	.word	0x00008810


	//   ....[78]....
        /*0300*/ 	.word	0x00008b00


	//   ....[79]....
        /*0304*/ 	.word	0x00008b30


	//   ....[80]....
        /*0308*/ 	.word	0x00008b60


	//   ....[81]....
        /*030c*/ 	.word	0x00008b70


	//   ....[82]....
        /*0310*/ 	.word	0x00008b80


	//   ....[83]....
        /*0314*/ 	.word	0x00008b90


	//   ....[84]....
        /*0318*/ 	.word	0x00008e80


	//   ....[85]....
        /*031c*/ 	.word	0x00008eb0


	//   ....[86]....
        /*0320*/ 	.word	0x00008ee0


	//   ....[87]....
        /*0324*/ 	.word	0x00008ef0


	//   ....[88]....
        /*0328*/ 	.word	0x00008f00


	//   ....[89]....
        /*032c*/ 	.word	0x00008f10


	//----- nvinfo : EIATTR_VRC_CTA_INIT_COUNT
	.align		4
.L_154:
        /*0330*/ 	.byte	0x02, 0x4a
	.zero		1
	.zero		1


	//----- nvinfo : EIATTR_EXIT_INSTR_OFFSETS
	.align		4
        /*0334*/ 	.byte	0x04, 0x1c
        /*0336*/ 	.short	(.L_156 - .L_155)


	//   ....[0]....
.L_155:
        /*0338*/ 	.word	0x00000030


	//   ....[1]....
        /*033c*/ 	.word	0x0000a490


	//   ....[2]....
        /*0340*/ 	.word	0x0000a510


	//----- nvinfo : EIATTR_MAX_THREADS
	.align		4
.L_156:
        /*0344*/ 	.byte	0x04, 0x05
        /*0346*/ 	.short	(.L_158 - .L_157)
.L_157:
        /*0348*/ 	.word	0x00000100
        /*034c*/ 	.word	0x00000001
        /*0350*/ 	.word	0x00000001


	//----- nvinfo : EIATTR_CRS_STACK_SIZE
	.align		4
.L_158:
        /*0354*/ 	.byte	0x04, 0x1e
        /*0356*/ 	.short	(.L_160 - .L_159)
.L_159:
        /*0358*/ 	.word	0x00000000


	//----- nvinfo : EIATTR_CBANK_PARAM_SIZE
	.align		4
.L_160:
        /*035c*/ 	.byte	0x03, 0x19
        /*035e*/ 	.short	0x0015


	//----- nvinfo : EIATTR_PARAM_CBANK
	.align		4
        /*0360*/ 	.byte	0x04, 0x0a
        /*0362*/ 	.short	(.L_162 - .L_161)
	.align		4
.L_161:
        /*0364*/ 	.word	index@(.nv.constant0._ZN6thrust24THRUST_300001_SM_1000_NS8cuda_cub4core6detail13_kernel_agentINS1_8__reduce11ReduceAgentIPN4cuda3std3__45tupleIJNSA_IJilEEESB_EEESD_SC_lNS1_9__extrema12arg_minmax_fIil17compare_key_valueEEEEJSD_SD_iSH_EEEvDpT0_)
        /*0368*/ 	.short	0x0380
        /*036a*/ 	.short	0x0015


	//----- nvinfo : EIATTR_SW_WAR
	.align		4
.L_162:
        /*036c*/ 	.byte	0x04, 0x36
        /*036e*/ 	.short	(.L_164 - .L_163)
.L_163:
        /*0370*/ 	.word	0x00000008
.L_164:


//--------------------- .nv.info._ZN6thrust24THRUST_300001_SM_1000_NS8cuda_cub4core6detail13_kernel_agentINS1_8__reduce11ReduceAgentINS0_18transform_iteratorINS1_9__extrema12arg_minmax_fIil17compare_key_valueE15duplicate_tupleENS0_12zip_iteratorIN4cuda3std3__45tupleIJNS0_6detail15normal_iteratorINS0_10device_ptrIiEEEENS0_17counting_iteratorIlNS0_11use_defaultESO_SO_EEEEEEENSH_IJNSH_IJilEEESS_EEEST_EEPST_ST_lSB_EEJSU_SV_lN3cub18CUB_300001_SM_100013GridEvenShareIlEENSY_9GridQueueIyEESB_EEEvDpT0_ --------------------------
	.section	.nv.info._ZN6thrust24THRUST_300001_SM_1000_NS8cuda_cub4core6detail13_kernel_agentINS1_8__reduce11ReduceAgentINS0_18transform_iteratorINS1_9__extrema12arg_minmax_fIil17compare_key_valueE15duplicate_tupleENS0_12zip_iteratorIN4cuda3std3__45tupleIJNS0_6detail15normal_iteratorINS0_10device_ptrIiEEEENS0_17counting_iteratorIlNS0_11use_defaultESO_SO_EEEEEEENSH_IJNSH_IJilEEESS_EEEST_EEPST_ST_lSB_EEJSU_SV_lN3cub18CUB_300001_SM_100013GridEvenShareIlEENSY_9GridQueueIyEESB_EEEvDpT0_,"",@"SHT_CUDA_INFO"
	.sectionflags	@""
	.align	4


	//----- nvinfo : EIATTR_CUDA_API_VERSION
	.align		4
        /*0000*/ 	.byte	0x04, 0x37
        /*0002*/ 	.short	(.L_166 - .L_165)
.L_165:
        /*0004*/ 	.word	0x00000082


	//----- nvinfo : EIATTR_KPARAM_INFO
	.align		4
.L_166:
        /*0008*/ 	.byte	0x04, 0x17
        /*000a*/ 	.short	(.L_168 - .L_167)
.L_167:
        /*000c*/ 	.word	0x00000000
        /*0010*/ 	.short	0x0005
        /*0012*/ 	.short	0x0078
        /*0014*/ 	.byte	0x00, 0xf0, 0x05, 0x00


	//----- nvinfo : EIATTR_KPARAM_INFO
	.align		4
.L_168:
        /*0018*/ 	.byte	0x04, 0x17
        /*001a*/ 	.short	(.L_170 - .L_169)
.L_169:
        /*001c*/ 	.word	0x00000000
        /*0020*/ 	.short	0x0004
        /*0022*/ 	.short	0x0070
        /*0024*/ 	.byte	0x00, 0xf0, 0x21, 0x00


	//----- nvinfo : EIATTR_KPARAM_INFO
	.align		4
.L_170:
        /*0028*/ 	.byte	0x04, 0x17
        /*002a*/ 	.short	(.L_172 - .L_171)
.L_171:
        /*002c*/ 	.word	0x00000000
        /*0030*/ 	.short	0x0003
        /*0032*/ 	.short	0x0028
        /*0034*/ 	.byte	0x00, 0xf0, 0x21, 0x01


	//----- nvinfo : EIATTR_KPARAM_INFO
	.align		4
.L_172:
        /*0038*/ 	.byte	0x04, 0x17
        /*003a*/ 	.short	(.L_174 - .L_173)
.L_173:
        /*003c*/ 	.word	0x00000000
        /*0040*/ 	.short	0x0002
        /*0042*/ 	.short	0x0020
        /*0044*/ 	.byte	0x00, 0xf0, 0x21, 0x00


	//----- nvinfo : EIATTR_KPARAM_INFO
	.align		4
.L_174:
        /*0048*/ 	.byte	0x04, 0x17
        /*004a*/ 	.short	(.L_176 - .L_175)
.L_175:
        /*004c*/ 	.word	0x00000000
        /*0050*/ 	.short	0x0001
        /*0052*/ 	.short	0x0018
        /*0054*/ 	.byte	0x00, 0xf5, 0x21, 0x00


	//----- nvinfo : EIATTR_KPARAM_INFO
	.align		4
.L_176:
        /*0058*/ 	.byte	0x04, 0x17
        /*005a*/ 	.short	(.L_178 - .L_177)
.L_177:
        /*005c*/ 	.word	0x00000000
        /*0060*/ 	.short	0x0000
        /*0062*/ 	.short	0x0000
        /*0064*/ 	.byte	0x00, 0xf0, 0x61, 0x00


	//----- nvinfo : EIATTR_SPARSE_MMA_MASK
	.align		4
.L_178:
        /*0068*/ 	.byte	0x03, 0x50
        /*006a*/ 	.short	0x0000


	//----- nvinfo : EIATTR_MAXREG_COUNT
	.align		4
        /*006c*/ 	.byte	0x03, 0x1b
        /*006e*/ 	.short	0x00ff


	//----- nvinfo : EIATTR_NUM_BARRIERS
	.align		4
        /*0070*/ 	.byte	0x02, 0x4c
        /*0072*/ 	.byte	0x01
	.zero		1


	//----- nvinfo : EIATTR_MERCURY_ISA_VERSION
	.align		4
        /*0074*/ 	.byte	0x03, 0x5f
        /*0076*/ 	.short	0x0101


	//----- nvinfo : EIATTR_COOP_GROUP_MASK_REGIDS
	.align		4
        /*0078*/ 	.byte	0x04, 0x29
        /*007a*/ 	.short	(.L_180 - .L_179)


	//   ....[0]....
.L_179:
        /*007c*/ 	.word	0xffffffff


	//   ....[1]....
        /*0080*/ 	.word	0xffffffff


	//   ....[2]....
        /*0084*/ 	.word	0xffffffff


	//   ....[3]....
        /*0088*/ 	.word	0xffffffff


	//   ....[4]....
        /*008c*/ 	.word	0xffffffff


	//   ....[5]....
        /*0090*/ 	.word	0xffffffff


	//   ....[6]....
        /*0094*/ 	.word	0xffffffff


	//   ....[7]....
        /*0098*/ 	.word	0xffffffff


	//   ....[8]....
        /*009c*/ 	.word	0xffffffff


	//   ....[9]....
        /*00a0*/ 	.word	0xffffffff


	//   ....[10]....
        /*00a4*/ 	.word	0xffffffff


	//   ....[11]....
        /*00a8*/ 	.word	0xffffffff


	//   ....[12]....
        /*00ac*/ 	.word	0xffffffff


	//   ....[13]....
        /*00b0*/ 	.word	0xffffffff


	//   ....[14]....
        /*00b4*/ 	.word	0xffffffff


	//   ....[15]....
        /*00b8*/ 	.word	0xffffffff


	//   ....[16]....
        /*00bc*/ 	.word	0xffffffff


	//   ....[17]....
        /*00c0*/ 	.word	0xffffffff


	//   ....[18]....
        /*00c4*/ 	.word	0xffffffff


	//   ....[19]....
        /*00c8*/ 	.word	0xffffffff


	//   ....[20]....
        /*00cc*/ 	.word	0xffffffff


	//   ....[21]....
        /*00d0*/ 	.word	0xffffffff


	//   ....[22]....
        /*00d4*/ 	.word	0xffffffff


	//   ....[23]....
        /*00d8*/ 	.word	0xffffffff


	//   ....[24]....
        /*00dc*/ 	.word	0xffffffff


	//   ....[25]....
        /*00e0*/ 	.word	0xffffffff


	//   ....[26]....
        /*00e4*/ 	.word	0xffffffff


	//   ....[27]....
        /*00e8*/ 	.word	0xffffffff


	//   ....[28]....
        /*00ec*/ 	.word	0xffffffff


	//   ....[29]....
        /*00f0*/ 	.word	0xffffffff


	//   ....[30]....
        /*00f4*/ 	.word	0xffffffff


	//   ....[31]....
        /*00f8*/ 	.word	0xffffffff


	//   ....[32]....
        /*00fc*/ 	.word	0xffffffff


	//   ....[33]....
        /*0100*/ 	.word	0xffffffff


	//   ....[34]....
        /*0104*/ 	.word	0xffffffff


	//   ....[35]....
        /*0108*/ 	.word	0xffffffff


	//   ....[36]....
        /*010c*/ 	.word	0xffffffff


	//   ....[37]....
        /*0110*/ 	.word	0xffffffff


	//   ....[38]....
        /*0114*/ 	.word	0xffffffff


	//   ....[39]....
        /*0118*/ 	.word	0xffffffff


	//   ....[40]....
        /*011c*/ 	.word	0xffffffff


	//   ....[41]....
        /*0120*/ 	.word	0xffffffff


	//   ....[42]....
        /*0124*/ 	.word	0xffffffff


	//   ....[43]....
        /*0128*/ 	.word	0xffffffff


	//   ....[44]....
        /*012c*/ 	.word	0xffffffff


	//   ....[45]....
        /*0130*/ 	.word	0xffffffff


	//   ....[46]....
        /*0134*/ 	.word	0xffffffff


	//   ....[47]....
        /*0138*/ 	.word	0xffffffff


	//   ....[48]....
        /*013c*/ 	.word	0xffffffff


	//   ....[49]....
        /*0140*/ 	.word	0xffffffff


	//   ....[50]....
        /*0144*/ 	.word	0xffffffff


	//   ....[51]....
        /*0148*/ 	.word	0xffffffff


	//   ....[52]....
        /*014c*/ 	.word	0xffffffff


	//   ....[53]....
        /*0150*/ 	.word	0xffffffff


	//   ....[54]....
        /*0154*/ 	.word	0xffffffff


	//   ....[55]....
        /*0158*/ 	.word	0xffffffff


	//   ....[56]....
        /*015c*/ 	.word	0xffffffff


	//   ....[57]....
        /*0160*/ 	.word	0xffffffff


	//   ....[58]....
        /*0164*/ 	.word	0xffffffff


	//   ....[59]....
        /*0168*/ 	.word	0xffffffff


	//   ....[60]....
        /*016c*/ 	.word	0xffffffff


	//   ....[61]....
        /*0170*/ 	.word	0xffffffff


	//   ....[62]....
        /*0174*/ 	.word	0xffffffff


	//   ....[63]....
        /*0178*/ 	.word	0xffffffff


	//   ....[64]....
        /*017c*/ 	.word	0xffffffff


	//   ....[65]....
        /*0180*/ 	.word	0xffffffff


	//   ....[66]....
        /*0184*/ 	.word	0xffffffff


	//   ....[67]....
        /*0188*/ 	.word	0xffffffff


	//   ....[68]....
        /*018c*/ 	.word	0xffffffff


	//   ....[69]....
        /*0190*/ 	.word	0xffffffff


	//   ....[70]....
        /*0194*/ 	.word	0xffffffff


	//   ....[71]....
        /*0198*/ 	.word	0xffffffff


	//   ....[72]....
        /*019c*/ 	.word	0xffffffff


	//   ....[73]....
        /*01a0*/ 	.word	0xffffffff


	//   ....[74]....
        /*01a4*/ 	.word	0xffffffff


	//   ....[75]....
        /*01a8*/ 	.word	0xffffffff


	//   ....[76]....
        /*01ac*/ 	.word	0xffffffff


	//   ....[77]....
        /*01b0*/ 	.word	0xffffffff


	//   ....[78]....
        /*01b4*/ 	.word	0xffffffff


	//   ....[79]....
        /*01b8*/ 	.word	0xffffffff


	//   ....[80]....
        /*01bc*/ 	.word	0xffffffff


	//   ....[81]....
        /*01c0*/ 	.word	0xffffffff


	//   ....[82]....
        /*01c4*/ 	.word	0xffffffff


	//   ....[83]....
        /*01c8*/ 	.word	0xffffffff


	//   ....[84]....
        /*01cc*/ 	.word	0xffffffff


	//   ....[85]....
        /*01d0*/ 	.word	0xffffffff


	//   ....[86]....
        /*01d4*/ 	.word	0xffffffff


	//   ....[87]....
        /*01d8*/ 	.word	0xffffffff


	//   ....[88]....
        /*01dc*/ 	.word	0xffffffff


	//   ....[89]....
        /*01e0*/ 	.word	0xffffffff


	//----- nvinfo : EIATTR_COOP_GROUP_INSTR_OFFSETS
	.align		4
.L_180:
        /*01e4*/ 	.byte	0x04, 0x28
        /*01e6*/ 	.short	(.L_182 - .L_181)


	//   ....[0]....
.L_181:
        /*01e8*/ 	.word	0x00001220


	//   ....[1]....
        /*01ec*/ 	.word	0x00001250


	//   ....[2]....
        /*01f0*/ 	.word	0x00001280


	//   ....[3]....
        /*01f4*/ 	.word	0x000012a0


	//   ....[4]....
        /*01f8*/ 	.word	0x000012b0


	//   ....[5]....
        /*01fc*/ 	.word	0x000012c0


	//   ....[6]....
        /*0200*/ 	.word	0x00001530


	//   ....[7]....
        /*0204*/ 	.word	0x00001560


	//   ....[8]....
        /*0208*/ 	.word	0x00001590


	//   ....[9]....
        /*020c*/ 	.word	0x000015a0


	//   ....[10]....
        /*0210*/ 	.word	0x000015b0


	//   ....[11]....
        /*0214*/ 	.word	0x000015c0


	//   ....[12]....
        /*0218*/ 	.word	0x000018b0


	//   ....[13]....
        /*021c*/ 	.word	0x000018e0


	//   ....[14]....
        /*0220*/ 	.word	0x00001910


	//   ....[15]....
        /*0224*/ 	.word	0x00001920


	//   ....[16]....
        /*0228*/ 	.word	0x00001930


	//   ....[17]....
        /*022c*/ 	.word	0x00001940


	//   ....[18]....
        /*0230*/ 	.word	0x00001c30


	//   ....[19]....
        /*0234*/ 	.word	0x00001c60


	//   ....[20]....
        /*0238*/ 	.word	0x00001c90


	//   ....[21]....
        /*023c*/ 	.word	0x00001ca0


	//   ....[22]....
        /*0240*/ 	.word	0x00001cb0


	//   ....[23]....
        /*0244*/ 	.word	0x00001cc0


	//   ....[24]....
        /*0248*/ 	.word	0x00001fb0


	//   ....[25]....
        /*024c*/ 	.word	0x00001fe0


	//   ....[26]....
        /*0250*/ 	.word	0x00002010


	//   ....[27]....
        /*0254*/ 	.word	0x00002020


	//   ....[28]....
        /*0258*/ 	.word	0x00002030


	//   ....[29]....
        /*025c*/ 	.word	0x00002040


	//   ....[30]....
        /*0260*/ 	.word	0x000036b0


	//   ....[31]....
        /*0264*/ 	.word	0x000036c0


	//   ....[32]....
        /*0268*/ 	.word	0x000036d0


	//   ....[33]....
        /*026c*/ 	.word	0x000036f0


	//   ....[34]....
        /*0270*/ 	.word	0x00003700


	//   ....[35]....
        /*0274*/ 	.word	0x00003710


	//   ....[36]....
        /*0278*/ 	.word	0x00003970


	//   ....[37]....
        /*027c*/ 	.word	0x000039b0


	//   ....[38]....
        /*0280*/ 	.word	0x000039e0


	//   ....[39]....
        /*0284*/ 	.word	0x000039f0


	//   ....[40]....
        /*0288*/ 	.word	0x00003a00


	//   ....[41]....
        /*028c*/ 	.word	0x00003a10


	//   ....[42]....
        /*0290*/ 	.word	0x00003d00


	//   ....[43]....
        /*0294*/ 	.word	0x00003d40


	//   ....[44]....
        /*0298*/ 	.word	0x00003d70


	//   ....[45]....
        /*029c*/ 	.word	0x00003d80


	//   ....[46]....
        /*02a0*/ 	.word	0x00003d90


	//   ....[47]....
        /*02a4*/ 	.word	0x00003da0


	//   ....[48]....
        /*02a8*/ 	.word	0x00004090


	//   ....[49]....
        /*02ac*/ 	.word	0x000040d0


	//   ....[50]....
        /*02b0*/ 	.word	0x00004100


	//   ....[51]....
        /*02b4*/ 	.word	0x00004110


	//   ....[52]....
        /*02b8*/ 	.word	0x00004120


	//   ....[53]....
        /*02bc*/ 	.word	0x00004130


	//   ....[54]....
        /*02c0*/ 	.word	0x00004420


	//   ....[55]....
        /*02c4*/ 	.word	0x00004460


	//   ....[56]....
        /*02c8*/ 	.word	0x00004490


	//   ....[57]....
        /*02cc*/ 	.word	0x000044a0


	//   ....[58]....
        /*02d0*/ 	.word	0x000044b0


	//   ....[59]....
        /*02d4*/ 	.word	0x000044c0


	//   ....[60]....
        /*02d8*/ 	.word	0x000078c0


	//   ....[61]....
        /*02dc*/ 	.word	0x000078f0


	//   ....[62]....
        /*02e0*/ 	.word	0x00007900


	//   ....[63]....
        /*02e4*/ 	.word	0x00007910


	//   ....[64]....
        /*02e8*/ 	.word	0x00007920


	//   ....[65]....
        /*02ec*/ 	.word	0x00007930


	//   ....[66]....
        /*02f0*/ 	.word	0x00007c30


	//   ....[67]....
        /*02f4*/ 	.word	0x00007c60


	//   ....[68]....
        /*02f8*/ 	.word	0x00007c90


	//   ....[69]....
        /*02fc*/ 	.word	0x00007ca0


	//   ....[70]....
        /*0300*/ 	.word	0x00007cb0


	//   ....[71]....
        /*0304*/ 	.word	0x00007cc0


	//   ....[72]....
        /*0308*/ 	.word	0x00007fb0


	//   ....[73]....
        /*030c*/ 	.word	0x00007fe0


	//   ....[74]....
        /*0310*/ 	.word	0x00008010


	//   ....[75]....
        /*0314*/ 	.word	0x00008020


	//   ....[76]....
        /*0318*/ 	.word	0x00008030


	//   ....[77]....
        /*031c*/ 	.word	0x00008040


	//   ....[78]....
        /*0320*/ 	.word	0x00008330


	//   ....[79]....
        /*0324*/ 	.word	0x00008360


	//   ....[80]....
        /*0328*/ 	.word	0x00008390


	//   ....[81]....
        /*032c*/ 	.word	0x000083a0


	//   ....[82]....
        /*0330*/ 	.word	0x000083b0


	//   ....[83]....
        /*0334*/ 	.word	0x000083c0


	//   ....[84]....
        /*0338*/ 	.word	0x000086b0


	//   ....[85]....
        /*033c*/ 	.word	0x000086e0


	//   ....[86]....
        /*0340*/ 	.word	0x00008710


	//   ....[87]....
        /*0344*/ 	.word	0x00008720


	//   ....[88]....
        /*0348*/ 	.word	0x00008730


	//   ....[89]....
        /*034c*/ 	.word	0x00008740


	//----- nvinfo : EIATTR_VRC_CTA_INIT_COUNT
	.align		4
.L_182:
        /*0350*/ 	.byte	0x02, 0x4a
	.zero		1
	.zero		1


	//----- nvinfo : EIATTR_EXIT_INSTR_OFFSETS
	.align		4
        /*0354*/ 	.byte	0x04, 0x1c
        /*0356*/ 	.short	(.L_184 - .L_183)


	//   ....[0]....
.L_183:
        /*0358*/ 	.word	0x00009cc0


	//   ....[1]....
        /*035c*/ 	.word	0x00009d60


	//----- nvinfo : EIATTR_MAX_THREADS
	.align		4
.L_184:
        /*0360*/ 	.byte	0x04, 0x05
        /*0362*/ 	.short	(.L_186 - .L_185)
.L_185:
        /*0364*/ 	.word	0x00000100
        /*0368*/ 	.word	0x00000001
        /*036c*/ 	.word	0x00000001


	//----- nvinfo : EIATTR_CRS_STACK_SIZE
	.align		4
.L_186:
        /*0370*/ 	.byte	0x04, 0x1e
        /*0372*/ 	.short	(.L_188 - .L_187)
.L_187:
        /*0374*/ 	.word	0x00000000


	//----- nvinfo : EIATTR_CBANK_PARAM_SIZE
	.align		4
.L_188:
        /*0378*/ 	.byte	0x03, 0x19
        /*037a*/ 	.short	0x0079


	//----- nvinfo : EIATTR_PARAM_CBANK
	.align		4
        /*037c*/ 	.byte	0x04, 0x0a
        /*037e*/ 	.short	(.L_190 - .L_189)
	.align		4
.L_189:
        /*0380*/ 	.word	index@(.nv.constant0._ZN6thrust24THRUST_300001_SM_1000_NS8cuda_cub4core6detail13_kernel_agentINS1_8__reduce11ReduceAgentINS0_18transform_iteratorINS1_9__extrema12arg_minmax_fIil17compare_key_valueE15duplicate_tupleENS0_12zip_iteratorIN4cuda3std3__45tupleIJNS0_6detail15normal_iteratorINS0_10device_ptrIiEEEENS0_17counting_iteratorIlNS0_11use_defaultESO_SO_EEEEEEENSH_IJNSH_IJilEEESS_EEEST_EEPST_ST_lSB_EEJSU_SV_lN3cub18CUB_300001_SM_100013GridEvenShareIlEENSY_9GridQueueIyEESB_EEEvDpT0_)
        /*0384*/ 	.short	0x0380
        /*0386*/ 	.short	0x0079


	//----- nvinfo : EIATTR_SW_WAR
	.align		4
.L_190:
        /*0388*/ 	.byte	0x04, 0x36
        /*038a*/ 	.short	(.L_192 - .L_191)
.L_191:
        /*038c*/ 	.word	0x00000008
.L_192:


//--------------------- .nv.info._ZN6thrust24THRUST_300001_SM_1000_NS8cuda_cub4core6detail13_kernel_agentINS1_8__reduce11ReduceAgentINS0_18transform_iteratorINS1_9__extrema12arg_minmax_fIil17compare_key_valueE15duplicate_tupleENS0_12zip_iteratorIN4cuda3std3__45tupleIJNS0_6detail15normal_iteratorINS0_10device_ptrIiEEEENS0_17counting_iteratorIlNS0_11use_defaultESO_SO_EEEEEEENSH_IJNSH_IJilEEESS_EEEST_EEPST_ST_lSB_EEJSU_SV_lSB_EEEvDpT0_ --------------------------
	.section	.nv.info._ZN6thrust24THRUST_300001_SM_1000_NS8cuda_cub4core6detail13_kernel_agentINS1_8__reduce11ReduceAgentINS0_18transform_iteratorINS1_9__extrema12arg_minmax_fIil17compare_key_valueE15duplicate_tupleENS0_12zip_iteratorIN4cuda3std3__45tupleIJNS0_6detail15normal_iteratorINS0_10device_ptrIiEEEENS0_17counting_iteratorIlNS0_11use_defaultESO_SO_EEEEEEENSH_IJNSH_IJilEEESS_EEEST_EEPST_ST_lSB_EEJSU_SV_lSB_EEEvDpT0_,"",@"SHT_CUDA_INFO"
	.sectionflags	@""
	.align	4


	//----- nvinfo : EIATTR_CUDA_API_VERSION
	.align		4
        /*0000*/ 	.byte	0x04, 0x37
        /*0002*/ 	.short	(.L_194 - .L_193)
.L_193:
        /*0004*/ 	.word	0x00000082


	//----- nvinfo : EIATTR_KPARAM_INFO
	.align		4
.L_194:
        /*0008*/ 	.byte	0x04, 0x17
        /*000a*/ 	.short	(.L_196 - .L_195)
.L_195:
        /*000c*/ 	.word	0x00000000
        /*0010*/ 	.short	0x0003
        /*0012*/ 	.short	0x0028
        /*0014*/ 	.byte	0x00, 0xf0, 0x05, 0x00


	//----- nvinfo : EIATTR_KPARAM_INFO
	.align		4
.L_196:
        /*0018*/ 	.byte	0x04, 0x17
        /*001a*/ 	.short	(.L_198 - .L_197)
.L_197:
        /*001c*/ 	.word	0x00000000
        /*0020*/ 	.short	0x0002
        /*0022*/ 	.short	0x0020
        /*0024*/ 	.byte	0x00, 0xf0, 0x21, 0x00


	//----- nvinfo : EIATTR_KPARAM_INFO
	.align		4
.L_198:
        /*0028*/ 	.byte	0x04, 0x17
        /*002a*/ 	.short	(.L_200 - .L_199)
.L_199:
        /*002c*/ 	.word	0x00000000
        /*0030*/ 	.short	0x0001
        /*0032*/ 	.short	0x0018
        /*0034*/ 	.byte	0x00, 0xf5, 0x21, 0x00


	//----- nvinfo : EIATTR_KPARAM_INFO
	.align		4
.L_200:
        /*0038*/ 	.byte	0x04, 0x17
        /*003a*/ 	.short	(.L_202 - .L_201)
.L_201:
        /*003c*/ 	.word	0x00000000
        /*0040*/ 	.short	0x0000
        /*0042*/ 	.short	0x0000
        /*0044*/ 	.byte	0x00, 0xf0, 0x61, 0x00


	//----- nvinfo : EIATTR_SPARSE_MMA_MASK
	.align		4
.L_202:
        /*0048*/ 	.byte	0x03, 0x50
        /*004a*/ 	.short	0x0000


	//----- nvinfo : EIATTR_MAXREG_COUNT
	.align		4
        /*004c*/ 	.byte	0x03, 0x1b
        /*004e*/ 	.short	0x00ff


	//----- nvinfo : EIATTR_NUM_BARRIERS
	.align		4
        /*0050*/ 	.byte	0x02, 0x4c
        /*0052*/ 	.byte	0x01
	.zero		1


	//----- nvinfo : EIATTR_MERCURY_ISA_VERSION
	.align		4
        /*0054*/ 	.byte	0x03, 0x5f
        /*0056*/ 	.short	0x0101


	//----- nvinfo : EIATTR_COOP_GROUP_MASK_REGIDS
	.align		4
        /*0058*/ 	.byte	0x04, 0x29
        /*005a*/ 	.short	(.L_204 - .L_203)


	//   ....[0]....
.L_203:
        /*005c*/ 	.word	0xffffffff


	//   ....[1]....
        /*0060*/ 	.word	0xffffffff


	//   ....[2]....
        /*0064*/ 	.word	0xffffffff


	//   ....[3]....
        /*0068*/ 	.word	0xffffffff


	//   ....[4]....
        /*006c*/ 	.word	0xffffffff


	//   ....[5]....
        /*0070*/ 	.word	0xffffffff


	//   ....[6]....
        /*0074*/ 	.word	0xffffffff


	//   ....[7]....
        /*0078*/ 	.word	0xffffffff


	//   ....[8]....
        /*007c*/ 	.word	0xffffffff


	//   ....[9]....
        /*0080*/ 	.word	0xffffffff


	//   ....[10]....
        /*0084*/ 	.word	0xffffffff


	//   ....[11]....
        /*0088*/ 	.word	0xffffffff


	//   ....[12]....
        /*008c*/ 	.word	0xffffffff


	//   ....[13]....
        /*0090*/ 	.word	0xffffffff


	//   ....[14]....
        /*0094*/ 	.word	0xffffffff


	//   ....[15]....
        /*0098*/ 	.word	0xffffffff


	//   ....[16]....
        /*009c*/ 	.word	0xffffffff


	//   ....[17]....
        /*00a0*/ 	.word	0xffffffff


	//   ....[18]....
        /*00a4*/ 	.word	0xffffffff


	//   ....[19]....
        /*00a8*/ 	.word	0xffffffff


	//   ....[20]....
        /*00ac*/ 	.word	0xffffffff


	//   ....[21]....
        /*00b0*/ 	.word	0xffffffff


	//   ....[22]....
        /*00b4*/ 	.word	0xffffffff


	//   ....[23]....
        /*00b8*/ 	.word	0xffffffff


	//   ....[24]....
        /*00bc*/ 	.word	0xffffffff


	//   ....[25]....
        /*00c0*/ 	.word	0xffffffff


	//   ....[26]....
        /*00c4*/ 	.word	0xffffffff


	//   ....[27]....
        /*00c8*/ 	.word	0xffffffff


	//   ....[28]....
        /*00cc*/ 	.word	0xffffffff


	//   ....[29]....
        /*00d0*/ 	.word	0xffffffff


	//   ....[30]....
        /*00d4*/ 	.word	0xffffffff


	//   ....[31]....
        /*00d8*/ 	.word	0xffffffff


	//   ....[32]....
        /*00dc*/ 	.word	0xffffffff


	//   ....[33]....
        /*00e0*/ 	.word	0xffffffff


	//   ....[34]....
        /*00e4*/ 	.word	0xffffffff


	//   ....[35]....
        /*00e8*/ 	.word	0xffffffff


	//   ....[36]....
        /*00ec*/ 	.word	0xffffffff


	//   ....[37]....
        /*00f0*/ 	.word	0xffffffff


	//   ....[38]....
        /*00f4*/ 	.word	0xffffffff


	//   ....[39]....
        /*00f8*/ 	.word	0xffffffff


	//   ....[40]....
        /*00fc*/ 	.word	0xffffffff


	//   ....[41]....
        /*0100*/ 	.word	0xffffffff


	//   ....[42]....
        /*0104*/ 	.word	0xffffffff


	//   ....[43]....
        /*0108*/ 	.word	0xffffffff


	//   ....[44]....
        /*010c*/ 	.word	0xffffffff


	//   ....[45]....
        /*0110*/ 	.word	0xffffffff


	//   ....[46]....
        /*0114*/ 	.word	0xffffffff


	//   ....[47]....
        /*0118*/ 	.word	0xffffffff


	//   ....[48]....
        /*011c*/ 	.word	0xffffffff


	//   ....[49]....
        /*0120*/ 	.word	0xffffffff


	//   ....[50]....
        /*0124*/ 	.word	0xffffffff


	//   ....[51]....
        /*0128*/ 	.word	0xffffffff


	//   ....[52]....
        /*012c*/ 	.word	0xffffffff


	//   ....[53]....
        /*0130*/ 	.word	0xffffffff


	//   ....[54]....
        /*0134*/ 	.word	0xffffffff


	//   ....[55]....
        /*0138*/ 	.word	0xffffffff


	//   ....[56]....
        /*013c*/ 	.word	0xffffffff


	//   ....[57]....
        /*0140*/ 	.word	0xffffffff


	//   ....[58]....
        /*0144*/ 	.word	0xffffffff


	//   ....[59]....
        /*0148*/ 	.word	0xffffffff


	//   ....[60]....
        /*014c*/ 	.word	0xffffffff


	//   ....[61]....
        /*0150*/ 	.word	0xffffffff


	//   ....[62]....
        /*0154*/ 	.word	0xffffffff


	//   ....[63]....
        /*0158*/ 	.word	0xffffffff


	//   ....[64]....
        /*015c*/ 	.word	0xffffffff


	//   ....[65]....
        /*0160*/ 	.word	0xffffffff


	//   ....[66]....
        /*0164*/ 	.word	0xffffffff


	//   ....[67]....
        /*0168*/ 	.word	0xffffffff


	//   ....[68]....
        /*016c*/ 	.word	0xffffffff


	//   ....[69]....
        /*0170*/ 	.word	0xffffffff


	//   ....[70]....
        /*0174*/ 	.word	0xffffffff


	//   ....[71]....
        /*0178*/ 	.word	0xffffffff


	//   ....[72]....
        /*017c*/ 	.word	0xffffffff


	//   ....[73]....
        /*0180*/ 	.word	0xffffffff


	//   ....[74]....
        /*0184*/ 	.word	0xffffffff


	//   ....[75]....
        /*0188*/ 	.word	0xffffffff


	//   ....[76]....
        /*018c*/ 	.word	0xffffffff


	//   ....[77]....
        /*0190*/ 	.word	0xffffffff


	//   ....[78]....
        /*0194*/ 	.word	0xffffffff


	//   ....[79]....
        /*0198*/ 	.word	0xffffffff


	//   ....[80]....
        /*019c*/ 	.word	0xffffffff


	//   ....[81]....
        /*01a0*/ 	.word	0xffffffff


	//   ....[82]....
        /*01a4*/ 	.word	0xffffffff


	//   ....[83]....
        /*01a8*/ 	.word	0xffffffff


	//   ....[84]....
        /*01ac*/ 	.word	0xffffffff


	//   ....[85]....
        /*01b0*/ 	.word	0xffffffff


	//   ....[86]....
        /*01b4*/ 	.word	0xffffffff


	//   ....[87]....
        /*01b8*/ 	.word	0xffffffff


	//   ....[88]....
        /*01bc*/ 	.word	0xffffffff


	//   ....[89]....
        /*01c0*/ 	.word	0xffffffff


	//----- nvinfo : EIATTR_COOP_GROUP_INSTR_OFFSETS
	.align		4
.L_204:
        /*01c4*/ 	.byte	0x04, 0x28
        /*01c6*/ 	.short	(.L_206 - .L_205)


	//   ....[0]....
.L_205:
        /*01c8*/ 	.word	0x00001170


	//   ....[1]....
        /*01cc*/ 	.word	0x000011a0


	//   ....[2]....
        /*01d0*/ 	.word	0x000011d0


	//   ....[3]....
        /*01d4*/ 	.word	0x000011f0


	//   ....[4]....
        /*01d8*/ 	.word	0x00001200


	//   ....[5]....
        /*01dc*/ 	.word	0x00001210


	//   ....[6]....
        /*01e0*/ 	.word	0x00001480


	//   ....[7]....
        /*01e4*/ 	.word	0x000014b0


	//   ....[8]....
        /*01e8*/ 	.word	0x000014e0


	//   ....[9]....
        /*01ec*/ 	.word	0x000014f0


	//   ....[10]....
        /*01f0*/ 	.word	0x00001500


	//   ....[11]....
        /*01f4*/ 	.word	0x00001510


	//   ....[12]....
        /*01f8*/ 	.word	0x00001800


	//   ....[13]....
        /*01fc*/ 	.word	0x00001830


	//   ....[14]....
        /*0200*/ 	.word	0x00001860


	//   ....[15]....
        /*0204*/ 	.word	0x00001870


	//   ....[16]....
        /*0208*/ 	.word	0x00001880


	//   ....[17]....
        /*020c*/ 	.word	0x00001890


	//   ....[18]....
        /*0210*/ 	.word	0x00001b80


	//   ....[19]....
        /*0214*/ 	.word	0x00001bb0


	//   ....[20]....
        /*0218*/ 	.word	0x00001be0


	//   ....[21]....
        /*021c*/ 	.word	0x00001bf0


	//   ....[22]....
        /*0220*/ 	.word	0x00001c00


	//   ....[23]....
        /*0224*/ 	.word	0x00001c10


	//   ....[24]....
        /*0228*/ 	.word	0x00001f00


	//   ....[25]....
        /*022c*/ 	.word	0x00001f30


	//   ....[26]....
        /*0230*/ 	.word	0x00001f60


	//   ....[27]....
        /*0234*/ 	.word	0x00001f70


	//   ....[28]....
        /*0238*/ 	.word	0x00001f80


	//   ....[29]....
        /*023c*/ 	.word	0x00001f90


	//   ....[30]....
        /*0240*/ 	.word	0x000035e0


	//   ....[31]....
        /*0244*/ 	.word	0x000035f0


	//   ....[32]....
        /*0248*/ 	.word	0x00003600


	//   ....[33]....
        /*024c*/ 	.word	0x00003620


	//   ....[34]....
        /*0250*/ 	.word	0x00003630


	//   ....[35]....
        /*0254*/ 	.word	0x00003640


	//   ....[36]....
        /*0258*/ 	.word	0x000038a0


	//   ....[37]....
        /*025c*/ 	.word	0x000038e0


	//   ....[38]....
        /*0260*/ 	.word	0x00003910


	//   ....[39]....
        /*0264*/ 	.word	0x00003920


	//   ....[40]....
        /*0268*/ 	.word	0x00003930


	//   ....[41]....
        /*026c*/ 	.word	0x00003940


	//   ....[42]....
        /*0270*/ 	.word	0x00003c30


	//   ....[43]....
        /*0274*/ 	.word	0x00003c70


	//   ....[44]....
        /*0278*/ 	.word	0x00003ca0


	//   ....[45]....
        /*027c*/ 	.word	0x00003cb0


	//   ....[46]....
        /*0280*/ 	.word	0x00003cc0


	//   ....[47]....
        /*0284*/ 	.word	0x00003cd0


	//   ....[48]....
        /*0288*/ 	.word	0x00003fc0


	//   ....[49]....
        /*028c*/ 	.word	0x00004000


	//   ....[50]....
        /*0290*/ 	.word	0x00004030


	//   ....[51]....
        /*0294*/ 	.word	0x00004040


	//   ....[52]....
        /*0298*/ 	.word	0x00004050


	//   ....[53]....
        /*029c*/ 	.word	0x00004060


	//   ....[54]....
        /*02a0*/ 	.word	0x00004350


	//   ....[55]....
        /*02a4*/ 	.word	0x00004390


	//   ....[56]....
        /*02a8*/ 	.word	0x000043c0


	//   ....[57]....
        /*02ac*/ 	.word	0x000043d0


	//   ....[58]....
        /*02b0*/ 	.word	0x000043e0


	//   ....[59]....
        /*02b4*/ 	.word	0x000043f0


	//   ....[60]....
        /*02b8*/ 	.word	0x00007500


	//   ....[61]....
        /*02bc*/ 	.word	0x00007530


	//   ....[62]....
        /*02c0*/ 	.word	0x00007540


	//   ....[63]....
        /*02c4*/ 	.word	0x00007550


	//   ....[64]....
        /*02c8*/ 	.word	0x00007560


	//   ....[65]....
        /*02cc*/ 	.word	0x00007570


	//   ....[66]....
        /*02d0*/ 	.word	0x00007870


	//   ....[67]....
        /*02d4*/ 	.word	0x000078a0


	//   ....[68]....
        /*02d8*/ 	.word	0x000078d0


	//   ....[69]....
        /*02dc*/ 	.word	0x000078e0


	//   ....[70]....
        /*02e0*/ 	.word	0x000078f0


	//   ....[71]....
        /*02e4*/ 	.word	0x00007900


	//   ....[72]....
        /*02e8*/ 	.word	0x00007bf0


	//   ....[73]....
        /*02ec*/ 	.word	0x00007c20


	//   ....[74]....
        /*02f0*/ 	.word	0x00007c50


	//   ....[75]....
        /*02f4*/ 	.word	0x00007c60


	//   ....[76]....
        /*02f8*/ 	.word	0x00007c70


	//   ....[77]....
        /*02fc*/ 	.word	0x00007c80


	//   ....[78]....
        /*0300*/ 	.word	0x00007f70


	//   ....[79]....
        /*0304*/ 	.word	0x00007fa0


	//   ....[80]....
        /*0308*/ 	.word	0x00007fd0


	//   ....[81]....
        /*030c*/ 	.word	0x00007fe0


	//   ....[82]....
        /*0310*/ 	.word	0x00007ff0


	//   ....[83]....
        /*0314*/ 	.word	0x00008000


	//   ....[84]....
        /*0318*/ 	.word	0x000082f0


	//   ....[85]....
        /*031c*/ 	.word	0x00008320


	//   ....[86]....
        /*0320*/ 	.word	0x00008350


	//   ....[87]....
        /*0324*/ 	.word	0x00008360


	//   ....[88]....
        /*0328*/ 	.word	0x00008370


	//   ....[89]....
        /*032c*/ 	.word	0x00008380


	//----- nvinfo : EIATTR_VRC_CTA_INIT_COUNT
	.align		4
.L_206:
        /*0330*/ 	.byte	0x02, 0x4a
	.zero		1
	.zero		1


	//----- nvinfo : EIATTR_EXIT_INSTR_OFFSETS
	.align		4
        /*0334*/ 	.byte	0x04, 0x1c
        /*0336*/ 	.short	(.L_208 - .L_207)


	//   ....[0]....
.L_207:
        /*0338*/ 	.word	0x00000040


	//   ....[1]....
        /*033c*/ 	.word	0x000098e0


	//   ....[2]....
        /*0340*/ 	.word	0x00009970


	//----- nvinfo : EIATTR_MAX_THREADS
	.align		4
.L_208:
        /*0344*/ 	.byte	0x04, 0x05
        /*0346*/ 	.short	(.L_210 - .L_209)
.L_209:
        /*0348*/ 	.word	0x00000100
        /*034c*/ 	.word	0x00000001
        /*0350*/ 	.word	0x00000001


	//----- nvinfo : EIATTR_CRS_STACK_SIZE
	.align		4
.L_210:
        /*0354*/ 	.byte	0x04, 0x1e
        /*0356*/ 	.short	(.L_212 - .L_211)
.L_211:
        /*0358*/ 	.word	0x00000000


	//----- nvinfo : EIATTR_CBANK_PARAM_SIZE
	.align		4
.L_212:
        /*035c*/ 	.byte	0x03, 0x19
        /*035e*/ 	.short	0x0029


	//----- nvinfo : EIATTR_PARAM_CBANK
	.align		4
        /*0360*/ 	.byte	0x04, 0x0a
        /*0362*/ 	.short	(.L_214 - .L_213)
	.align		4
.L_213:
        /*0364*/ 	.word	index@(.nv.constant0._ZN6thrust24THRUST_300001_SM_1000_NS8cuda_cub4core6detail13_kernel_agentINS1_8__reduce11ReduceAgentINS0_18transform_iteratorINS1_9__extrema12arg_minmax_fIil17compare_key_valueE15duplicate_tupleENS0_12zip_iteratorIN4cuda3std3__45tupleIJNS0_6detail15normal_iteratorINS0_10device_ptrIiEEEENS0_17counting_iteratorIlNS0_11use_defaultESO_SO_EEEEEEENSH_IJNSH_IJilEEESS_EEEST_EEPST_ST_lSB_EEJSU_SV_lSB_EEEvDpT0_)
        /*0368*/ 	.short	0x0380
        /*036a*/ 	.short	0x0029


	//----- nvinfo : EIATTR_SW_WAR
	.align		4
.L_214:
        /*036c*/ 	.byte	0x04, 0x36
        /*036e*/ 	.short	(.L_216 - .L_215)
.L_215:
        /*0370*/ 	.word	0x00000008
.L_216:


//--------------------- .nv.info._ZN6thrust24THRUST_300001_SM_1000_NS8cuda_cub4core6detail13_kernel_agentINS1_8__reduce11ReduceAgentIPN4cuda3std3__45tupleIJNSA_IJilEEESB_EEESD_SC_iNS1_9__extrema12arg_minmax_fIil17compare_key_valueEEEEJSD_SD_iSH_EEEvDpT0_ --------------------------
	.section	.nv.info._ZN6thrust24THRUST_300001_SM_1000_NS8cuda_cub4core6detail13_kernel_agentINS1_8__reduce11ReduceAgentIPN4cuda3std3__45tupleIJNSA_IJilEEESB_EEESD_SC_iNS1_9__extrema12arg_minmax_fIil17compare_key_valueEEEEJSD_SD_iSH_EEEvDpT0_,"",@"SHT_CUDA_INFO"
	.sectionflags	@""
	.align	4


	//----- nvinfo : EIATTR_CUDA_API_VERSION
	.align		4
        /*0000*/ 	.byte	0x04, 0x37
        /*0002*/ 	.short	(.L_218 - .L_217)
.L_217:
        /*0004*/ 	.word	0x00000082


	//----- nvinfo : EIATTR_KPARAM_INFO
	.align		4
.L_218:
        /*0008*/ 	.byte	0x04, 0x17
        /*000a*/ 	.short	(.L_220 - .L_219)
.L_219:
        /*000c*/ 	.word	0x00000000
        /*0010*/ 	.short	0x0003
        /*0012*/ 	.short	0x0014
        /*0014*/ 	.byte	0x00, 0xf0, 0x05, 0x00


	//----- nvinfo : EIATTR_KPARAM_INFO
	.align		4
.L_220:
        /*0018*/ 	.byte	0x04, 0x17
        /*001a*/ 	.short	(.L_222 - .L_221)
.L_221:
        /*001c*/ 	.word	0x00000000
        /*0020*/ 	.short	0x0002
        /*0022*/ 	.short	0x0010
        /*0024*/ 	.byte	0x00, 0xf0, 0x11, 0x00


	//----- nvinfo : EIATTR_KPARAM_INFO
	.align		4
.L_222:
        /*0028*/ 	.byte	0x04, 0x17
        /*002a*/ 	.short	(.L_224 - .L_223)
.L_223:
        /*002c*/ 	.word	0x00000000
        /*0030*/ 	.short	0x0001
        /*0032*/ 	.short	0x0008
        /*0034*/ 	.byte	0x00, 0xf5, 0x21, 0x00


	//----- nvinfo : EIATTR_KPARAM_INFO
	.align		4
.L_224:
        /*0038*/ 	.byte	0x04, 0x17
        /*003a*/ 	.short	(.L_226 - .L_225)
.L_225:
        /*003c*/ 	.word	0x00000000
        /*0040*/ 	.short	0x0000
        /*0042*/ 	.short	0x0000
        /*0044*/ 	.byte	0x00, 0xf5, 0x21, 0x00


	//----- nvinfo : EIATTR_SPARSE_MMA_MASK
	.align		4
.L_226:
        /*0048*/ 	.byte	0x03, 0x50
        /*004a*/ 	.short	0x0000


	//----- nvinfo : EIATTR_MAXREG_COUNT
	.align		4
        /*004c*/ 	.byte	0x03, 0x1b
        /*004e*/ 	.short	0x00ff


	//----- nvinfo : EIATTR_NUM_BARRIERS
	.align		4
        /*0050*/ 	.byte	0x02, 0x4c
        /*0052*/ 	.byte	0x01
	.zero		1


	//----- nvinfo : EIATTR_MERCURY_ISA_VERSION
	.align		4
        /*0054*/ 	.byte	0x03, 0x5f
        /*0056*/ 	.short	0x0101


	//----- nvinfo : EIATTR_COOP_GROUP_MASK_REGIDS
	.align		4
        /*0058*/ 	.byte	0x04, 0x29
        /*005a*/ 	.short	(.L_228 - .L_227)


	//   ....[0]....
.L_227:
        /*005c*/ 	.word	0xffffffff


	//   ....[1]....
        /*0060*/ 	.word	0xffffffff


	//   ....[2]....
        /*0064*/ 	.word	0xffffffff


	//   ....[3]....
        /*0068*/ 	.word	0xffffffff


	//   ....[4]....
        /*006c*/ 	.word	0xffffffff


	//   ....[5]....
        /*0070*/ 	.word	0xffffffff


	//   ....[6]....
        /*0074*/ 	.word	0xffffffff


	//   ....[7]....
        /*0078*/ 	.word	0xffffffff


	//   ....[8]....
        /*007c*/ 	.word	0xffffffff


	//   ....[9]....
        /*0080*/ 	.word	0xffffffff


	//   ....[10]....
        /*0084*/ 	.word	0xffffffff


	//   ....[11]....
        /*0088*/ 	.word	0xffffffff


	//   ....[12]....
        /*008c*/ 	.word	0xffffffff


	//   ....[13]....
        /*0090*/ 	.word	0xffffffff


	//   ....[14]....
        /*0094*/ 	.word	0xffffffff


	//   ....[15]....
        /*0098*/ 	.word	0xffffffff


	//   ....[16]....
        /*009c*/ 	.word	0xffffffff


	//   ....[17]....
        /*00a0*/ 	.word	0xffffffff


	//   ....[18]....
        /*00a4*/ 	.word	0xffffffff


	//   ....[19]....
        /*00a8*/ 	.word	0xffffffff


	//   ....[20]....
        /*00ac*/ 	.word	0xffffffff


	//   ....[21]....
        /*00b0*/ 	.word	0xffffffff


	//   ....[22]....
        /*00b4*/ 	.word	0xffffffff


	//   ....[23]....
        /*00b8*/ 	.word	0xffffffff


	//   ....[24]....
        /*00bc*/ 	.word	0xffffffff


	//   ....[25]....
        /*00c0*/ 	.word	0xffffffff


	//   ....[26]....
        /*00c4*/ 	.word	0xffffffff


	//   ....[27]....
        /*00c8*/ 	.word	0xffffffff


	//   ....[28]....
        /*00cc*/ 	.word	0xffffffff


	//   ....[29]....
        /*00d0*/ 	.word	0xffffffff


	//   ....[30]....
        /*00d4*/ 	.word	0xffffffff


	//   ....[31]....
        /*00d8*/ 	.word	0xffffffff


	//   ....[32]....
        /*00dc*/ 	.word	0xffffffff


	//   ....[33]....
        /*00e0*/ 	.word	0xffffffff


	//   ....[34]....
        /*00e4*/ 	.word	0xffffffff


	//   ....[35]....
        /*00e8*/ 	.word	0xffffffff


	//   ....[36]....
        /*00ec*/ 	.word	0xffffffff


	//   ....[37]....
        /*00f0*/ 	.word	0xffffffff


	//   ....[38]....
        /*00f4*/ 	.word	0xffffffff


	//   ....[39]....
        /*00f8*/ 	.word	0xffffffff


	//   ....[40]....
        /*00fc*/ 	.word	0xffffffff


	//   ....[41]....
        /*0100*/ 	.word	0xffffffff


	//   ....[42]....
        /*0104*/ 	.word	0xffffffff


	//   ....[43]....
        /*0108*/ 	.word	0xffffffff


	//   ....[44]....
        /*010c*/ 	.word	0xffffffff


	//   ....[45]....
        /*0110*/ 	.word	0xffffffff


	//   ....[46]....
        /*0114*/ 	.word	0xffffffff


	//   ....[47]....
        /*0118*/ 	.word	0xffffffff


	//   ....[48]....
        /*011c*/ 	.word	0xffffffff


	//   ....[49]....
        /*0120*/ 	.word	0xffffffff


	//   ....[50]....
        /*0124*/ 	.word	0xffffffff


	//   ....[51]....
        /*0128*/ 	.word	0xffffffff


	//   ....[52]....
        /*012c*/ 	.word	0xffffffff


	//   ....[53]....
        /*0130*/ 	.word	0xffffffff


	//   ....[54]....
        /*0134*/ 	.word	0xffffffff


	//   ....[55]....
        /*0138*/ 	.word	0xffffffff


	//   ....[56]....
        /*013c*/ 	.word	0xffffffff


	//   ....[57]....
        /*0140*/ 	.word	0xffffffff


	//   ....[58]....
        /*0144*/ 	.word	0xffffffff


	//   ....[59]....
        /*0148*/ 	.word	0xffffffff


	//   ....[60]....
        /*014c*/ 	.word	0xffffffff


	//   ....[61]....
        /*0150*/ 	.word	0xffffffff


	//   ....[62]....
        /*0154*/ 	.word	0xffffffff


	//   ....[63]....
        /*0158*/ 	.word	0xffffffff


	//   ....[64]....
        /*015c*/ 	.word	0xffffffff


	//   ....[65]....
        /*0160*/ 	.word	0xffffffff


	//   ....[66]....
        /*0164*/ 	.word	0xffffffff


	//   ....[67]....
        /*0168*/ 	.word	0xffffffff


	//   ....[68]....
        /*016c*/ 	.word	0xffffffff


	//   ....[69]....
        /*0170*/ 	.word	0xffffffff


	//   ....[70]....
        /*0174*/ 	.word	0xffffffff


	//   ....[71]....
        /*0178*/ 	.word	0xffffffff


	//   ....[72]....
        /*017c*/ 	.word	0xffffffff


	//   ....[73]....
        /*0180*/ 	.word	0xffffffff


	//   ....[74]....
        /*0184*/ 	.word	0xffffffff


	//   ....[75]....
        /*0188*/ 	.word	0xffffffff


	//   ....[76]....
        /*018c*/ 	.word	0xffffffff


	//   ....[77]....
        /*0190*/ 	.word	0xffffffff


	//   ....[78]....
        /*0194*/ 	.word	0xffffffff


	//   ....[79]....
        /*0198*/ 	.word	0xffffffff


	//   ....[80]....
        /*019c*/ 	.word	0xffffffff


	//   ....[81]....
        /*01a0*/ 	.word	0xffffffff


	//   ....[82]....
        /*01a4*/ 	.word	0xffffffff


	//   ....[83]....
        /*01a8*/ 	.word	0xffffffff


	//   ....[84]....
        /*01ac*/ 	.word	0xffffffff


	//   ....[85]....
        /*01b0*/ 	.word	0xffffffff


	//   ....[86]....
        /*01b4*/ 	.word	0xffffffff


	//   ....[87]....
        /*01b8*/ 	.word	0xffffffff


	//   ....[88]....
        /*01bc*/ 	.word	0xffffffff


	//   ....[89]....
        /*01c0*/ 	.word	0xffffffff


	//----- nvinfo : EIATTR_COOP_GROUP_INSTR_OFFSETS
	.align		4
.L_228:
        /*01c4*/ 	.byte	0x04, 0x28
        /*01c6*/ 	.short	(.L_230 - .L_229)


	//   ....[0]....
.L_229:
        /*01c8*/ 	.word	0x00001080


	//   ....[1]....
        /*01cc*/ 	.word	0x000010b0


	//   ....[2]....
        /*01d0*/ 	.word	0x000010e0


	//   ....[3]....
        /*01d4*/ 	.word	0x00001100


	//   ....[4]....
        /*01d8*/ 	.word	0x00001110


	//   ....[5]....
        /*01dc*/ 	.word	0x00001120


	//   ....[6]....
        /*01e0*/ 	.word	0x00001390


	//   ....[7]....
        /*01e4*/ 	.word	0x000013c0


	//   ....[8]....
        /*01e8*/ 	.word	0x000013f0


	//   ....[9]....
        /*01ec*/ 	.word	0x00001400


	//   ....[10]....
        /*01f0*/ 	.word	0x00001410


	//   ....[11]....
        /*01f4*/ 	.word	0x00001420


	//   ....[12]....
        /*01f8*/ 	.word	0x00001710


	//   ....[13]....
        /*01fc*/ 	.word	0x00001740


	//   ....[14]....
        /*0200*/ 	.word	0x00001770


	//   ....[15]....
        /*0204*/ 	.word	0x00001780


	//   ....[16]....
        /*0208*/ 	.word	0x00001790


	//   ....[17]....
        /*020c*/ 	.word	0x000017a0


	//   ....[18]....
        /*0210*/ 	.word	0x00001a90


	//   ....[19]....
        /*0214*/ 	.word	0x00001ac0


	//   ....[20]....
        /*0218*/ 	.word	0x00001af0


	//   ....[21]....
        /*021c*/ 	.word	0x00001b00


	//   ....[22]....
        /*0220*/ 	.word	0x00001b10


	//   ....[23]....
        /*0224*/ 	.word	0x00001b20


	//   ....[24]....
        /*0228*/ 	.word	0x00001e10


	//   ....[25]....
        /*022c*/ 	.word	0x00001e40


	//   ....[26]....
        /*0230*/ 	.word	0x00001e70


	//   ....[27]....
        /*0234*/ 	.word	0x00001e80


	//   ....[28]....
        /*0238*/ 	.word	0x00001e90


	//   ....[29]....
        /*023c*/ 	.word	0x00001ea0


	//   ....[30]....
        /*0240*/ 	.word	0x000034e0


	//   ....[31]....
        /*0244*/ 	.word	0x000034f0


	//   ....[32]....
        /*0248*/ 	.word	0x00003500


	//   ....[33]....
        /*024c*/ 	.word	0x00003520


	//   ....[34]....
        /*0250*/ 	.word	0x00003530


	//   ....[35]....
        /*0254*/ 	.word	0x00003540


	//   ....[36]....
        /*0258*/ 	.word	0x000037a0


	//   ....[37]....
        /*025c*/ 	.word	0x000037e0


	//   ....[38]....
        /*0260*/ 	.word	0x00003810


	//   ....[39]....
        /*0264*/ 	.word	0x00003820


	//   ....[40]....
        /*0268*/ 	.word	0x00003830


	//   ....[41]....
        /*026c*/ 	.word	0x00003840


	//   ....[42]....
        /*0270*/ 	.word	0x00003b30


	//   ....[43]....
        /*0274*/ 	.word	0x00003b70


	//   ....[44]....
        /*0278*/ 	.word	0x00003ba0


	//   ....[45]....
        /*027c*/ 	.word	0x00003bb0


	//   ....[46]....
        /*0280*/ 	.word	0x00003bc0


	//   ....[47]....
        /*0284*/ 	.word	0x00003bd0


	//   ....[48]....
        /*0288*/ 	.word	0x00003ec0


	//   ....[49]....
        /*028c*/ 	.word	0x00003f00


	//   ....[50]....
        /*0290*/ 	.word	0x00003f30


	//   ....[51]....
        /*0294*/ 	.word	0x00003f40


	//   ....[52]....
        /*0298*/ 	.word	0x00003f50


	//   ....[53]....
        /*029c*/ 	.word	0x00003f60


	//   ....[54]....
        /*02a0*/ 	.word	0x00004250


	//   ....[55]....
        /*02a4*/ 	.word	0x00004290


	//   ....[56]....
        /*02a8*/ 	.word	0x000042c0


	//   ....[57]....
        /*02ac*/ 	.word	0x000042d0


	//   ....[58]....
        /*02b0*/ 	.word	0x000042e0


	//   ....[59]....
        /*02b4*/ 	.word	0x000042f0


	//   ....[60]....
        /*02b8*/ 	.word	0x00007480


	//   ....[61]....
        /*02bc*/ 	.word	0x000074b0


	//   ....[62]....
        /*02c0*/ 	.word	0x000074c0


	//   ....[63]....
        /*02c4*/ 	.word	0x000074d0


	//   ....[64]....
        /*02c8*/ 	.word	0x000074e0


	//   ....[65]....
        /*02cc*/ 	.word	0x000074f0


	//   ....[66]....
        /*02d0*/ 	.word	0x000077f0


	//   ....[67]....
        /*02d4*/ 	.word	0x00007820


	//   ....[68]....
        /*02d8*/ 	.word	0x00007850


	//   ....[69]....
        /*02dc*/ 	.word	0x00007860


	//   ....[70]....
        /*02e0*/ 	.word	0x00007870


	//   ....[71]....
        /*02e4*/ 	.word	0x00007880


	//   ....[72]....
        /*02e8*/ 	.word	0x00007b70


	//   ....[73]....
        /*02ec*/ 	.word	0x00007ba0


	//   ....[74]....
        /*02f0*/ 	.word	0x00007bd0


	//   ....[75]....
        /*02f4*/ 	.word	0x00007be0


	//   ....[76]....
        /*02f8*/ 	.word	0x00007bf0


	//   ....[77]....
        /*02fc*/ 	.word	0x00007c00


	//   ....[78]....
        /*0300*/ 	.word	0x00007ef0


	//   ....[79]....
        /*0304*/ 	.word	0x00007f20


	//   ....[80]....
        /*0308*/ 	.word	0x00007f50


	//   ....[81]....
        /*030c*/ 	.word	0x00007f60


	//   ....[82]....
        /*0310*/ 	.word	0x00007f70


	//   ....[83]....
        /*0314*/ 	.word	0x00007f80


	//   ....[84]....
        /*0318*/ 	.word	0x00008270


	//   ....[85]....
        /*031c*/ 	.word	0x000082a0


	//   ....[86]....
        /*0320*/ 	.word	0x000082d0


	//   ....[87]....
        /*0324*/ 	.word	0x000082e0


	//   ....[88]....
        /*0328*/ 	.word	0x000082f0


	//   ....[89]....
        /*032c*/ 	.word	0x00008300


	//----- nvinfo : EIATTR_VRC_CTA_INIT_COUNT
	.align		4
.L_230:
        /*0330*/ 	.byte	0x02, 0x4a
	.zero		1
	.zero		1


	//----- nvinfo : EIATTR_EXIT_INSTR_OFFSETS
	.align		4
        /*0334*/ 	.byte	0x04, 0x1c
        /*0336*/ 	.short	(.L_232 - .L_231)


	//   ....[0]....
.L_231:
        /*0338*/ 	.word	0x00000030


	//   ....[1]....
        /*033c*/ 	.word	0x00009850


	//   ....[2]....
        /*0340*/ 	.word	0x000098c0


	//----- nvinfo : EIATTR_MAX_THREADS
	.align		4
.L_232:
        /*0344*/ 	.byte	0x04, 0x05
        /*0346*/ 	.short	(.L_234 - .L_233)
.L_233:
        /*0348*/ 	.word	0x00000100
        /*034c*/ 	.word	0x00000001
        /*0350*/ 	.word	0x00000001


	//----- nvinfo : EIATTR_CRS_STACK_SIZE
	.align		4
.L_234:
        /*0354*/ 	.byte	0x04, 0x1e
        /*0356*/ 	.short	(.L_236 - .L_235)
.L_235:
        /*0358*/ 	.word	0x00000000


	//----- nvinfo : EIATTR_CBANK_PARAM_SIZE
	.align		4
.L_236:
        /*035c*/ 	.byte	0x03, 0x19
        /*035e*/ 	.short	0x0015


	//----- nvinfo : EIATTR_PARAM_CBANK
	.align		4
        /*0360*/ 	.byte	0x04, 0x0a
        /*0362*/ 	.short	(.L_238 - .L_237)
	.align		4
.L_237:
        /*0364*/ 	.word	index@(.nv.constant0._ZN6thrust24THRUST_300001_SM_1000_NS8cuda_cub4core6detail13_kernel_agentINS1_8__reduce11ReduceAgentIPN4cuda3std3__45tupleIJNSA_IJilEEESB_EEESD_SC_iNS1_9__extrema12arg_minmax_fIil17compare_key_valueEEEEJSD_SD_iSH_EEEvDpT0_)
        /*0368*/ 	.short	0x0380
        /*036a*/ 	.short	0x0015


	//----- nvinfo : EIATTR_SW_WAR
	.align		4
.L_238:
        /*036c*/ 	.byte	0x04, 0x36
        /*036e*/ 	.short	(.L_240 - .L_239)
.L_239:
        /*0370*/ 	.word	0x00000008
.L_240:


//--------------------- .nv.info._ZN6thrust24THRUST_300001_SM_1000_NS8cuda_cub4core6detail13_kernel_agentINS1_8__reduce11ReduceAgentINS0_18transform_iteratorINS1_9__extrema12arg_minmax_fIil17compare_key_valueE15duplicate_tupleENS0_12zip_iteratorIN4cuda3std3__45tupleIJNS0_6detail15normal_iteratorINS0_10device_ptrIiEEEENS0_17counting_iteratorIlNS0_11use_defaultESO_SO_EEEEEEENSH_IJNSH_IJilEEESS_EEEST_EEPST_ST_iSB_EEJSU_SV_iN3cub18CUB_300001_SM_100013GridEvenShareIiEENSY_9GridQueueIjEESB_EEEvDpT0_ --------------------------
	.section	.nv.info._ZN6thrust24THRUST_300001_SM_1000_NS8cuda_cub4core6detail13_kernel_agentINS1_8__reduce11ReduceAgentINS0_18transform_iteratorINS1_9__extrema12arg_minmax_fIil17compare_key_valueE15duplicate_tupleENS0_12zip_iteratorIN4cuda3std3__45tupleIJNS0_6detail15normal_iteratorINS0_10device_ptrIiEEEENS0_17counting_iteratorIlNS0_11use_defaultESO_SO_EEEEEEENSH_IJNSH_IJilEEESS_EEEST_EEPST_ST_iSB_EEJSU_SV_iN3cub18CUB_300001_SM_100013GridEvenShareIiEENSY_9GridQueueIjEESB_EEEvDpT0_,"",@"SHT_CUDA_INFO"
	.sectionflags	@""
	.align	4


	//----- nvinfo : EIATTR_CUDA_API_VERSION
	.align		4
        /*0000*/ 	.byte	0x04, 0x37
        /*0002*/ 	.short	(.L_242 - .L_241)
.L_241:
        /*0004*/ 	.word	0x00000082


	//----- nvinfo : EIATTR_KPARAM_INFO
	.align		4
.L_242:
        /*0008*/ 	.byte	0x04, 0x17
        /*000a*/ 	.short	(.L_244 - .L_243)
.L_243:
        /*000c*/ 	.word	0x00000000
        /*0010*/ 	.short	0x0005
        /*0012*/ 	.short	0x0058
        /*0014*/ 	.byte	0x00, 0xf0, 0x05, 0x00


	//----- nvinfo : EIATTR_KPARAM_INFO
	.align		4
.L_244:
        /*0018*/ 	.byte	0x04, 0x17
        /*001a*/ 	.short	(.L_246 - .L_245)
.L_245:
        /*001c*/ 	.word	0x00000000
        /*0020*/ 	.short	0x0004
        /*0022*/ 	.short	0x0050
        /*0024*/ 	.byte	0x00, 0xf0, 0x21, 0x00


	//----- nvinfo : EIATTR_KPARAM_INFO
	.align		4
.L_246:
        /*0028*/ 	.byte	0x04, 0x17
        /*002a*/ 	.short	(.L_248 - .L_247)
.L_247:
        /*002c*/ 	.word	0x00000000
        /*0030*/ 	.short	0x0003
        /*0032*/ 	.short	0x0024
        /*0034*/ 	.byte	0x00, 0xf0, 0xa1, 0x00


	//----- nvinfo : EIATTR_KPARAM_INFO
	.align		4
.L_248:
        /*0038*/ 	.byte	0x04, 0x17
        /*003a*/ 	.short	(.L_250 - .L_249)
.L_249:
        /*003c*/ 	.word	0x00000000
        /*0040*/ 	.short	0x0002
        /*0042*/ 	.short	0x0020
        /*0044*/ 	.byte	0x00, 0xf0, 0x11, 0x00


	//----- nvinfo : EIATTR_KPARAM_INFO
	.align		4
.L_250:
        /*0048*/ 	.byte	0x04, 0x17
        /*004a*/ 	.short	(.L_252 - .L_251)
.L_251:
        /*004c*/ 	.word	0x00000000
        /*0050*/ 	.short	0x0001
        /*0052*/ 	.short	0x0018
        /*0054*/ 	.byte	0x00, 0xf5, 0x21, 0x00


	//----- nvinfo : EIATTR_KPARAM_INFO
	.align		4
.L_252:
        /*0058*/ 	.byte	0x04, 0x17
        /*005a*/ 	.short	(.L_254 - .L_253)
.L_253:
        /*005c*/ 	.word	0x00000000
        /*0060*/ 	.short	0x0000
        /*0062*/ 	.short	0x0000
        /*0064*/ 	.byte	0x00, 0xf0, 0x61, 0x00


	//----- nvinfo : EIATTR_SPARSE_MMA_MASK
	.align		4
.L_254:
        /*0068*/ 	.byte	0x03, 0x50
        /*006a*/ 	.short	0x0000


	//----- nvinfo : EIATTR_MAXREG_COUNT
	.align		4
        /*006c*/ 	.byte	0x03, 0x1b
        /*006e*/ 	.short	0x00ff


	//----- nvinfo : EIATTR_NUM_BARRIERS
	.align		4
        /*0070*/ 	.byte	0x02, 0x4c
        /*0072*/ 	.byte	0x01
	.zero		1


	//----- nvinfo : EIATTR_MERCURY_ISA_VERSION
	.align		4
        /*0074*/ 	.byte	0x03, 0x5f
        /*0076*/ 	.short	0x0101


	//----- nvinfo : EIATTR_COOP_GROUP_MASK_REGIDS
	.align		4
        /*0078*/ 	.byte	0x04, 0x29
        /*007a*/ 	.short	(.L_256 - .L_255)


	//   ....[0]....
.L_255:
        /*007c*/ 	.word	0xffffffff


	//   ....[1]....
        /*0080*/ 	.word	0xffffffff


	//   ....[2]....
        /*0084*/ 	.word	0xffffffff


	//   ....[3]....
        /*0088*/ 	.word	0xffffffff


	//   ....[4]....
        /*008c*/ 	.word	0xffffffff


	//   ....[5]....
        /*0090*/ 	.word	0xffffffff


	//   ....[6]....
        /*0094*/ 	.word	0xffffffff


	//   ....[7]....
        /*0098*/ 	.word	0xffffffff


	//   ....[8]....
        /*009c*/ 	.word	0xffffffff


	//   ....[9]....
        /*00a0*/ 	.word	0xffffffff


	//   ....[10]....
        /*00a4*/ 	.word	0xffffffff


	//   ....[11]....
        /*00a8*/ 	.word	0xffffffff


	//   ....[12]....
        /*00ac*/ 	.word	0xffffffff


	//   ....[13]....
        /*00b0*/ 	.word	0xffffffff


	//   ....[14]....
        /*00b4*/ 	.word	0xffffffff


	//   ....[15]....
        /*00b8*/ 	.word	0xffffffff


	//   ....[16]....
        /*00bc*/ 	.word	0xffffffff


	//   ....[17]....
        /*00c0*/ 	.word	0xffffffff


	//   ....[18]....
        /*00c4*/ 	.word	0xffffffff


	//   ....[19]....
        /*00c8*/ 	.word	0xffffffff


	//   ....[20]....
        /*00cc*/ 	.word	0xffffffff


	//   ....[21]....
        /*00d0*/ 	.word	0xffffffff


	//   ....[22]....
        /*00d4*/ 	.word	0xffffffff


	//   ....[23]....
        /*00d8*/ 	.word	0xffffffff


	//   ....[24]....
        /*00dc*/ 	.word	0xffffffff


	//   ....[25]....
        /*00e0*/ 	.word	0xffffffff


	//   ....[26]....
        /*00e4*/ 	.word	0xffffffff


	//   ....[27]....
        /*00e8*/ 	.word	0xffffffff


	//   ....[28]....
        /*00ec*/ 	.word	0xffffffff


	//   ....[29]....
        /*00f0*/ 	.word	0xffffffff


	//   ....[30]....
        /*00f4*/ 	.word	0xffffffff


	//   ....[31]....
        /*00f8*/ 	.word	0xffffffff


	//   ....[32]....
        /*00fc*/ 	.word	0xffffffff


	//   ....[33]....
        /*0100*/ 	.word	0xffffffff


	//   ....[34]....
        /*0104*/ 	.word	0xffffffff


	//   ....[35]....
        /*0108*/ 	.word	0xffffffff


	//   ....[36]....
        /*010c*/ 	.word	0xffffffff


	//   ....[37]....
        /*0110*/ 	.word	0xffffffff


	//   ....[38]....
        /*0114*/ 	.word	0xffffffff


	//   ....[39]....
        /*0118*/ 	.word	0xffffffff


	//   ....[40]....
        /*011c*/ 	.word	0xffffffff


	//   ....[41]....
        /*0120*/ 	.word	0xffffffff


	//   ....[42]....
        /*0124*/ 	.word	0xffffffff


	//   ....[43]....
        /*0128*/ 	.word	0xffffffff


	//   ....[44]....
        /*012c*/ 	.word	0xffffffff


	//   ....[45]....
        /*0130*/ 	.word	0xffffffff


	//   ....[46]....
        /*0134*/ 	.word	0xffffffff


	//   ....[47]....
        /*0138*/ 	.word	0xffffffff


	//   ....[48]....
        /*013c*/ 	.word	0xffffffff


	//   ....[49]....
        /*0140*/ 	.word	0xffffffff


	//   ....[50]....
        /*0144*/ 	.word	0xffffffff


	//   ....[51]....
        /*0148*/ 	.word	0xffffffff


	//   ....[52]....
        /*014c*/ 	.word	0xffffffff


	//   ....[53]....
        /*0150*/ 	.word	0xffffffff


	//   ....[54]....
        /*0154*/ 	.word	0xffffffff


	//   ....[55]....
        /*0158*/ 	.word	0xffffffff


	//   ....[56]....
        /*015c*/ 	.word	0xffffffff


	//   ....[57]....
        /*0160*/ 	.word	0xffffffff


	//   ....[58]....
        /*0164*/ 	.word	0xffffffff


	//   ....[59]....
        /*0168*/ 	.word	0xffffffff


	//   ....[60]....
        /*016c*/ 	.word	0xffffffff


	//   ....[61]....
        /*0170*/ 	.word	0xffffffff


	//   ....[62]....
        /*0174*/ 	.word	0xffffffff


	//   ....[63]....
        /*0178*/ 	.word	0xffffffff


	//   ....[64]....
        /*017c*/ 	.word	0xffffffff


	//   ....[65]....
        /*0180*/ 	.word	0xffffffff


	//   ....[66]....
        /*0184*/ 	.word	0xffffffff


	//   ....[67]....
        /*0188*/ 	.word	0xffffffff


	//   ....[68]....
        /*018c*/ 	.word	0xffffffff


	//   ....[69]....
        /*0190*/ 	.word	0xffffffff


	//   ....[70]....
        /*0194*/ 	.word	0xffffffff


	//   ....[71]....
        /*0198*/ 	.word	0xffffffff


	//   ....[72]....
        /*019c*/ 	.word	0xffffffff


	//   ....[73]....
        /*01a0*/ 	.word	0xffffffff


	//   ....[74]....
        /*01a4*/ 	.word	0xffffffff


	//   ....[75]....
        /*01a8*/ 	.word	0xffffffff


	//   ....[76]....
        /*01ac*/ 	.word	0xffffffff


	//   ....[77]....
        /*01b0*/ 	.word	0xffffffff


	//   ....[78]....
        /*01b4*/ 	.word	0xffffffff


	//   ....[79]....
        /*01b8*/ 	.word	0xffffffff


	//   ....[80]....
        /*01bc*/ 	.word	0xffffffff


	//   ....[81]....
        /*01c0*/ 	.word	0xffffffff


	//   ....[82]....
        /*01c4*/ 	.word	0xffffffff


	//   ....[83]....
        /*01c8*/ 	.word	0xffffffff


	//   ....[84]....
        /*01cc*/ 	.word	0xffffffff


	//   ....[85]....
        /*01d0*/ 	.word	0xffffffff


	//   ....[86]....
        /*01d4*/ 	.word	0xffffffff


	//   ....[87]....
        /*01d8*/ 	.word	0xffffffff


	//   ....[88]....
        /*01dc*/ 	.word	0xffffffff


	//   ....[89]....
        /*01e0*/ 	.word	0xffffffff


	//----- nvinfo : EIATTR_COOP_GROUP_INSTR_OFFSETS
	.align		4
.L_256:
        /*01e4*/ 	.byte	0x04, 0x28
        /*01e6*/ 	.short	(.L_258 - .L_257)


	//   ....[0]....
.L_257:
        /*01e8*/ 	.word	0x00001150


	//   ....[1]....
        /*01ec*/ 	.word	0x00001180


	//   ....[2]....
        /*01f0*/ 	.word	0x000011b0


	//   ....[3]....
        /*01f4*/ 	.word	0x000011d0


	//   ....[4]....
        /*01f8*/ 	.word	0x000011e0


	//   ....[5]....
        /*01fc*/ 	.word	0x000011f0


	//   ....[6]....
        /*0200*/ 	.word	0x00001460


	//   ....[7]....
        /*0204*/ 	.word	0x00001490


	//   ....[8]....
        /*0208*/ 	.word	0x000014c0


	//   ....[9]....
        /*020c*/ 	.word	0x000014d0


	//   ....[10]....
        /*0210*/ 	.word	0x000014e0


	//   ....[11]....
        /*0214*/ 	.word	0x000014f0


	//   ....[12]....
        /*0218*/ 	.word	0x000017e0


	//   ....[13]....
        /*021c*/ 	.word	0x00001810


	//   ....[14]....
        /*0220*/ 	.word	0x00001840


	//   ....[15]....
        /*0224*/ 	.word	0x00001850


	//   ....[16]....
        /*0228*/ 	.word	0x00001860


	//   ....[17]....
        /*022c*/ 	.word	0x00001870


	//   ....[18]....
        /*0230*/ 	.word	0x00001b60


	//   ....[19]....
        /*0234*/ 	.word	0x00001b90


	//   ....[20]....
        /*0238*/ 	.word	0x00001bc0


	//   ....[21]....
        /*023c*/ 	.word	0x00001bd0


	//   ....[22]....
        /*0240*/ 	.word	0x00001be0


	//   ....[23]....
        /*0244*/ 	.word	0x00001bf0


	//   ....[24]....
        /*0248*/ 	.word	0x00001ee0


	//   ....[25]....
        /*024c*/ 	.word	0x00001f10


	//   ....[26]....
        /*0250*/ 	.word	0x00001f40


	//   ....[27]....
        /*0254*/ 	.word	0x00001f50


	//   ....[28]....
        /*0258*/ 	.word	0x00001f60


	//   ....[29]....
        /*025c*/ 	.word	0x00001f70


	//   ....[30]....
        /*0260*/ 	.word	0x000035f0


	//   ....[31]....
        /*0264*/ 	.word	0x00003600


	//   ....[32]....
        /*0268*/ 	.word	0x00003610


	//   ....[33]....
        /*026c*/ 	.word	0x00003630


	//   ....[34]....
        /*0270*/ 	.word	0x00003640


	//   ....[35]....
        /*0274*/ 	.word	0x00003650


	//   ....[36]....
        /*0278*/ 	.word	0x000038b0


	//   ....[37]....
        /*027c*/ 	.word	0x000038f0


	//   ....[38]....
        /*0280*/ 	.word	0x00003920


	//   ....[39]....
        /*0284*/ 	.word	0x00003930


	//   ....[40]....
        /*0288*/ 	.word	0x00003940


	//   ....[41]....
        /*028c*/ 	.word	0x00003950


	//   ....[42]....
        /*0290*/ 	.word	0x00003c40


	//   ....[43]....
        /*0294*/ 	.word	0x00003c80


	//   ....[44]....
        /*0298*/ 	.word	0x00003cb0


	//   ....[45]....
        /*029c*/ 	.word	0x00003cc0


	//   ....[46]....
        /*02a0*/ 	.word	0x00003cd0


	//   ....[47]....
        /*02a4*/ 	.word	0x00003ce0


	//   ....[48]....
        /*02a8*/ 	.word	0x00003fd0


	//   ....[49]....
        /*02ac*/ 	.word	0x00004010


	//   ....[50]....
        /*02b0*/ 	.word	0x00004040


	//   ....[51]....
        /*02b4*/ 	.word	0x00004050


	//   ....[52]....
        /*02b8*/ 	.word	0x00004060


	//   ....[53]....
        /*02bc*/ 	.word	0x00004070


	//   ....[54]....
        /*02c0*/ 	.word	0x00004360


	//   ....[55]....
        /*02c4*/ 	.word	0x000043a0


	//   ....[56]....
        /*02c8*/ 	.word	0x000043d0


	//   ....[57]....
        /*02cc*/ 	.word	0x000043e0


	//   ....[58]....
        /*02d0*/ 	.word	0x000043f0


	//   ....[59]....
        /*02d4*/ 	.word	0x00004400


	//   ....[60]....
        /*02d8*/ 	.word	0x000076d0


	//   ....[61]....
        /*02dc*/ 	.word	0x00007700


	//   ....[62]....
        /*02e0*/ 	.word	0x00007710


	//   ....[63]....
        /*02e4*/ 	.word	0x00007720


	//   ....[64]....
        /*02e8*/ 	.word	0x00007730


	//   ....[65]....
        /*02ec*/ 	.word	0x00007740


	//   ....[66]....
        /*02f0*/ 	.word	0x00007a40


	//   ....[67]....
        /*02f4*/ 	.word	0x00007a70


	//   ....[68]....
        /*02f8*/ 	.word	0x00007aa0


	//   ....[69]....
        /*02fc*/ 	.word	0x00007ab0


	//   ....[70]....
        /*0300*/ 	.word	0x00007ac0


	//   ....[71]....
        /*0304*/ 	.word	0x00007ad0


	//   ....[72]....
        /*0308*/ 	.word	0x00007dc0


	//   ....[73]....
        /*030c*/ 	.word	0x00007df0


	//   ....[74]....
        /*0310*/ 	.word	0x00007e20


	//   ....[75]....
        /*0314*/ 	.word	0x00007e30


	//   ....[76]....
        /*0318*/ 	.word	0x00007e40


	//   ....[77]....
        /*031c*/ 	.word	0x00007e50


	//   ....[78]....
        /*0320*/ 	.word	0x00008140


	//   ....[79]....
        /*0324*/ 	.word	0x00008170


	//   ....[80]....
        /*0328*/ 	.word	0x000081a0


	//   ....[81]....
        /*032c*/ 	.word	0x000081b0


	//   ....[82]....
        /*0330*/ 	.word	0x000081c0


	//   ....[83]....
        /*0334*/ 	.word	0x000081d0


	//   ....[84]....
        /*0338*/ 	.word	0x000084c0


	//   ....[85]....
        /*033c*/ 	.word	0x000084f0


	//   ....[86]....
        /*0340*/ 	.word	0x00008520


	//   ....[87]....
        /*0344*/ 	.word	0x00008530


	//   ....[88]....
        /*0348*/ 	.word	0x00008540


	//   ....[89]....
        /*034c*/ 	.word	0x00008550


	//----- nvinfo : EIATTR_VRC_CTA_INIT_COUNT
	.align		4
.L_258:
        /*0350*/ 	.byte	0x02, 0x4a
	.zero		1
	.zero		1


	//----- nvinfo : EIATTR_EXIT_INSTR_OFFSETS
	.align		4
        /*0354*/ 	.byte	0x04, 0x1c
        /*0356*/ 	.short	(.L_260 - .L_259)


	//   ....[0]....
.L_259:
        /*0358*/ 	.word	0x00009ae0


	//   ....[1]....
        /*035c*/ 	.word	0x00009b80


	//----- nvinfo : EIATTR_MAX_THREADS
	.align		4
.L_260:
        /*0360*/ 	.byte	0x04, 0x05
        /*0362*/ 	.short	(.L_262 - .L_261)
.L_261:
        /*0364*/ 	.word	0x00000100
        /*0368*/ 	.word	0x00000001
        /*036c*/ 	.word	0x00000001


	//----- nvinfo : EIATTR_CRS_STACK_SIZE
	.align		4
.L_262:
        /*0370*/ 	.byte	0x04, 0x1e
        /*0372*/ 	.short	(.L_264 - .L_263)
.L_263:
        /*0374*/ 	.word	0x00000000


	//----- nvinfo : EIATTR_CBANK_PARAM_SIZE
	.align		4
.L_264:
        /*0378*/ 	.byte	0x03, 0x19
        /*037a*/ 	.short	0x0059


	//----- nvinfo : EIATTR_PARAM_CBANK
	.align		4
        /*037c*/ 	.byte	0x04, 0x0a
        /*037e*/ 	.short	(.L_266 - .L_265)
	.align		4
.L_265:
        /*0380*/ 	.word	index@(.nv.constant0._ZN6thrust24THRUST_300001_SM_1000_NS8cuda_cub4core6detail13_kernel_agentINS1_8__reduce11ReduceAgentINS0_18transform_iteratorINS1_9__extrema12arg_minmax_fIil17compare_key_valueE15duplicate_tupleENS0_12zip_iteratorIN4cuda3std3__45tupleIJNS0_6detail15normal_iteratorINS0_10device_ptrIiEEEENS0_17counting_iteratorIlNS0_11use_defaultESO_SO_EEEEEEENSH_IJNSH_IJilEEESS_EEEST_EEPST_ST_iSB_EEJSU_SV_iN3cub18CUB_300001_SM_100013GridEvenShareIiEENSY_9GridQueueIjEESB_EEEvDpT0_)
        /*0384*/ 	.short	0x0380
        /*0386*/ 	.short	0x0059


	//----- nvinfo : EIATTR_SW_WAR
	.align		4
.L_266:
        /*0388*/ 	.byte	0x04, 0x36
        /*038a*/ 	.short	(.L_268 - .L_267)
.L_267:
        /*038c*/ 	.word	0x00000008
.L_268:


//--------------------- .nv.info._ZN6thrust24THRUST_300001_SM_1000_NS8cuda_cub4core6detail13_kernel_agentINS1_8__reduce11ReduceAgentINS0_18transform_iteratorINS1_9__extrema12arg_minmax_fIil17compare_key_valueE15duplicate_tupleENS0_12zip_iteratorIN4cuda3std3__45tupleIJNS0_6detail15normal_iteratorINS0_10device_ptrIiEEEENS0_17counting_iteratorIlNS0_11use_defaultESO_SO_EEEEEEENSH_IJNSH_IJilEEESS_EEEST_EEPST_ST_iSB_EEJSU_SV_iSB_EEEvDpT0_ --------------------------
	.section	.nv.info._ZN6thrust24THRUST_300001_SM_1000_NS8cuda_cub4core6detail13_kernel_agentINS1_8__reduce11ReduceAgentINS0_18transform_iteratorINS1_9__extrema12arg_minmax_fIil17compare_key_valueE15duplicate_tupleENS0_12zip_iteratorIN4cuda3std3__45tupleIJNS0_6detail15normal_iteratorINS0_10device_ptrIiEEEENS0_17counting_iteratorIlNS0_11use_defaultESO_SO_EEEEEEENSH_IJNSH_IJilEEESS_EEEST_EEPST_ST_iSB_EEJSU_SV_iSB_EEEvDpT0_,"",@"SHT_CUDA_INFO"
	.sectionflags	@""
	.align	4


	//----- nvinfo : EIATTR_CUDA_API_VERSION
	.align		4
        /*0000*/ 	.byte	0x04, 0x37
        /*0002*/ 	.short	(.L_270 - .L_269)
.L_269:
        /*0004*/ 	.word	0x00000082


	//----- nvinfo : EIATTR_KPARAM_INFO
	.align		4
.L_270:
        /*0008*/ 	.byte	0x04, 0x17
        /*000a*/ 	.short	(.L_272 - .L_271)
.L_271:
        /*000c*/ 	.word	0x00000000
        /*0010*/ 	.short	0x0003
        /*0012*/ 	.short	0x0024
        /*0014*/ 	.byte	0x00, 0xf0, 0x05, 0x00


	//----- nvinfo : EIATTR_KPARAM_INFO
	.align		4
.L_272:
        /*0018*/ 	.byte	0x04, 0x17
        /*001a*/ 	.short	(.L_274 - .L_273)
.L_273:
        /*001c*/ 	.word	0x00000000
        /*0020*/ 	.short	0x0002
        /*0022*/ 	.short	0x0020
        /*0024*/ 	.byte	0x00, 0xf0, 0x11, 0x00


	//----- nvinfo : EIATTR_KPARAM_INFO
	.align		4
.L_274:
        /*0028*/ 	.byte	0x04, 0x17
        /*002a*/ 	.short	(.L_276 - .L_275)
.L_275:
        /*002c*/ 	.word	0x00000000
        /*0030*/ 	.short	0x0001
        /*0032*/ 	.short	0x0018
        /*0034*/ 	.byte	0x00, 0xf5, 0x21, 0x00


	//----- nvinfo : EIATTR_KPARAM_INFO
	.align		4
.L_276:
        /*0038*/ 	.byte	0x04, 0x17
        /*003a*/ 	.short	(.L_278 - .L_277)
.L_277:
        /*003c*/ 	.word	0x00000000
        /*0040*/ 	.short	0x0000
        /*0042*/ 	.short	0x0000
        /*0044*/ 	.byte	0x00, 0xf0, 0x61, 0x00


	//----- nvinfo : EIATTR_SPARSE_MMA_MASK
	.align		4
.L_278:
        /*0048*/ 	.byte	0x03, 0x50
        /*004a*/ 	.short	0x0000


	//----- nvinfo : EIATTR_MAXREG_COUNT
	.align		4
        /*004c*/ 	.byte	0x03, 0x1b
        /*004e*/ 	.short	0x00ff


	//----- nvinfo : EIATTR_NUM_BARRIERS
	.align		4
        /*0050*/ 	.byte	0x02, 0x4c
        /*0052*/ 	.byte	0x01
	.zero		1


	//----- nvinfo : EIATTR_MERCURY_ISA_VERSION
	.align		4
        /*0054*/ 	.byte	0x03, 0x5f
        /*0056*/ 	.short	0x0101


	//----- nvinfo : EIATTR_COOP_GROUP_MASK_REGIDS
	.align		4
        /*0058*/ 	.byte	0x04, 0x29
        /*005a*/ 	.short	(.L_280 - .L_279)


	//   ....[0]....
.L_279:
        /*005c*/ 	.word	0xffffffff


	//   ....[1]....
        /*0060*/ 	.word	0xffffffff


	//   ....[2]....
        /*0064*/ 	.word	0xffffffff


	//   ....[3]....
        /*0068*/ 	.word	0xffffffff


	//   ....[4]....
        /*006c*/ 	.word	0xffffffff


	//   ....[5]....
        /*0070*/ 	.word	0xffffffff


	//   ....[6]....
        /*0074*/ 	.word	0xffffffff


	//   ....[7]....
        /*0078*/ 	.word	0xffffffff


	//   ....[8]....
        /*007c*/ 	.word	0xffffffff


	//   ....[9]....
        /*0080*/ 	.word	0xffffffff


	//   ....[10]....
        /*0084*/ 	.word	0xffffffff


	//   ....[11]....
        /*0088*/ 	.word	0xffffffff


	//   ....[12]....
        /*008c*/ 	.word	0xffffffff


	//   ....[13]....
        /*0090*/ 	.word	0xffffffff


	//   ....[14]....
        /*0094*/ 	.word	0xffffffff


	//   ....[15]....
        /*0098*/ 	.word	0xffffffff


	//   ....[16]....
        /*009c*/ 	.word	0xffffffff


	//   ....[17]....
        /*00a0*/ 	.word	0xffffffff


	//   ....[18]....
        /*00a4*/ 	.word	0xffffffff


	//   ....[19]....
        /*00a8*/ 	.word	0xffffffff


	//   ....[20]....
        /*00ac*/ 	.word	0xffffffff


	//   ....[21]....
        /*00b0*/ 	.word	0xffffffff


	//   ....[22]....
        /*00b4*/ 	.word	0xffffffff


	//   ....[23]....
        /*00b8*/ 	.word	0xffffffff


	//   ....[24]....
        /*00bc*/ 	.word	0xffffffff


	//   ....[25]....
        /*00c0*/ 	.word	0xffffffff


	//   ....[26]....
        /*00c4*/ 	.word	0xffffffff


	//   ....[27]....
        /*00c8*/ 	.word	0xffffffff


	//   ....[28]....
        /*00cc*/ 	.word	0xffffffff


	//   ....[29]....
        /*00d0*/ 	.word	0xffffffff


	//   ....[30]....
        /*00d4*/ 	.word	0xffffffff


	//   ....[31]....
        /*00d8*/ 	.word	0xffffffff


	//   ....[32]....
        /*00dc*/ 	.word	0xffffffff


	//   ....[33]....
        /*00e0*/ 	.word	0xffffffff


	//   ....[34]....
        /*00e4*/ 	.word	0xffffffff


	//   ....[35]....
        /*00e8*/ 	.word	0xffffffff


	//   ....[36]....
        /*00ec*/ 	.word	0xffffffff


	//   ....[37]....
        /*00f0*/ 	.word	0xffffffff


	//   ....[38]....
        /*00f4*/ 	.word	0xffffffff


	//   ....[39]....
        /*00f8*/ 	.word	0xffffffff


	//   ....[40]....
        /*00fc*/ 	.word	0xffffffff


	//   ....[41]....
        /*0100*/ 	.word	0xffffffff


	//   ....[42]....
        /*0104*/ 	.word	0xffffffff


	//   ....[43]....
        /*0108*/ 	.word	0xffffffff


	//   ....[44]....
        /*010c*/ 	.word	0xffffffff


	//   ....[45]....
        /*0110*/ 	.word	0xffffffff


	//   ....[46]....
        /*0114*/ 	.word	0xffffffff


	//   ....[47]....
        /*0118*/ 	.word	0xffffffff


	//   ....[48]....
        /*011c*/ 	.word	0xffffffff


	//   ....[49]....
        /*0120*/ 	.word	0xffffffff


	//   ....[50]....
        /*0124*/ 	.word	0xffffffff


	//   ....[51]....
        /*0128*/ 	.word	0xffffffff


	//   ....[52]....
        /*012c*/ 	.word	0xffffffff


	//   ....[53]....
        /*0130*/ 	.word	0xffffffff


	//   ....[54]....
        /*0134*/ 	.word	0xffffffff


	//   ....[55]....
        /*0138*/ 	.word	0xffffffff


	//   ....[56]....
        /*013c*/ 	.word	0xffffffff


	//   ....[57]....
        /*0140*/ 	.word	0xffffffff


	//   ....[58]....
        /*0144*/ 	.word	0xffffffff


	//   ....[59]....
        /*0148*/ 	.word	0xffffffff


	//   ....[60]....
        /*014c*/ 	.word	0xffffffff


	//   ....[61]....
        /*0150*/ 	.word	0xffffffff


	//   ....[62]....
        /*0154*/ 	.word	0xffffffff


	//   ....[63]....
        /*0158*/ 	.word	0xffffffff


	//   ....[64]....
        /*015c*/ 	.word	0xffffffff


	//   ....[65]....
        /*0160*/ 	.word	0xffffffff


	//   ....[66]....
        /*0164*/ 	.word	0xffffffff


	//   ....[67]....
        /*0168*/ 	.word	0xffffffff


	//   ....[68]....
        /*016c*/ 	.word	0xffffffff


	//   ....[69]....
        /*0170*/ 	.word	0xffffffff


	//   ....[70]....
        /*0174*/ 	.word	0xffffffff


	//   ....[71]....
        /*0178*/ 	.word	0xffffffff


	//   ....[72]....
        /*017c*/ 	.word	0xffffffff


	//   ....[73]....
        /*0180*/ 	.word	0xffffffff


	//   ....[74]....
        /*0184*/ 	.word	0xffffffff


	//   ....[75]....
        /*0188*/ 	.word	0xffffffff


	//   ....[76]....
        /*018c*/ 	.word	0xffffffff


	//   ....[77]....
        /*0190*/ 	.word	0xffffffff


	//   ....[78]....
        /*0194*/ 	.word	0xffffffff


	//   ....[79]....
        /*0198*/ 	.word	0xffffffff


	//   ....[80]....
        /*019c*/ 	.word	0xffffffff


	//   ....[81]....
        /*01a0*/ 	.word	0xffffffff


	//   ....[82]....
        /*01a4*/ 	.word	0xffffffff


	//   ....[83]....
        /*01a8*/ 	.word	0xffffffff


	//   ....[84]....
        /*01ac*/ 	.word	0xffffffff


	//   ....[85]....
        /*01b0*/ 	.word	0xffffffff


	//   ....[86]....
        /*01b4*/ 	.word	0xffffffff


	//   ....[87]....
        /*01b8*/ 	.word	0xffffffff


	//   ....[88]....
        /*01bc*/ 	.word	0xffffffff


	//   ....[89]....
        /*01c0*/ 	.word	0xffffffff


	//----- nvinfo : EIATTR_COOP_GROUP_INSTR_OFFSETS
	.align		4
.L_280:
        /*01c4*/ 	.byte	0x04, 0x28
        /*01c6*/ 	.short	(.L_282 - .L_281)


	//   ....[0]....
.L_281:
        /*01c8*/ 	.word	0x00001140


	//   ....[1]....
        /*01cc*/ 	.word	0x00001170


	//   ....[2]....
        /*01d0*/ 	.word	0x000011a0


	//   ....[3]....
        /*01d4*/ 	.word	0x000011c0


	//   ....[4]....
        /*01d8*/ 	.word	0x000011d0


	//   ....[5]....
        /*01dc*/ 	.word	0x000011e0


	//   ....[6]....
        /*01e0*/ 	.word	0x00001450


	//   ....[7]....
        /*01e4*/ 	.word	0x00001480


	//   ....[8]....
        /*01e8*/ 	.word	0x000014b0


	//   ....[9]....
        /*01ec*/ 	.word	0x000014c0


	//   ....[10]....
        /*01f0*/ 	.word	0x000014d0


	//   ....[11]....
        /*01f4*/ 	.word	0x000014e0


	//   ....[12]....
        /*01f8*/ 	.word	0x000017d0


	//   ....[13]....
        /*01fc*/ 	.word	0x00001800


	//   ....[14]....
        /*0200*/ 	.word	0x00001830


	//   ....[15]....
        /*0204*/ 	.word	0x00001840


	//   ....[16]....
        /*0208*/ 	.word	0x00001850


	//   ....[17]....
        /*020c*/ 	.word	0x00001860


	//   ....[18]....
        /*0210*/ 	.word	0x00001b50


	//   ....[19]....
        /*0214*/ 	.word	0x00001b80


	//   ....[20]....
        /*0218*/ 	.word	0x00001bb0


	//   ....[21]....
        /*021c*/ 	.word	0x00001bc0


	//   ....[22]....
        /*0220*/ 	.word	0x00001bd0


	//   ....[23]....
        /*0224*/ 	.word	0x00001be0


	//   ....[24]....
        /*0228*/ 	.word	0x00001ed0


	//   ....[25]....
        /*022c*/ 	.word	0x00001f00


	//   ....[26]....
        /*0230*/ 	.word	0x00001f30


	//   ....[27]....
        /*0234*/ 	.word	0x00001f40


	//   ....[28]....
        /*0238*/ 	.word	0x00001f50


	//   ....[29]....
        /*023c*/ 	.word	0x00001f60


	//   ....[30]....
        /*0240*/ 	.word	0x000035b0


	//   ....[31]....
        /*0244*/ 	.word	0x000035c0


	//   ....[32]....
        /*0248*/ 	.word	0x000035d0


	//   ....[33]....
        /*024c*/ 	.word	0x000035f0


	//   ....[34]....
        /*0250*/ 	.word	0x00003600


	//   ....[35]....
        /*0254*/ 	.word	0x00003610


	//   ....[36]....
        /*0258*/ 	.word	0x00003870


	//   ....[37]....
        /*025c*/ 	.word	0x000038b0


	//   ....[38]....
        /*0260*/ 	.word	0x000038e0


	//   ....[39]....
        /*0264*/ 	.word	0x000038f0


	//   ....[40]....
        /*0268*/ 	.word	0x00003900


	//   ....[41]....
        /*026c*/ 	.word	0x00003910


	//   ....[42]....
        /*0270*/ 	.word	0x00003c00


	//   ....[43]....
        /*0274*/ 	.word	0x00003c40


	//   ....[44]....
        /*0278*/ 	.word	0x00003c70


	//   ....[45]....
        /*027c*/ 	.word	0x00003c80


	//   ....[46]....
        /*0280*/ 	.word	0x00003c90


	//   ....[47]....
        /*0284*/ 	.word	0x00003ca0


	//   ....[48]....
        /*0288*/ 	.word	0x00003f90


	//   ....[49]....
        /*028c*/ 	.word	0x00003fd0


	//   ....[50]....
        /*0290*/ 	.word	0x00004000


	//   ....[51]....
        /*0294*/ 	.word	0x00004010


	//   ....[52]....
        /*0298*/ 	.word	0x00004020


	//   ....[53]....
        /*029c*/ 	.word	0x00004030


	//   ....[54]....
        /*02a0*/ 	.word	0x00004320


	//   ....[55]....
        /*02a4*/ 	.word	0x00004360


	//   ....[56]....
        /*02a8*/ 	.word	0x00004390


	//   ....[57]....
        /*02ac*/ 	.word	0x000043a0


	//   ....[58]....
        /*02b0*/ 	.word	0x000043b0


	//   ....[59]....
        /*02b4*/ 	.word	0x000043c0


	//   ....[60]....
        /*02b8*/ 	.word	0x00007540


	//   ....[61]....
        /*02bc*/ 	.word	0x00007570


	//   ....[62]....
        /*02c0*/ 	.word	0x00007580


	//   ....[63]....
        /*02c4*/ 	.word	0x00007590


	//   ....[64]....
        /*02c8*/ 	.word	0x000075a0


	//   ....[65]....
        /*02cc*/ 	.word	0x000075b0


	//   ....[66]....
        /*02d0*/ 	.word	0x000078b0


	//   ....[67]....
        /*02d4*/ 	.word	0x000078e0


	//   ....[68]....
        /*02d8*/ 	.word	0x00007910


	//   ....[69]....
        /*02dc*/ 	.word	0x00007920


	//   ....[70]....
        /*02e0*/ 	.word	0x00007930


	//   ....[71]....
        /*02e4*/ 	.word	0x00007940


	//   ....[72]....
        /*02e8*/ 	.word	0x00007c30


	//   ....[73]....
        /*02ec*/ 	.word	0x00007c60


	//   ....[74]....
        /*02f0*/ 	.word	0x00007c90


	//   ....[75]....
        /*02f4*/ 	.word	0x00007ca0


	//   ....[76]....
        /*02f8*/ 	.word	0x00007cb0


	//   ....[77]....
        /*02fc*/ 	.word	0x00007cc0


	//   ....[78]....
        /*0300*/ 	.word	0x00007fb0


	//   ....[79]....
        /*0304*/ 	.word	0x00007fe0


	//   ....[80]....
        /*0308*/ 	.word	0x00008010


	//   ....[81]....
        /*030c*/ 	.word	0x00008020


	//   ....[82]....
        /*0310*/ 	.word	0x00008030


	//   ....[83]....
        /*0314*/ 	.word	0x00008040


	//   ....[84]....
        /*0318*/ 	.word	0x00008330


	//   ....[85]....
        /*031c*/ 	.word	0x00008360


	//   ....[86]....
        /*0320*/ 	.word	0x00008390


	//   ....[87]....
        /*0324*/ 	.word	0x000083a0


	//   ....[88]....
        /*0328*/ 	.word	0x000083b0


	//   ....[89]....
        /*032c*/ 	.word	0x000083c0


	//----- nvinfo : EIATTR_VRC_CTA_INIT_COUNT
	.align		4
.L_282:
        /*0330*/ 	.byte	0x02, 0x4a
	.zero		1
	.zero		1


	//----- nvinfo : EIATTR_EXIT_INSTR_OFFSETS
	.align		4
        /*0334*/ 	.byte	0x04, 0x1c
        /*0336*/ 	.short	(.L_284 - .L_283)


	//   ....[0]....
.L_283:
        /*0338*/ 	.word	0x00000030


	//   ....[1]....
        /*033c*/ 	.word	0x00009920


	//   ....[2]....
        /*0340*/ 	.word	0x000099a0


	//----- nvinfo : EIATTR_MAX_THREADS
	.align		4
.L_284:
        /*0344*/ 	.byte	0x04, 0x05
        /*0346*/ 	.short	(.L_286 - .L_285)
.L_285:
        /*0348*/ 	.word	0x00000100
        /*034c*/ 	.word	0x00000001
        /*0350*/ 	.word	0x00000001


	//----- nvinfo : EIATTR_CRS_STACK_SIZE
	.align		4
.L_286:
        /*0354*/ 	.byte	0x04, 0x1e
        /*0356*/ 	.short	(.L_288 - .L_287)
.L_287:
        /*0358*/ 	.word	0x00000000


	//----- nvinfo : EIATTR_CBANK_PARAM_SIZE
	.align		4
.L_288:
        /*035c*/ 	.byte	0x03, 0x19
        /*035e*/ 	.short	0x0025


	//----- nvinfo : EIATTR_PARAM_CBANK
	.align		4
        /*0360*/ 	.byte	0x04, 0x0a
        /*0362*/ 	.short	(.L_290 - .L_289)
	.align		4
.L_289:
        /*0364*/ 	.word	index@(.nv.constant0._ZN6thrust24THRUST_300001_SM_1000_NS8cuda_cub4core6detail13_kernel_agentINS1_8__reduce11ReduceAgentINS0_18transform_iteratorINS1_9__extrema12arg_minmax_fIil17compare_key_valueE15duplicate_tupleENS0_12zip_iteratorIN4cuda3std3__45tupleIJNS0_6detail15normal_iteratorINS0_10device_ptrIiEEEENS0_17counting_iteratorIlNS0_11use_defaultESO_SO_EEEEEEENSH_IJNSH_IJilEEESS_EEEST_EEPST_ST_iSB_EEJSU_SV_iSB_EEEvDpT0_)
        /*0368*/ 	.short	0x0380
        /*036a*/ 	.short	0x0025


	//----- nvinfo : EIATTR_SW_WAR
	.align		4
.L_290:
        /*036c*/ 	.byte	0x04, 0x36
        /*036e*/ 	.short	(.L_292 - .L_291)
.L_291:
        /*0370*/ 	.word	0x00000008
.L_292:


//--------------------- .nv.info._ZN6thrust24THRUST_300001_SM_1000_NS8cuda_cub4core6detail13_kernel_agentINS1_8__reduce11ReduceAgentIPN4cuda3std3__45tupleIJNSA_IJilEEESB_EEESD_SC_lNS1_9__extrema12arg_minmax_fIilNS9_4lessIiEEEEEEJSD_SD_iSI_EEEvDpT0_ --------------------------
	.section	.nv.info._ZN6thrust24THRUST_300001_SM_1000_NS8cuda_cub4core6detail13_kernel_agentINS1_8__reduce11ReduceAgentIPN4cuda3std3__45tupleIJNSA_IJilEEESB_EEESD_SC_lNS1_9__extrema12arg_minmax_fIilNS9_4lessIiEEEEEEJSD_SD_iSI_EEEvDpT0_,"",@"SHT_CUDA_INFO"
	.sectionflags	@""
	.align	4


	//----- nvinfo : EIATTR_CUDA_API_VERSION
	.align		4
        /*0000*/ 	.byte	0x04, 0x37
        /*0002*/ 	.short	(.L_294 - .L_293)
.L_293:
        /*0004*/ 	.word	0x00000082


	//----- nvinfo : EIATTR_KPARAM_INFO
	.align		4
.L_294:
        /*0008*/ 	.byte	0x04, 0x17
        /*000a*/ 	.short	(.L_296 - .L_295)
.L_295:
        /*000c*/ 	.word	0x00000000
        /*0010*/ 	.short	0x0003
        /*0012*/ 	.short	0x0014
        /*0014*/ 	.byte	0x00, 0xf0, 0x05, 0x00


	//----- nvinfo : EIATTR_KPARAM_INFO
	.align		4
.L_296:
        /*0018*/ 	.byte	0x04, 0x17
        /*001a*/ 	.short	(.L_298 - .L_297)
.L_297:
        /*001c*/ 	.word	0x00000000
        /*0020*/ 	.short	0x0002
        /*0022*/ 	.short	0x0010
        /*0024*/ 	.byte	0x00, 0xf0, 0x11, 0x00


	//----- nvinfo : EIATTR_KPARAM_INFO
	.align		4
.L_298:
        /*0028*/ 	.byte	0x04, 0x17
        /*002a*/ 	.short	(.L_300 - .L_299)
.L_299:
        /*002c*/ 	.word	0x00000000
        /*0030*/ 	.short	0x0001
        /*0032*/ 	.short	0x0008
        /*0034*/ 	.byte	0x00, 0xf5, 0x21, 0x00


	//----- nvinfo : EIATTR_KPARAM_INFO
	.align		4
.L_300:
        /*0038*/ 	.byte	0x04, 0x17
        /*003a*/ 	.short	(.L_302 - .L_301)
.L_301:
        /*003c*/ 	.word	0x00000000
        /*0040*/ 	.short	0x0000
        /*0042*/ 	.short	0x0000
        /*0044*/ 	.byte	0x00, 0xf5, 0x21, 0x00


	//----- nvinfo : EIATTR_SPARSE_MMA_MASK
	.align		4
.L_302:
        /*0048*/ 	.byte	0x03, 0x50
        /*004a*/ 	.short	0x0000


	//----- nvinfo : EIATTR_MAXREG_COUNT
	.align		4
        /*004c*/ 	.byte	0x03, 0x1b
        /*004e*/ 	.short	0x00ff


	//----- nvinfo : EIATTR_NUM_BARRIERS
	.align		4
        /*0050*/ 	.byte	0x02, 0x4c
        /*0052*/ 	.byte	0x01
	.zero		1


	//----- nvinfo : EIATTR_MERCURY_ISA_VERSION
	.align		4
        /*0054*/ 	.byte	0x03, 0x5f
        /*0056*/ 	.short	0x0101


	//----- nvinfo : EIATTR_COOP_GROUP_MASK_REGIDS
	.align		4
        /*0058*/ 	.byte	0x04, 0x29
        /*005a*/ 	.short	(.L_304 - .L_303)


	//   ....[0]....
.L_303:
        /*005c*/ 	.word	0xffffffff


	//   ....[1]....
        /*0060*/ 	.word	0xffffffff


	//   ....[2]....
        /*0064*/ 	.word	0xffffffff


	//   ....[3]....
        /*0068*/ 	.word	0xffffffff


	//   ....[4]....
        /*006c*/ 	.word	0xffffffff


	//   ....[5]....
        /*0070*/ 	.word	0xffffffff


	//   ....[6]....
        /*0074*/ 	.word	0xffffffff


	//   ....[7]....
        /*0078*/ 	.word	0xffffffff


	//   ....[8]....
        /*007c*/ 	.word	0xffffffff


	//   ....[9]....
        /*0080*/ 	.word	0xffffffff


	//   ....[10]....
        /*0084*/ 	.word	0xffffffff


	//   ....[11]....
        /*0088*/ 	.word	0xffffffff


	//   ....[12]....
        /*008c*/ 	.word	0xffffffff


	//   ....[13]....
        /*0090*/ 	.word	0xffffffff


	//   ....[14]....
        /*0094*/ 	.word	0xffffffff


	//   ....[15]....
        /*0098*/ 	.word	0xffffffff


	//   ....[16]....
        /*009c*/ 	.word	0xffffffff


	//   ....[17]....
        /*00a0*/ 	.word	0xffffffff


	//   ....[18]....
        /*00a4*/ 	.word	0xffffffff


	//   ....[19]....
        /*00a8*/ 	.word	0xffffffff


	//   ....[20]....
        /*00ac*/ 	.word	0xffffffff


	//   ....[21]....
        /*00b0*/ 	.word	0xffffffff


	//   ....[22]....
        /*00b4*/ 	.word	0xffffffff


	//   ....[23]....
        /*00b8*/ 	.word	0xffffffff


	//   ....[24]....
        /*00bc*/ 	.word	0xffffffff


	//   ....[25]....
        /*00c0*/ 	.word	0xffffffff


	//   ....[26]....
        /*00c4*/ 	.word	0xffffffff


	//   ....[27]....
        /*00c8*/ 	.word	0xffffffff


	//   ....[28]....
        /*00cc*/ 	.word	0xffffffff


	//   ....[29]....
        /*00d0*/ 	.word	0xffffffff


	//   ....[30]....
        /*00d4*/ 	.word	0xffffffff


	//   ....[31]....
        /*00d8*/ 	.word	0xffffffff


	//   ....[32]....
        /*00dc*/ 	.word	0xffffffff


	//   ....[33]....
        /*00e0*/ 	.word	0xffffffff


	//   ....[34]....
        /*00e4*/ 	.word	0xffffffff


	//   ....[35]....
        /*00e8*/ 	.word	0xffffffff


	//   ....[36]....
        /*00ec*/ 	.word	0xffffffff


	//   ....[37]....
        /*00f0*/ 	.word	0xffffffff


	//   ....[38]....
        /*00f4*/ 	.word	0xffffffff


	//   ....[39]....
        /*00f8*/ 	.word	0xffffffff


	//   ....[40]....
        /*00fc*/ 	.word	0xffffffff


	//   ....[41]....
        /*0100*/ 	.word	0xffffffff


	//   ....[42]....
        /*0104*/ 	.word	0xffffffff


	//   ....[43]....
        /*0108*/ 	.word	0xffffffff


	//   ....[44]....
        /*010c*/ 	.word	0xffffffff


	//   ....[45]....
        /*0110*/ 	.word	0xffffffff


	//   ....[46]....
        /*0114*/ 	.word	0xffffffff


	//   ....[47]....
        /*0118*/ 	.word	0xffffffff


	//   ....[48]....
        /*011c*/ 	.word	0xffffffff


	//   ....[49]....
        /*0120*/ 	.word	0xffffffff


	//   ....[50]....
        /*0124*/ 	.word	0xffffffff


	//   ....[51]....
        /*0128*/ 	.word	0xffffffff


	//   ....[52]....
        /*012c*/ 	.word	0xffffffff


	//   ....[53]....
        /*0130*/ 	.word	0xffffffff


	//   ....[54]....
        /*0134*/ 	.word	0xffffffff


	//   ....[55]....
        /*0138*/ 	.word	0xffffffff


	//   ....[56]....
        /*013c*/ 	.word	0xffffffff


	//   ....[57]....
        /*0140*/ 	.word	0xffffffff


	//   ....[58]....
        /*0144*/ 	.word	0xffffffff


	//   ....[59]....
        /*0148*/ 	.word	0xffffffff


	//   ....[60]....
        /*014c*/ 	.word	0xffffffff


	//   ....[61]....
        /*0150*/ 	.word	0xffffffff


	//   ....[62]....
        /*0154*/ 	.word	0xffffffff


	//   ....[63]....
        /*0158*/ 	.word	0xffffffff


	//   ....[64]....
        /*015c*/ 	.word	0xffffffff


	//   ....[65]....
        /*0160*/ 	.word	0xffffffff


	//   ....[66]....
        /*0164*/ 	.word	0xffffffff


	//   ....[67]....
        /*0168*/ 	.word	0xffffffff


	//   ....[68]....
        /*016c*/ 	.word	0xffffffff


	//   ....[69]....
        /*0170*/ 	.word	0xffffffff


	//   ....[70]....
        /*0174*/ 	.word	0xffffffff


	//   ....[71]....
        /*0178*/ 	.word	0xffffffff


	//   ....[72]....
        /*017c*/ 	.word	0xffffffff


	//   ....[73]....
        /*0180*/ 	.word	0xffffffff


	//   ....[74]....
        /*0184*/ 	.word	0xffffffff


	//   ....[75]....
        /*0188*/ 	.word	0xffffffff


	//   ....[76]....
        /*018c*/ 	.word	0xffffffff


	//   ....[77]....
        /*0190*/ 	.word	0xffffffff


	//   ....[78]....
        /*0194*/ 	.word	0xffffffff


	//   ....[79]....
        /*0198*/ 	.word	0xffffffff


	//   ....[80]....
        /*019c*/ 	.word	0xffffffff


	//   ....[81]....
        /*01a0*/ 	.word	0xffffffff


	//   ....[82]....
        /*01a4*/ 	.word	0xffffffff


	//   ....[83]....
        /*01a8*/ 	.word	0xffffffff


	//   ....[84]....
        /*01ac*/ 	.word	0xffffffff


	//   ....[85]....
        /*01b0*/ 	.word	0xffffffff


	//   ....[86]....
        /*01b4*/ 	.word	0xffffffff


	//   ....[87]....
        /*01b8*/ 	.word	0xffffffff


	//   ....[88]....
        /*01bc*/ 	.word	0xffffffff


	//   ....[89]....
        /*01c0*/ 	.word	0xffffffff


	//----- nvinfo : EIATTR_COOP_GROUP_INSTR_OFFSETS
	.align		4
.L_304:
        /*01c4*/ 	.byte	0x04, 0x28
        /*01c6*/ 	.short	(.L_306 - .L_305)


	//   ....[0]....
.L_305:
        /*01c8*/ 	.word	0x00001080


	//   ....[1]....
        /*01cc*/ 	.word	0x000010b0


	//   ....[2]....
        /*01d0*/ 	.word	0x000010e0


	//   ....[3]....
        /*01d4*/ 	.word	0x00001100


	//   ....[4]....
        /*01d8*/ 	.word	0x00001110


	//   ....[5]....
        /*01dc*/ 	.word	0x00001120


	//   ....[6]....
        /*01e0*/ 	.word	0x00001390


	//   ....[7]....
        /*01e4*/ 	.word	0x000013c0


	//   ....[8]....
        /*01e8*/ 	.word	0x000013f0


	//   ....[9]....
        /*01ec*/ 	.word	0x00001400


	//   ....[10]....
        /*01f0*/ 	.word	0x00001410


	//   ....[11]....
        /*01f4*/ 	.word	0x00001420


	//   ....[12]....
        /*01f8*/ 	.word	0x00001710


	//   ....[13]....
        /*01fc*/ 	.word	0x00001740


	//   ....[14]....
        /*0200*/ 	.word	0x00001770


	//   ....[15]....
        /*0204*/ 	.word	0x00001780


	//   ....[16]....
        /*0208*/ 	.word	0x00001790


	//   ....[17]....
        /*020c*/ 	.word	0x000017a0


	//   ....[18]....
        /*0210*/ 	.word	0x00001a90


	//   ....[19]....
        /*0214*/ 	.word	0x00001ac0


	//   ....[20]....
        /*0218*/ 	.word	0x00001af0


	//   ....[21]....
        /*021c*/ 	.word	0x00001b00


	//   ....[22]....
        /*0220*/ 	.word	0x00001b10


	//   ....[23]....
        /*0224*/ 	.word	0x00001b20


	//   ....[24]....
        /*0228*/ 	.word	0x00001e10


	//   ....[25]....
        /*022c*/ 	.word	0x00001e40


	//   ....[26]....
        /*0230*/ 	.word	0x00001e70


	//   ....[27]....
        /*0234*/ 	.word	0x00001e80


	//   ....[28]....
        /*0238*/ 	.word	0x00001e90


	//   ....[29]....
        /*023c*/ 	.word	0x00001ea0


	//   ....[30]....
        /*0240*/ 	.word	0x00003510


	//   ....[31]....
        /*0244*/ 	.word	0x00003520


	//   ....[32]....
        /*0248*/ 	.word	0x00003530


	//   ....[33]....
        /*024c*/ 	.word	0x00003550


	//   ....[34]....
        /*0250*/ 	.word	0x00003560


	//   ....[35]....
        /*0254*/ 	.word	0x00003570


	//   ....[36]....
        /*0258*/ 	.word	0x000037d0


	//   ....[37]....
        /*025c*/ 	.word	0x00003810


	//   ....[38]....
        /*0260*/ 	.word	0x00003840


	//   ....[39]....
        /*0264*/ 	.word	0x00003850


	//   ....[40]....
        /*0268*/ 	.word	0x00003860


	//   ....[41]....
        /*026c*/ 	.word	0x00003870


	//   ....[42]....
        /*0270*/ 	.word	0x00003b60


	//   ....[43]....
        /*0274*/ 	.word	0x00003ba0


	//   ....[44]....
        /*0278*/ 	.word	0x00003bd0


	//   ....[45]....
        /*027c*/ 	.word	0x00003be0


	//   ....[46]....
        /*0280*/ 	.word	0x00003bf0


	//   ....[47]....
        /*0284*/ 	.word	0x00003c00


	//   ....[48]....
        /*0288*/ 	.word	0x00003ef0


	//   ....[49]....
        /*028c*/ 	.word	0x00003f30


	//   ....[50]....
        /*0290*/ 	.word	0x00003f60


	//   ....[51]....
        /*0294*/ 	.word	0x00003f70


	//   ....[52]....
        /*0298*/ 	.word	0x00003f80


	//   ....[53]....
        /*029c*/ 	.word	0x00003f90


	//   ....[54]....
        /*02a0*/ 	.word	0x00004280


	//   ....[55]....
        /*02a4*/ 	.word	0x000042c0


	//   ....[56]....
        /*02a8*/ 	.word	0x000042f0


	//   ....[57]....
        /*02ac*/ 	.word	0x00004300


	//   ....[58]....
        /*02b0*/ 	.word	0x00004310


	//   ....[59]....
        /*02b4*/ 	.word	0x00004320


	//   ....[60]....
        /*02b8*/ 	.word	0x00008090


	//   ....[61]....
        /*02bc*/ 	.word	0x000080c0


	//   ....[62]....
        /*02c0*/ 	.word	0x000080d0


	//   ....[63]....
        /*02c4*/ 	.word	0x000080e0


	//   ....[64]....
        /*02c8*/ 	.word	0x000080f0


	//   ....[65]....
        /*02cc*/ 	.word	0x00008100


	//   ....[66]....
        /*02d0*/ 	.word	0x00008400


	//   ....[67]....
        /*02d4*/ 	.word	0x00008430


	//   ....[68]....
        /*02d8*/ 	.word	0x00008460


	//   ....[69]....
        /*02dc*/ 	.word	0x00008470


	//   ....[70]....
        /*02e0*/ 	.word	0x00008480


	//   ....[71]....
        /*02e4*/ 	.word	0x00008490


	//   ....[72]....
        /*02e8*/ 	.word	0x00008780


	//   ....[73]....
        /*02ec*/ 	.word	0x000087b0


	//   ....[74]....
        /*02f0*/ 	.word	0x000087e0


	//   ....[75]....
        /*02f4*/ 	.word	0x000087f0


	//   ....[76]....
        /*02f8*/ 	.word	0x00008800


	//   ....[77]....
        /*02fc*/ 	.word	0x00008810


	//   ....[78]....
        /*0300*/ 	.word	0x00008b00


	//   ....[79]....
        /*0304*/ 	.word	0x00008b30


	//   ....[80]....
        /*0308*/ 	.word	0x00008b60


	//   ....[81]....
        /*030c*/ 	.word	0x00008b70


	//   ....[82]....
        /*0310*/ 	.word	0x00008b80


	//   ....[83]....
        /*0314*/ 	.word	0x00008b90


	//   ....[84]....
        /*0318*/ 	.word	0x00008e80


	//   ....[85]....
        /*031c*/ 	.word	0x00008eb0


	//   ....[86]....
        /*0320*/ 	.word	0x00008ee0


	//   ....[87]....
        /*0324*/ 	.word	0x00008ef0


	//   ....[88]....
        /*0328*/ 	.word	0x00008f00


	//   ....[89]....
        /*032c*/ 	.word	0x00008f10


	//----- nvinfo : EIATTR_VRC_CTA_INIT_COUNT
	.align		4
.L_306:
        /*0330*/ 	.byte	0x02, 0x4a
	.zero		1
	.zero		1


	//----- nvinfo : EIATTR_EXIT_INSTR_OFFSETS
	.align		4
        /*0334*/ 	.byte	0x04, 0x1c
        /*0336*/ 	.short	(.L_308 - .L_307)


	//   ....[0]....
.L_307:
        /*0338*/ 	.word	0x00000030


	//   ....[1]....
        /*033c*/ 	.word	0x0000a490


	//   ....[2]....
        /*0340*/ 	.word	0x0000a510


	//----- nvinfo : EIATTR_MAX_THREADS
	.align		4
.L_308:
        /*0344*/ 	.byte	0x04, 0x05
        /*0346*/ 	.short	(.L_310 - .L_309)
.L_309:
        /*0348*/ 	.word	0x00000100
        /*034c*/ 	.word	0x00000001
        /*0350*/ 	.word	0x00000001


	//----- nvinfo : EIATTR_CRS_STACK_SIZE
	.align		4
.L_310:
        /*0354*/ 	.byte	0x04, 0x1e
        /*0356*/ 	.short	(.L_312 - .L_311)
.L_311:
        /*0358*/ 	.word	0x00000000


	//----- nvinfo : EIATTR_CBANK_PARAM_SIZE
	.align		4
.L_312:
        /*035c*/ 	.byte	0x03, 0x19
        /*035e*/ 	.short	0x0015


	//----- nvinfo : EIATTR_PARAM_CBANK
	.align		4
        /*0360*/ 	.byte	0x04, 0x0a
        /*0362*/ 	.short	(.L_314 - .L_313)
	.align		4
.L_313:
        /*0364*/ 	.word	index@(.nv.constant0._ZN6thrust24THRUST_300001_SM_1000_NS8cuda_cub4core6detail13_kernel_agentINS1_8__reduce11ReduceAgentIPN4cuda3std3__45tupleIJNSA_IJilEEESB_EEESD_SC_lNS1_9__extrema12arg_minmax_fIilNS9_4lessIiEEEEEEJSD_SD_iSI_EEEvDpT0_)
        /*0368*/ 	.short	0x0380
        /*036a*/ 	.short	0x0015


	//----- nvinfo : EIATTR_SW_WAR
	.align		4
.L_314:
        /*036c*/ 	.byte	0x04, 0x36
        /*036e*/ 	.short	(.L_316 - .L_315)
.L_315:
        /*0370*/ 	.word	0x00000008
.L_316:


//--------------------- .nv.info._ZN6thrust24THRUST_300001_SM_1000_NS8cuda_cub4core6detail13_kernel_agentINS1_8__reduce10DrainAgentIlEEJN3cub18CUB_300001_SM_10009GridQueueIyEElEEEvDpT0_ --------------------------
	.section	.nv.info._ZN6thrust24THRUST_300001_SM_1000_NS8cuda_cub4core6detail13_kernel_agentINS1_8__reduce10DrainAgentIlEEJN3cub18CUB_300001_SM_10009GridQueueIyEElEEEvDpT0_,"",@"SHT_CUDA_INFO"
	.sectionflags	@""
	.align	4


	//----- nvinfo : EIATTR_CUDA_API_VERSION
	.align		4
        /*0000*/ 	.byte	0x04, 0x37
        /*0002*/ 	.short	(.L_318 - .L_317)
.L_317:
        /*0004*/ 	.word	0x00000082


	//----- nvinfo : EIATTR_KPARAM_INFO
	.align		4
.L_318:
        /*0008*/ 	.byte	0x04, 0x17
        /*000a*/ 	.short	(.L_320 - .L_319)
.L_319:
        /*000c*/ 	.word	0x00000000
        /*0010*/ 	.short	0x0001
        /*0012*/ 	.short	0x0008
        /*0014*/ 	.byte	0x00, 0xf0, 0x21, 0x00


	//----- nvinfo : EIATTR_KPARAM_INFO
	.align		4
.L_320:
        /*0018*/ 	.byte	0x04, 0x17
        /*001a*/ 	.short	(.L_322 - .L_321)
.L_321:
        /*001c*/ 	.word	0x00000000
        /*0020*/ 	.short	0x0000
        /*0022*/ 	.short	0x0000
        /*0024*/ 	.byte	0x00, 0xf0, 0x21, 0x00


	//----- nvinfo : EIATTR_SPARSE_MMA_MASK
	.align		4
.L_322:
        /*0028*/ 	.byte	0x03, 0x50
        /*002a*/ 	.short	0x0000


	//----- nvinfo : EIATTR_MAXREG_COUNT
	.align		4
        /*002c*/ 	.byte	0x03, 0x1b
        /*002e*/ 	.short	0x00ff


	//----- nvinfo : EIATTR_MERCURY_ISA_VERSION
	.align		4
        /*0030*/ 	.byte	0x03, 0x5f
        /*0032*/ 	.short	0x0101


	//----- nvinfo : EIATTR_VRC_CTA_INIT_COUNT
	.align		4
        /*0034*/ 	.byte	0x02, 0x4a
	.zero		1
	.zero		1


	//----- nvinfo : EIATTR_EXIT_INSTR_OFFSETS
	.align		4
        /*0038*/ 	.byte	0x04, 0x1c
        /*003a*/ 	.short	(.L_324 - .L_323)


	//   ....[0]....
.L_323:
        /*003c*/ 	.word	0x00000060


	//----- nvinfo : EIATTR_MAX_THREADS
	.align		4
.L_324:
        /*0040*/ 	.byte	0x04, 0x05
        /*0042*/ 	.short	(.L_326 - .L_325)
.L_325:
        /*0044*/ 	.word	0x00000001
        /*0048*/ 	.word	0x00000001
        /*004c*/ 	.word	0x00000001


	//----- nvinfo : EIATTR_CBANK_PARAM_SIZE
	.align		4
.L_326:
        /*0050*/ 	.byte	0x03, 0x19
        /*0052*/ 	.short	0x0010


	//----- nvinfo : EIATTR_PARAM_CBANK
	.align		4
        /*0054*/ 	.byte	0x04, 0x0a
        /*0056*/ 	.short	(.L_328 - .L_327)
	.align		4
.L_327:
        /*0058*/ 	.word	index@(.nv.constant0._ZN6thrust24THRUST_300001_SM_1000_NS8cuda_cub4core6detail13_kernel_agentINS1_8__reduce10DrainAgentIlEEJN3cub18CUB_300001_SM_10009GridQueueIyEElEEEvDpT0_)
        /*005c*/ 	.short	0x0380
        /*005e*/ 	.short	0x0010


	//----- nvinfo : EIATTR_SW_WAR
	.align		4
.L_328:
        /*0060*/ 	.byte	0x04, 0x36
        /*0062*/ 	.short	(.L_330 - .L_329)
.L_329:
        /*0064*/ 	.word	0x00000008
.L_330:


//--------------------- .nv.info._ZN6thrust24THRUST_300001_SM_1000_NS8cuda_cub4core6detail13_kernel_agentINS1_8__reduce11ReduceAgentINS0_18transform_iteratorINS1_9__extrema12arg_minmax_fIilN4cuda3std3__44lessIiEEE15duplicate_tupleENS0_12zip_iteratorINSC_5tupleIJNS0_6detail15normal_iteratorINS0_10device_ptrIiEEEENS0_17counting_iteratorIlNS0_11use_defaultESP_SP_EEEEEEENSI_IJNSI_IJilEEEST_EEESU_EEPSU_SU_lSF_EEJSV_SW_lN3cub18CUB_300001_SM_100013GridEvenShareIlEENSZ_9GridQueueIyEESF_EEEvDpT0_ --------------------------
	.section	.nv.info._ZN6thrust24THRUST_300001_SM_1000_NS8cuda_cub4core6detail13_kernel_agentINS1_8__reduce11ReduceAgentINS0_18transform_iteratorINS1_9__extrema12arg_minmax_fIilN4cuda3std3__44lessIiEEE15duplicate_tupleENS0_12zip_iteratorINSC_5tupleIJNS0_6detail15normal_iteratorINS0_10device_ptrIiEEEENS0_17counting_iteratorIlNS0_11use_defaultESP_SP_EEEEEEENSI_IJNSI_IJilEEEST_EEESU_EEPSU_SU_lSF_EEJSV_SW_lN3cub18CUB_300001_SM_100013GridEvenShareIlEENSZ_9GridQueueIyEESF_EEEvDpT0_,"",@"SHT_CUDA_INFO"
	.sectionflags	@""
	.align	4


	//----- nvinfo : EIATTR_CUDA_API_VERSION
	.align		4
        /*0000*/ 	.byte	0x04, 0x37
        /*0002*/ 	.short	(.L_332 - .L_331)
.L_331:
        /*0004*/ 	.word	0x00000082


	//----- nvinfo : EIATTR_KPARAM_INFO
	.align		4
.L_332:
        /*0008*/ 	.byte	0x04, 0x17
        /*000a*/ 	.short	(.L_334 - .L_333)
.L_333:
        /*000c*/ 	.word	0x00000000
        /*0010*/ 	.short	0x0005
        /*0012*/ 	.short	0x0078
        /*0014*/ 	.byte	0x00, 0xf0, 0x05, 0x00


	//----- nvinfo : EIATTR_KPARAM_INFO
	.align		4
.L_334:
        /*0018*/ 	.byte	0x04, 0x17
        /*001a*/ 	.short	(.L_336 - .L_335)
.L_335:
        /*001c*/ 	.word	0x00000000
        /*0020*/ 	.short	0x0004
        /*0022*/ 	.short	0x0070
        /*0024*/ 	.byte	0x00, 0xf0, 0x21, 0x00


	//----- nvinfo : EIATTR_KPARAM_INFO
	.align		4
.L_336:
        /*0028*/ 	.byte	0x04, 0x17
        /*002a*/ 	.short	(.L_338 - .L_337)
.L_337:
        /*002c*/ 	.word	0x00000000
        /*0030*/ 	.short	0x0003
        /*0032*/ 	.short	0x0028
        /*0034*/ 	.byte	0x00, 0xf0, 0x21, 0x01


	//----- nvinfo : EIATTR_KPARAM_INFO
	.align		4
.L_338:
        /*0038*/ 	.byte	0x04, 0x17
        /*003a*/ 	.short	(.L_340 - .L_339)
.L_339:
        /*003c*/ 	.word	0x00000000
        /*0040*/ 	.short	0x0002
        /*0042*/ 	.short	0x0020
        /*0044*/ 	.byte	0x00, 0xf0, 0x21, 0x00


	//----- nvinfo : EIATTR_KPARAM_INFO
	.align		4
.L_340:
        /*0048*/ 	.byte	0x04, 0x17
        /*004a*/ 	.short	(.L_342 - .L_341)
.L_341:
        /*004c*/ 	.word	0x00000000
        /*0050*/ 	.short	0x0001
        /*0052*/ 	.short	0x0018
        /*0054*/ 	.byte	0x00, 0xf5, 0x21, 0x00


	//----- nvinfo : EIATTR_KPARAM_INFO
	.align		4
.L_342:
        /*0058*/ 	.byte	0x04, 0x17
        /*005a*/ 	.short	(.L_344 - .L_343)
.L_343:
        /*005c*/ 	.word	0x00000000
        /*0060*/ 	.short	0x0000
        /*0062*/ 	.short	0x0000
        /*0064*/ 	.byte	0x00, 0xf0, 0x61, 0x00


	//----- nvinfo : EIATTR_SPARSE_MMA_MASK
	.align		4
.L_344:
        /*0068*/ 	.byte	0x03, 0x50
        /*006a*/ 	.short	0x0000


	//----- nvinfo : EIATTR_MAXREG_COUNT
	.align		4
        /*006c*/ 	.byte	0x03, 0x1b
        /*006e*/ 	.short	0x00ff


	//----- nvinfo : EIATTR_NUM_BARRIERS
	.align		4
        /*0070*/ 	.byte	0x02, 0x4c
        /*0072*/ 	.byte	0x01
	.zero		1


	//----- nvinfo : EIATTR_MERCURY_ISA_VERSION
	.align		4
        /*0074*/ 	.byte	0x03, 0x5f
        /*0076*/ 	.short	0x0101


	//----- nvinfo : EIATTR_COOP_GROUP_MASK_REGIDS
	.align		4
        /*0078*/ 	.byte	0x04, 0x29
        /*007a*/ 	.short	(.L_346 - .L_345)


	//   ....[0]....
.L_345:
        /*007c*/ 	.word	0xffffffff


	//   ....[1]....
        /*0080*/ 	.word	0xffffffff


	//   ....[2]....
        /*0084*/ 	.word	0xffffffff


	//   ....[3]....
        /*0088*/ 	.word	0xffffffff


	//   ....[4]....
        /*008c*/ 	.word	0xffffffff


	//   ....[5]....
        /*0090*/ 	.word	0xffffffff


	//   ....[6]....
        /*0094*/ 	.word	0xffffffff


	//   ....[7]....
        /*0098*/ 	.word	0xffffffff


	//   ....[8]....
        /*009c*/ 	.word	0xffffffff


	//   ....[9]....
        /*00a0*/ 	.word	0xffffffff


	//   ....[10]....
        /*00a4*/ 	.word	0xffffffff


	//   ....[11]....
        /*00a8*/ 	.word	0xffffffff


	//   ....[12]....
        /*00ac*/ 	.word	0xffffffff


	//   ....[13]....
        /*00b0*/ 	.word	0xffffffff


	//   ....[14]....
        /*00b4*/ 	.word	0xffffffff


	//   ....[15]....
        /*00b8*/ 	.word	0xffffffff


	//   ....[16]....
        /*00bc*/ 	.word	0xffffffff


	//   ....[17]....
        /*00c0*/ 	.word	0xffffffff


	//   ....[18]....
        /*00c4*/ 	.word	0xffffffff


	//   ....[19]....
        /*00c8*/ 	.word	0xffffffff


	//   ....[20]....
        /*00cc*/ 	.word	0xffffffff


	//   ....[21]....
        /*00d0*/ 	.word	0xffffffff


	//   ....[22]....
        /*00d4*/ 	.word	0xffffffff


	//   ....[23]....
        /*00d8*/ 	.word	0xffffffff


	//   ....[24]....
        /*00dc*/ 	.word	0xffffffff


	//   ....[25]....
        /*00e0*/ 	.word	0xffffffff


	//   ....[26]....
        /*00e4*/ 	.word	0xffffffff


	//   ....[27]....
        /*00e8*/ 	.word	0xffffffff


	//   ....[28]....
        /*00ec*/ 	.word	0xffffffff


	//   ....[29]....
        /*00f0*/ 	.word	0xffffffff


	//   ....[30]....
        /*00f4*/ 	.word	0xffffffff


	//   ....[31]....
        /*00f8*/ 	.word	0xffffffff


	//   ....[32]....
        /*00fc*/ 	.word	0xffffffff


	//   ....[33]....
        /*0100*/ 	.word	0xffffffff


	//   ....[34]....
        /*0104*/ 	.word	0xffffffff


	//   ....[35]....
        /*0108*/ 	.word	0xffffffff


	//   ....[36]....
        /*010c*/ 	.word	0xffffffff


	//   ....[37]....
        /*0110*/ 	.word	0xffffffff


	//   ....[38]....
        /*0114*/ 	.word	0xffffffff


	//   ....[39]....
        /*0118*/ 	.word	0xffffffff


	//   ....[40]....
        /*011c*/ 	.word	0xffffffff


	//   ....[41]....
        /*0120*/ 	.word	0xffffffff


	//   ....[42]....
        /*0124*/ 	.word	0xffffffff


	//   ....[43]....
        /*0128*/ 	.word	0xffffffff


	//   ....[44]....
        /*012c*/ 	.word	0xffffffff


	//   ....[45]....
        /*0130*/ 	.word	0xffffffff


	//   ....[46]....
        /*0134*/ 	.word	0xffffffff


	//   ....[47]....
        /*0138*/ 	.word	0xffffffff


	//   ....[48]....
        /*013c*/ 	.word	0xffffffff


	//   ....[49]....
        /*0140*/ 	.word	0xffffffff


	//   ....[50]....
        /*0144*/ 	.word	0xffffffff


	//   ....[51]....
        /*0148*/ 	.word	0xffffffff


	//   ....[52]....
        /*014c*/ 	.word	0xffffffff


	//   ....[53]....
        /*0150*/ 	.word	0xffffffff


	//   ....[54]....
        /*0154*/ 	.word	0xffffffff


	//   ....[55]....
        /*0158*/ 	.word	0xffffffff


	//   ....[56]....
        /*015c*/ 	.word	0xffffffff


	//   ....[57]....
        /*0160*/ 	.word	0xffffffff


	//   ....[58]....
        /*0164*/ 	.word	0xffffffff


	//   ....[59]....
        /*0168*/ 	.word	0xffffffff


	//   ....[60]....
        /*016c*/ 	.word	0xffffffff


	//   ....[61]....
        /*0170*/ 	.word	0xffffffff


	//   ....[62]....
        /*0174*/ 	.word	0xffffffff


	//   ....[63]....
        /*0178*/ 	.word	0xffffffff


	//   ....[64]....
        /*017c*/ 	.word	0xffffffff


	//   ....[65]....
        /*0180*/ 	.word	0xffffffff


	//   ....[66]....
        /*0184*/ 	.word	0xffffffff


	//   ....[67]....
        /*0188*/ 	.word	0xffffffff


	//   ....[68]....
        /*018c*/ 	.word	0xffffffff


	//   ....[69]....
        /*0190*/ 	.word	0xffffffff


	//   ....[70]....
        /*0194*/ 	.word	0xffffffff


	//   ....[71]....
        /*0198*/ 	.word	0xffffffff


	//   ....[72]....
        /*019c*/ 	.word	0xffffffff


	//   ....[73]....
        /*01a0*/ 	.word	0xffffffff


	//   ....[74]....
        /*01a4*/ 	.word	0xffffffff


	//   ....[75]....
        /*01a8*/ 	.word	0xffffffff


	//   ....[76]....
        /*01ac*/ 	.word	0xffffffff


	//   ....[77]....
        /*01b0*/ 	.word	0xffffffff


	//   ....[78]....
        /*01b4*/ 	.word	0xffffffff


	//   ....[79]....
        /*01b8*/ 	.word	0xffffffff


	//   ....[80]....
        /*01bc*/ 	.word	0xffffffff


	//   ....[81]....
        /*01c0*/ 	.word	0xffffffff


	//   ....[82]....
        /*01c4*/ 	.word	0xffffffff


	//   ....[83]....
        /*01c8*/ 	.word	0xffffffff


	//   ....[84]....
        /*01cc*/ 	.word	0xffffffff


	//   ....[85]....
        /*01d0*/ 	.word	0xffffffff


	//   ....[86]....
        /*01d4*/ 	.word	0xffffffff


	//   ....[87]....
        /*01d8*/ 	.word	0xffffffff


	//   ....[88]....
        /*01dc*/ 	.word	0xffffffff


	//   ....[89]....
        /*01e0*/ 	.word	0xffffffff


	//----- nvinfo : EIATTR_COOP_GROUP_INSTR_OFFSETS
	.align		4
.L_346:
        /*01e4*/ 	.byte	0x04, 0x28
        /*01e6*/ 	.short	(.L_348 - .L_347)


	//   ....[0]....
.L_347:
        /*01e8*/ 	.word	0x00001220


	//   ....[1]....
        /*01ec*/ 	.word	0x00001250


	//   ....[2]....
        /*01f0*/ 	.word	0x00001280


	//   ....[3]....
        /*01f4*/ 	.word	0x000012a0


	//   ....[4]....
        /*01f8*/ 	.word	0x000012b0


	//   ....[5]....
        /*01fc*/ 	.word	0x000012c0


	//   ....[6]....
        /*0200*/ 	.word	0x00001530


	//   ....[7]....
        /*0204*/ 	.word	0x00001560


	//   ....[8]....
        /*0208*/ 	.word	0x00001590


	//   ....[9]....
        /*020c*/ 	.word	0x000015a0


	//   ....[10]....
        /*0210*/ 	.word	0x000015b0


	//   ....[11]....
        /*0214*/ 	.word	0x000015c0


	//   ....[12]....
        /*0218*/ 	.word	0x000018b0


	//   ....[13]....
        /*021c*/ 	.word	0x000018e0


	//   ....[14]....
        /*0220*/ 	.word	0x00001910


	//   ....[15]....
        /*0224*/ 	.word	0x00001920


	//   ....[16]....
        /*0228*/ 	.word	0x00001930


	//   ....[17]....
        /*022c*/ 	.word	0x00001940


	//   ....[18]....
        /*0230*/ 	.word	0x00001c30


	//   ....[19]....
        /*0234*/ 	.word	0x00001c60


	//   ....[20]....
        /*0238*/ 	.word	0x00001c90


	//   ....[21]....
        /*023c*/ 	.word	0x00001ca0


	//   ....[22]....
        /*0240*/ 	.word	0x00001cb0


	//   ....[23]....
        /*0244*/ 	.word	0x00001cc0


	//   ....[24]....
        /*0248*/ 	.word	0x00001fb0


	//   ....[25]....
        /*024c*/ 	.word	0x00001fe0


	//   ....[26]....
        /*0250*/ 	.word	0x00002010


	//   ....[27]....
        /*0254*/ 	.word	0x00002020


	//   ....[28]....
        /*0258*/ 	.word	0x00002030


	//   ....[29]....
        /*025c*/ 	.word	0x00002040


	//   ....[30]....
        /*0260*/ 	.word	0x000036b0


	//   ....[31]....
        /*0264*/ 	.word	0x000036c0


	//   ....[32]....
        /*0268*/ 	.word	0x000036d0


	//   ....[33]....
        /*026c*/ 	.word	0x000036f0


	//   ....[34]....
        /*0270*/ 	.word	0x00003700


	//   ....[35]....
        /*0274*/ 	.word	0x00003710


	//   ....[36]....
        /*0278*/ 	.word	0x00003970


	//   ....[37]....
        /*027c*/ 	.word	0x000039b0


	//   ....[38]....
        /*0280*/ 	.word	0x000039e0


	//   ....[39]....
        /*0284*/ 	.word	0x000039f0


	//   ....[40]....
        /*0288*/ 	.word	0x00003a00


	//   ....[41]....
        /*028c*/ 	.word	0x00003a10


	//   ....[42]....
        /*0290*/ 	.word	0x00003d00


	//   ....[43]....
        /*0294*/ 	.word	0x00003d40


	//   ....[44]....
        /*0298*/ 	.word	0x00003d70


	//   ....[45]....
        /*029c*/ 	.word	0x00003d80


	//   ....[46]....
        /*02a0*/ 	.word	0x00003d90


	//   ....[47]....
        /*02a4*/ 	.word	0x00003da0


	//   ....[48]....
        /*02a8*/ 	.word	0x00004090


	//   ....[49]....
        /*02ac*/ 	.word	0x000040d0


	//   ....[50]....
        /*02b0*/ 	.word	0x00004100


	//   ....[51]....
        /*02b4*/ 	.word	0x00004110


	//   ....[52]....
        /*02b8*/ 	.word	0x00004120


	//   ....[53]....
        /*02bc*/ 	.word	0x00004130


	//   ....[54]....
        /*02c0*/ 	.word	0x00004420


	//   ....[55]....
        /*02c4*/ 	.word	0x00004460


	//   ....[56]....
        /*02c8*/ 	.word	0x00004490


	//   ....[57]....
        /*02cc*/ 	.word	0x000044a0


	//   ....[58]....
        /*02d0*/ 	.word	0x000044b0


	//   ....[59]....
        /*02d4*/ 	.word	0x000044c0


	//   ....[60]....
        /*02d8*/ 	.word	0x000078c0


	//   ....[61]....
        /*02dc*/ 	.word	0x000078f0


	//   ....[62]....
        /*02e0*/ 	.word	0x00007900


	//   ....[63]....
        /*02e4*/ 	.word	0x00007910


	//   ....[64]....
        /*02e8*/ 	.word	0x00007920


	//   ....[65]....
        /*02ec*/ 	.word	0x00007930


	//   ....[66]....
        /*02f0*/ 	.word	0x00007c30


	//   ....[67]....
        /*02f4*/ 	.word	0x00007c60


	//   ....[68]....
        /*02f8*/ 	.word	0x00007c90


	//   ....[69]....
        /*02fc*/ 	.word	0x00007ca0


	//   ....[70]....
        /*0300*/ 	.word	0x00007cb0


	//   ....[71]....
        /*0304*/ 	.word	0x00007cc0


	//   ....[72]....
        /*0308*/ 	.word	0x00007fb0


	//   ....[73]....
        /*030c*/ 	.word	0x00007fe0


	//   ....[74]....
        /*0310*/ 	.word	0x00008010


	//   ....[75]....
        /*0314*/ 	.word	0x00008020


	//   ....[76]....
        /*0318*/ 	.word	0x00008030


	//   ....[77]....
        /*031c*/ 	.word	0x00008040


	//   ....[78]....
        /*0320*/ 	.word	0x00008330


	//   ....[79]....
        /*0324*/ 	.word	0x00008360


	//   ....[80]....
        /*0328*/ 	.word	0x00008390


	//   ....[81]....
        /*032c*/ 	.word	0x000083a0


	//   ....[82]....
        /*0330*/ 	.word	0x000083b0


	//   ....[83]....
        /*0334*/ 	.word	0x000083c0


	//   ....[84]....
        /*0338*/ 	.word	0x000086b0


	//   ....[85]....
        /*033c*/ 	.word	0x000086e0


	//   ....[86]....
        /*0340*/ 	.word	0x00008710


	//   ....[87]....
        /*0344*/ 	.word	0x00008720


	//   ....[88]....
        /*0348*/ 	.word	0x00008730


	//   ....[89]....
        /*034c*/ 	.word	0x00008740


	//----- nvinfo : EIATTR_VRC_CTA_INIT_COUNT
	.align		4
.L_348:
        /*0350*/ 	.byte	0x02, 0x4a
	.zero		1
	.zero		1


	//----- nvinfo : EIATTR_EXIT_INSTR_OFFSETS
	.align		4
        /*0354*/ 	.byte	0x04, 0x1c
        /*0356*/ 	.short	(.L_350 - .L_349)


	//   ....[0]....
.L_349:
        /*0358*/ 	.word	0x00009cc0


	//   ....[1]....
        /*035c*/ 	.word	0x00009d60


	//----- nvinfo : EIATTR_MAX_THREADS
	.align		4
.L_350:
        /*0360*/ 	.byte	0x04, 0x05
        /*0362*/ 	.short	(.L_352 - .L_351)
.L_351:
        /*0364*/ 	.word	0x00000100
        /*0368*/ 	.word	0x00000001
        /*036c*/ 	.word	0x00000001


	//----- nvinfo : EIATTR_CRS_STACK_SIZE
	.align		4
.L_352:
        /*0370*/ 	.byte	0x04, 0x1e
        /*0372*/ 	.short	(.L_354 - .L_353)
.L_353:
        /*0374*/ 	.word	0x00000000


	//----- nvinfo : EIATTR_CBANK_PARAM_SIZE
	.align		4
.L_354:
        /*0378*/ 	.byte	0x03, 0x19
        /*037a*/ 	.short	0x0079


	//----- nvinfo : EIATTR_PARAM_CBANK
	.align		4
        /*037c*/ 	.byte	0x04, 0x0a
        /*037e*/ 	.short	(.L_356 - .L_355)
	.align		4
.L_355:
        /*0380*/ 	.word	index@(.nv.constant0._ZN6thrust24THRUST_300001_SM_1000_NS8cuda_cub4core6detail13_kernel_agentINS1_8__reduce11ReduceAgentINS0_18transform_iteratorINS1_9__extrema12arg_minmax_fIilN4cuda3std3__44lessIiEEE15duplicate_tupleENS0_12zip_iteratorINSC_5tupleIJNS0_6detail15normal_iteratorINS0_10device_ptrIiEEEENS0_17counting_iteratorIlNS0_11use_defaultESP_SP_EEEEEEENSI_IJNSI_IJilEEEST_EEESU_EEPSU_SU_lSF_EEJSV_SW_lN3cub18CUB_300001_SM_100013GridEvenShareIlEENSZ_9GridQueueIyEESF_EEEvDpT0_)
        /*0384*/ 	.short	0x0380
        /*0386*/ 	.short	0x0079


	//----- nvinfo : EIATTR_SW_WAR
	.align		4
.L_356:
        /*0388*/ 	.byte	0x04, 0x36
        /*038a*/ 	.short	(.L_358 - .L_357)
.L_357:
        /*038c*/ 	.word	0x00000008
.L_358:


//--------------------- .nv.info._ZN6thrust24THRUST_300001_SM_1000_NS8cuda_cub4core6detail13_kernel_agentINS1_8__reduce11ReduceAgentINS0_18transform_iteratorINS1_9__extrema12arg_minmax_fIilN4cuda3std3__44lessIiEEE15duplicate_tupleENS0_12zip_iteratorINSC_5tupleIJNS0_6detail15normal_iteratorINS0_10device_ptrIiEEEENS0_17counting_iteratorIlNS0_11use_defaultESP_SP_EEEEEEENSI_IJNSI_IJilEEEST_EEESU_EEPSU_SU_lSF_EEJSV_SW_lSF_EEEvDpT0_ --------------------------
	.section	.nv.info._ZN6thrust24THRUST_300001_SM_1000_NS8cuda_cub4core6detail13_kernel_agentINS1_8__reduce11ReduceAgentINS0_18transform_iteratorINS1_9__extrema12arg_minmax_fIilN4cuda3std3__44lessIiEEE15duplicate_tupleENS0_12zip_iteratorINSC_5tupleIJNS0_6detail15normal_iteratorINS0_10device_ptrIiEEEENS0_17counting_iteratorIlNS0_11use_defaultESP_SP_EEEEEEENSI_IJNSI_IJilEEEST_EEESU_EEPSU_SU_lSF_EEJSV_SW_lSF_EEEvDpT0_,"",@"SHT_CUDA_INFO"
	.sectionflags	@""
	.align	4


	//----- nvinfo : EIATTR_CUDA_API_VERSION
	.align		4
        /*0000*/ 	.byte	0x04, 0x37
        /*0002*/ 	.short	(.L_360 - .L_359)
.L_359:
        /*0004*/ 	.word	0x00000082


	//----- nvinfo : EIATTR_KPARAM_INFO
	.align		4
.L_360:
        /*0008*/ 	.byte	0x04, 0x17
        /*000a*/ 	.short	(.L_362 - .L_361)
.L_361:
        /*000c*/ 	.word	0x00000000
        /*0010*/ 	.short	0x0003
        /*0012*/ 	.short	0x0028
        /*0014*/ 	.byte	0x00, 0xf0, 0x05, 0x00


	//----- nvinfo : EIATTR_KPARAM_INFO
	.align		4
.L_362:
        /*0018*/ 	.byte	0x04, 0x17
        /*001a*/ 	.short	(.L_364 - .L_363)
.L_363:
        /*001c*/ 	.word	0x00000000
        /*0020*/ 	.short	0x0002
        /*0022*/ 	.short	0x0020
        /*0024*/ 	.byte	0x00, 0xf0, 0x21, 0x00


	//----- nvinfo : EIATTR_KPARAM_INFO
	.align		4
.L_364:
        /*0028*/ 	.byte	0x04, 0x17
        /*002a*/ 	.short	(.L_366 - .L_365)
.L_365:
        /*002c*/ 	.word	0x00000000
        /*0030*/ 	.short	0x0001
        /*0032*/ 	.short	0x0018
        /*0034*/ 	.byte	0x00, 0xf5, 0x21, 0x00


	//----- nvinfo : EIATTR_KPARAM_INFO
	.align		4
.L_366:
        /*0038*/ 	.byte	0x04, 0x17
        /*003a*/ 	.short	(.L_368 - .L_367)
.L_367:
        /*003c*/ 	.word	0x00000000
        /*0040*/ 	.short	0x0000
        /*0042*/ 	.short	0x0000
        /*0044*/ 	.byte	0x00, 0xf0, 0x61, 0x00


	//----- nvinfo : EIATTR_SPARSE_MMA_MASK
	.align		4
.L_368:
        /*0048*/ 	.byte	0x03, 0x50
        /*004a*/ 	.short	0x0000


	//----- nvinfo : EIATTR_MAXREG_COUNT
	.align		4
        /*004c*/ 	.byte	0x03, 0x1b
        /*004e*/ 	.short	0x00ff


	//----- nvinfo : EIATTR_NUM_BARRIERS
	.align		4
        /*0050*/ 	.byte	0x02, 0x4c
        /*0052*/ 	.byte	0x01
	.zero		1


	//----- nvinfo : EIATTR_MERCURY_ISA_VERSION
	.align		4
        /*0054*/ 	.byte	0x03, 0x5f
        /*0056*/ 	.short	0x0101


	//----- nvinfo : EIATTR_COOP_GROUP_MASK_REGIDS
	.align		4
        /*0058*/ 	.byte	0x04, 0x29
        /*005a*/ 	.short	(.L_370 - .L_369)


	//   ....[0]....
.L_369:
        /*005c*/ 	.word	0xffffffff


	//   ....[1]....
        /*0060*/ 	.word	0xffffffff


	//   ....[2]....
        /*0064*/ 	.word	0xffffffff


	//   ....[3]....
        /*0068*/ 	.word	0xffffffff


	//   ....[4]....
        /*006c*/ 	.word	0xffffffff


	//   ....[5]....
        /*0070*/ 	.word	0xffffffff


	//   ....[6]....
        /*0074*/ 	.word	0xffffffff


	//   ....[7]....
        /*0078*/ 	.word	0xffffffff


	//   ....[8]....
        /*007c*/ 	.word	0xffffffff


	//   ....[9]....
        /*0080*/ 	.word	0xffffffff


	//   ....[10]....
        /*0084*/ 	.word	0xffffffff


	//   ....[11]....
        /*0088*/ 	.word	0xffffffff


	//   ....[12]....
        /*008c*/ 	.word	0xffffffff


	//   ....[13]....
        /*0090*/ 	.word	0xffffffff


	//   ....[14]....
        /*0094*/ 	.word	0xffffffff


	//   ....[15]....
        /*0098*/ 	.word	0xffffffff


	//   ....[16]....
        /*009c*/ 	.word	0xffffffff


	//   ....[17]....
        /*00a0*/ 	.word	0xffffffff


	//   ....[18]....
        /*00a4*/ 	.word	0xffffffff


	//   ....[19]....
        /*00a8*/ 	.word	0xffffffff


	//   ....[20]....
        /*00ac*/ 	.word	0xffffffff


	//   ....[21]....
        /*00b0*/ 	.word	0xffffffff


	//   ....[22]....
        /*00b4*/ 	.word	0xffffffff


	//   ....[23]....
        /*00b8*/ 	.word	0xffffffff


	//   ....[24]....
        /*00bc*/ 	.word	0xffffffff


	//   ....[25]....
        /*00c0*/ 	.word	0xffffffff


	//   ....[26]....
        /*00c4*/ 	.word	0xffffffff


	//   ....[27]....
        /*00c8*/ 	.word	0xffffffff


	//   ....[28]....
        /*00cc*/ 	.word	0xffffffff


	//   ....[29]....
        /*00d0*/ 	.word	0xffffffff


	//   ....[30]....
        /*00d4*/ 	.word	0xffffffff


	//   ....[31]....
        /*00d8*/ 	.word	0xffffffff


	//   ....[32]....
        /*00dc*/ 	.word	0xffffffff


	//   ....[33]....
        /*00e0*/ 	.word	0xffffffff


	//   ....[34]....
        /*00e4*/ 	.word	0xffffffff


	//   ....[35]....
        /*00e8*/ 	.word	0xffffffff


	//   ....[36]....
        /*00ec*/ 	.word	0xffffffff


	//   ....[37]....
        /*00f0*/ 	.word	0xffffffff


	//   ....[38]....
        /*00f4*/ 	.word	0xffffffff


	//   ....[39]....
        /*00f8*/ 	.word	0xffffffff


	//   ....[40]....
        /*00fc*/ 	.word	0xffffffff


	//   ....[41]....
        /*0100*/ 	.word	0xffffffff


	//   ....[42]....
        /*0104*/ 	.word	0xffffffff


	//   ....[43]....
        /*0108*/ 	.word	0xffffffff


	//   ....[44]....
        /*010c*/ 	.word	0xffffffff


	//   ....[45]....
        /*0110*/ 	.word	0xffffffff


	//   ....[46]....
        /*0114*/ 	.word	0xffffffff


	//   ....[47]....
        /*0118*/ 	.word	0xffffffff


	//   ....[48]....
        /*011c*/ 	.word	0xffffffff


	//   ....[49]....
        /*0120*/ 	.word	0xffffffff


	//   ....[50]....
        /*0124*/ 	.word	0xffffffff


	//   ....[51]....
        /*0128*/ 	.word	0xffffffff


	//   ....[52]....
        /*012c*/ 	.word	0xffffffff


	//   ....[53]....
        /*0130*/ 	.word	0xffffffff


	//   ....[54]....
        /*0134*/ 	.word	0xffffffff


	//   ....[55]....
        /*0138*/ 	.word	0xffffffff


	//   ....[56]....
        /*013c*/ 	.word	0xffffffff


	//   ....[57]....
        /*0140*/ 	.word	0xffffffff


	//   ....[58]....
        /*0144*/ 	.word	0xffffffff


	//   ....[59]....
        /*0148*/ 	.word	0xffffffff


	//   ....[60]....
        /*014c*/ 	.word	0xffffffff


	//   ....[61]....
        /*0150*/ 	.word	0xffffffff


	//   ....[62]....
        /*0154*/ 	.word	0xffffffff


	//   ....[63]....
        /*0158*/ 	.word	0xffffffff


	//   ....[64]....
        /*015c*/ 	.word	0xffffffff


	//   ....[65]....
        /*0160*/ 	.word	0xffffffff


	//   ....[66]....
        /*0164*/ 	.word	0xffffffff


	//   ....[67]....
        /*0168*/ 	.word	0xffffffff


	//   ....[68]....
        /*016c*/ 	.word	0xffffffff


	//   ....[69]....
        /*0170*/ 	.word	0xffffffff


	//   ....[70]....
        /*0174*/ 	.word	0xffffffff


	//   ....[71]....
        /*0178*/ 	.word	0xffffffff


	//   ....[72]....
        /*017c*/ 	.word	0xffffffff


	//   ....[73]....
        /*0180*/ 	.word	0xffffffff


	//   ....[74]....
        /*0184*/ 	.word	0xffffffff


	//   ....[75]....
        /*0188*/ 	.word	0xffffffff


	//   ....[76]....
        /*018c*/ 	.word	0xffffffff


	//   ....[77]....
        /*0190*/ 	.word	0xffffffff


	//   ....[78]....
        /*0194*/ 	.word	0xffffffff


	//   ....[79]....
        /*0198*/ 	.word	0xffffffff


	//   ....[80]....
        /*019c*/ 	.word	0xffffffff


	//   ....[81]....
        /*01a0*/ 	.word	0xffffffff


	//   ....[82]....
        /*01a4*/ 	.word	0xffffffff


	//   ....[83]....
        /*01a8*/ 	.word	0xffffffff


	//   ....[84]....
        /*01ac*/ 	.word	0xffffffff


	//   ....[85]....
        /*01b0*/ 	.word	0xffffffff


	//   ....[86]....
        /*01b4*/ 	.word	0xffffffff


	//   ....[87]....
        /*01b8*/ 	.word	0xffffffff


	//   ....[88]....
        /*01bc*/ 	.word	0xffffffff


	//   ....[89]....
        /*01c0*/ 	.word	0xffffffff


	//----- nvinfo : EIATTR_COOP_GROUP_INSTR_OFFSETS
	.align		4
.L_370:
        /*01c4*/ 	.byte	0x04, 0x28
        /*01c6*/ 	.short	(.L_372 - .L_371)


	//   ....[0]....
.L_371:
        /*01c8*/ 	.word	0x00001170


	//   ....[1]....
        /*01cc*/ 	.word	0x000011a0


	//   ....[2]....
        /*01d0*/ 	.word	0x000011d0


	//   ....[3]....
        /*01d4*/ 	.word	0x000011f0


	//   ....[4]....
        /*01d8*/ 	.word	0x00001200


	//   ....[5]....
        /*01dc*/ 	.word	0x00001210


	//   ....[6]....
        /*01e0*/ 	.word	0x00001480


	//   ....[7]....
        /*01e4*/ 	.word	0x000014b0


	//   ....[8]....
        /*01e8*/ 	.word	0x000014e0


	//   ....[9]....
        /*01ec*/ 	.word	0x000014f0


	//   ....[10]....
        /*01f0*/ 	.word	0x00001500


	//   ....[11]....
        /*01f4*/ 	.word	0x00001510


	//   ....[12]....
        /*01f8*/ 	.word	0x00001800


	//   ....[13]....
        /*01fc*/ 	.word	0x00001830


	//   ....[14]....
        /*0200*/ 	.word	0x00001860


	//   ....[15]....
        /*0204*/ 	.word	0x00001870


	//   ....[16]....
        /*0208*/ 	.word	0x00001880


	//   ....[17]....
        /*020c*/ 	.word	0x00001890


	//   ....[18]....
        /*0210*/ 	.word	0x00001b80


	//   ....[19]....
        /*0214*/ 	.word	0x00001bb0


	//   ....[20]....
        /*0218*/ 	.word	0x00001be0


	//   ....[21]....
        /*021c*/ 	.word	0x00001bf0


	//   ....[22]....
        /*0220*/ 	.word	0x00001c00


	//   ....[23]....
        /*0224*/ 	.word	0x00001c10


	//   ....[24]....
        /*0228*/ 	.word	0x00001f00


	//   ....[25]....
        /*022c*/ 	.word	0x00001f30


	//   ....[26]....
        /*0230*/ 	.word	0x00001f60


	//   ....[27]....
        /*0234*/ 	.word	0x00001f70


	//   ....[28]....
        /*0238*/ 	.word	0x00001f80


	//   ....[29]....
        /*023c*/ 	.word	0x00001f90


	//   ....[30]....
        /*0240*/ 	.word	0x000035e0


	//   ....[31]....
        /*0244*/ 	.word	0x000035f0


	//   ....[32]....
        /*0248*/ 	.word	0x00003600


	//   ....[33]....
        /*024c*/ 	.word	0x00003620


	//   ....[34]....
        /*0250*/ 	.word	0x00003630


	//   ....[35]....
        /*0254*/ 	.word	0x00003640


	//   ....[36]....
        /*0258*/ 	.word	0x000038a0


	//   ....[37]....
        /*025c*/ 	.word	0x000038e0


	//   ....[38]....
        /*0260*/ 	.word	0x00003910


	//   ....[39]....
        /*0264*/ 	.word	0x00003920


	//   ....[40]....
        /*0268*/ 	.word	0x00003930


	//   ....[41]....
        /*026c*/ 	.word	0x00003940


	//   ....[42]....
        /*0270*/ 	.word	0x00003c30


	//   ....[43]....
        /*0274*/ 	.word	0x00003c70


	//   ....[44]....
        /*0278*/ 	.word	0x00003ca0


	//   ....[45]....
        /*027c*/ 	.word	0x00003cb0


	//   ....[46]....
        /*0280*/ 	.word	0x00003cc0


	//   ....[47]....
        /*0284*/ 	.word	0x00003cd0


	//   ....[48]....
        /*0288*/ 	.word	0x00003fc0


	//   ....[49]....
        /*028c*/ 	.word	0x00004000


	//   ....[50]....
        /*0290*/ 	.word	0x00004030


	//   ....[51]....
        /*0294*/ 	.word	0x00004040


	//   ....[52]....
        /*0298*/ 	.word	0x00004050


	//   ....[53]....
        /*029c*/ 	.word	0x00004060


	//   ....[54]....
        /*02a0*/ 	.word	0x00004350


	//   ....[55]....
        /*02a4*/ 	.word	0x00004390


	//   ....[56]....
        /*02a8*/ 	.word	0x000043c0


	//   ....[57]....
        /*02ac*/ 	.word	0x000043d0


	//   ....[58]....
        /*02b0*/ 	.word	0x000043e0


	//   ....[59]....
        /*02b4*/ 	.word	0x000043f0


	//   ....[60]....
        /*02b8*/ 	.word	0x00007500


	//   ....[61]....
        /*02bc*/ 	.word	0x00007530


	//   ....[62]....
        /*02c0*/ 	.word	0x00007540


	//   ....[63]....
        /*02c4*/ 	.word	0x00007550


	//   ....[64]....
        /*02c8*/ 	.word	0x00007560


	//   ....[65]....
        /*02cc*/ 	.word	0x00007570


	//   ....[66]....
        /*02d0*/ 	.word	0x00007870


	//   ....[67]....
        /*02d4*/ 	.word	0x000078a0


	//   ....[68]....
        /*02d8*/ 	.word	0x000078d0


	//   ....[69]....
        /*02dc*/ 	.word	0x000078e0


	//   ....[70]....
        /*02e0*/ 	.word	0x000078f0


	//   ....[71]....
        /*02e4*/ 	.word	0x00007900


	//   ....[72]....
        /*02e8*/ 	.word	0x00007bf0


	//   ....[73]....
        /*02ec*/ 	.word	0x00007c20


	//   ....[74]....
        /*02f0*/ 	.word	0x00007c50


	//   ....[75]....
        /*02f4*/ 	.word	0x00007c60


	//   ....[76]....
        /*02f8*/ 	.word	0x00007c70


	//   ....[77]....
        /*02fc*/ 	.word	0x00007c80


	//   ....[78]....
        /*0300*/ 	.word	0x00007f70


	//   ....[79]....
        /*0304*/ 	.word	0x00007fa0


	//   ....[80]....
        /*0308*/ 	.word	0x00007fd0


	//   ....[81]....
        /*030c*/ 	.word	0x00007fe0


	//   ....[82]....
        /*0310*/ 	.word	0x00007ff0


	//   ....[83]....
        /*0314*/ 	.word	0x00008000


	//   ....[84]....
        /*0318*/ 	.word	0x000082f0


	//   ....[85]....
        /*031c*/ 	.word	0x00008320


	//   ....[86]....
        /*0320*/ 	.word	0x00008350


	//   ....[87]....
        /*0324*/ 	.word	0x00008360


	//   ....[88]....
        /*0328*/ 	.word	0x00008370


	//   ....[89]....
        /*032c*/ 	.word	0x00008380


	//----- nvinfo : EIATTR_VRC_CTA_INIT_COUNT
	.align		4
.L_372:
        /*0330*/ 	.byte	0x02, 0x4a
	.zero		1
	.zero		1


	//----- nvinfo : EIATTR_EXIT_INSTR_OFFSETS
	.align		4
        /*0334*/ 	.byte	0x04, 0x1c
        /*0336*/ 	.short	(.L_374 - .L_373)


	//   ....[0]....
.L_373:
        /*0338*/ 	.word	0x00000040


	//   ....[1]....
        /*033c*/ 	.word	0x000098e0


	//   ....[2]....
        /*0340*/ 	.word	0x00009970


	//----- nvinfo : EIATTR_MAX_THREADS
	.align		4
.L_374:
        /*0344*/ 	.byte	0x04, 0x05
        /*0346*/ 	.short	(.L_376 - .L_375)
.L_375:
        /*0348*/ 	.word	0x00000100
        /*034c*/ 	.word	0x00000001
        /*0350*/ 	.word	0x00000001


	//----- nvinfo : EIATTR_CRS_STACK_SIZE
	.align		4
.L_376:
        /*0354*/ 	.byte	0x04, 0x1e
        /*0356*/ 	.short	(.L_378 - .L_377)
.L_377:
        /*0358*/ 	.word	0x00000000


	//----- nvinfo : EIATTR_CBANK_PARAM_SIZE
	.align		4
.L_378:
        /*035c*/ 	.byte	0x03, 0x19
        /*035e*/ 	.short	0x0029


	//----- nvinfo : EIATTR_PARAM_CBANK
	.align		4
        /*0360*/ 	.byte	0x04, 0x0a
        /*0362*/ 	.short	(.L_380 - .L_379)
	.align		4
.L_379:
        /*0364*/ 	.word	index@(.nv.constant0._ZN6thrust24THRUST_300001_SM_1000_NS8cuda_cub4core6detail13_kernel_agentINS1_8__reduce11ReduceAgentINS0_18transform_iteratorINS1_9__extrema12arg_minmax_fIilN4cuda3std3__44lessIiEEE15duplicate_tupleENS0_12zip_iteratorINSC_5tupleIJNS0_6detail15normal_iteratorINS0_10device_ptrIiEEEENS0_17counting_iteratorIlNS0_11use_defaultESP_SP_EEEEEEENSI_IJNSI_IJilEEEST_EEESU_EEPSU_SU_lSF_EEJSV_SW_lSF_EEEvDpT0_)
        /*0368*/ 	.short	0x0380
        /*036a*/ 	.short	0x0029


	//----- nvinfo : EIATTR_SW_WAR
	.align		4
.L_380:
        /*036c*/ 	.byte	0x04, 0x36
        /*036e*/ 	.short	(.L_382 - .L_381)
.L_381:
        /*0370*/ 	.word	0x00000008
.L_382:


//--------------------- .nv.info._ZN6thrust24THRUST_300001_SM_1000_NS8cuda_cub4core6detail13_kernel_agentINS1_8__reduce11ReduceAgentIPN4cuda3std3__45tupleIJNSA_IJilEEESB_EEESD_SC_iNS1_9__extrema12arg_minmax_fIilNS9_4lessIiEEEEEEJSD_SD_iSI_EEEvDpT0_ --------------------------
	.section	.nv.info._ZN6thrust24THRUST_300001_SM_1000_NS8cuda_cub4core6detail13_kernel_agentINS1_8__reduce11ReduceAgentIPN4cuda3std3__45tupleIJNSA_IJilEEESB_EEESD_SC_iNS1_9__extrema12arg_minmax_fIilNS9_4lessIiEEEEEEJSD_SD_iSI_EEEvDpT0_,"",@"SHT_CUDA_INFO"
	.sectionflags	@""
	.align	4


	//----- nvinfo : EIATTR_CUDA_API_VERSION
	.align		4
        /*0000*/ 	.byte	0x04, 0x37
        /*0002*/ 	.short	(.L_384 - .L_383)
.L_383:
        /*0004*/ 	.word	0x00000082


	//----- nvinfo : EIATTR_KPARAM_INFO
	.align		4
.L_384:
        /*0008*/ 	.byte	0x04, 0x17
        /*000a*/ 	.short	(.L_386 - .L_385)
.L_385:
        /*000c*/ 	.word	0x00000000
        /*0010*/ 	.short	0x0003
        /*0012*/ 	.short	0x0014
        /*0014*/ 	.byte	0x00, 0xf0, 0x05, 0x00


	//----- nvinfo : EIATTR_KPARAM_INFO
	.align		4
.L_386:
        /*0018*/ 	.byte	0x04, 0x17
        /*001a*/ 	.short	(.L_388 - .L_387)
.L_387:
        /*001c*/ 	.word	0x00000000
        /*0020*/ 	.short	0x0002
        /*0022*/ 	.short	0x0010
        /*0024*/ 	.byte	0x00, 0xf0, 0x11, 0x00


	//----- nvinfo : EIATTR_KPARAM_INFO
	.align		4
.L_388:
        /*0028*/ 	.byte	0x04, 0x17
        /*002a*/ 	.short	(.L_390 - .L_389)
.L_389:
        /*002c*/ 	.word	0x00000000
        /*0030*/ 	.short	0x0001
        /*0032*/ 	.short	0x0008
        /*0034*/ 	.byte	0x00, 0xf5, 0x21, 0x00


	//----- nvinfo : EIATTR_KPARAM_INFO
	.align		4
.L_390:
        /*0038*/ 	.byte	0x04, 0x17
        /*003a*/ 	.short	(.L_392 - .L_391)
.L_391:
        /*003c*/ 	.word	0x00000000
        /*0040*/ 	.short	0x0000
        /*0042*/ 	.short	0x0000
        /*0044*/ 	.byte	0x00, 0xf5, 0x21, 0x00


	//----- nvinfo : EIATTR_SPARSE_MMA_MASK
	.align		4
.L_392:
        /*0048*/ 	.byte	0x03, 0x50
        /*004a*/ 	.short	0x0000


	//----- nvinfo : EIATTR_MAXREG_COUNT
	.align		4
        /*004c*/ 	.byte	0x03, 0x1b
        /*004e*/ 	.short	0x00ff


	//----- nvinfo : EIATTR_NUM_BARRIERS
	.align		4
        /*0050*/ 	.byte	0x02, 0x4c
        /*0052*/ 	.byte	0x01
	.zero		1


	//----- nvinfo : EIATTR_MERCURY_ISA_VERSION
	.align		4
        /*0054*/ 	.byte	0x03, 0x5f
        /*0056*/ 	.short	0x0101


	//----- nvinfo : EIATTR_COOP_GROUP_MASK_REGIDS
	.align		4
        /*0058*/ 	.byte	0x04, 0x29
        /*005a*/ 	.short	(.L_394 - .L_393)


	//   ....[0]....
.L_393:
        /*005c*/ 	.word	0xffffffff


	//   ....[1]....
        /*0060*/ 	.word	0xffffffff


	//   ....[2]....
        /*0064*/ 	.word	0xffffffff


	//   ....[3]....
        /*0068*/ 	.word	0xffffffff


	//   ....[4]....
        /*006c*/ 	.word	0xffffffff


	//   ....[5]....
        /*0070*/ 	.word	0xffffffff


	//   ....[6]....
        /*0074*/ 	.word	0xffffffff


	//   ....[7]....
        /*0078*/ 	.word	0xffffffff


	//   ....[8]....
        /*007c*/ 	.word	0xffffffff


	//   ....[9]....
        /*0080*/ 	.word	0xffffffff


	//   ....[10]....
        /*0084*/ 	.word	0xffffffff


	//   ....[11]....
        /*0088*/ 	.word	0xffffffff


	//   ....[12]....
        /*008c*/ 	.word	0xffffffff


	//   ....[13]....
        /*0090*/ 	.word	0xffffffff


	//   ....[14]....
        /*0094*/ 	.word	0xffffffff


	//   ....[15]....
        /*0098*/ 	.word	0xffffffff


	//   ....[16]....
        /*009c*/ 	.word	0xffffffff


	//   ....[17]....
        /*00a0*/ 	.word	0xffffffff


	//   ....[18]....
        /*00a4*/ 	.word	0xffffffff


	//   ....[19]....
        /*00a8*/ 	.word	0xffffffff


	//   ....[20]....
        /*00ac*/ 	.word	0xffffffff


	//   ....[21]....
        /*00b0*/ 	.word	0xffffffff


	//   ....[22]....
        /*00b4*/ 	.word	0xffffffff


	//   ....[23]....
        /*00b8*/ 	.word	0xffffffff


	//   ....[24]....
        /*00bc*/ 	.word	0xffffffff


	//   ....[25]....
        /*00c0*/ 	.word	0xffffffff


	//   ....[26]....
        /*00c4*/ 	.word	0xffffffff


	//   ....[27]....
        /*00c8*/ 	.word	0xffffffff


	//   ....[28]....
        /*00cc*/ 	.word	0xffffffff


	//   ....[29]....
        /*00d0*/ 	.word	0xffffffff


	//   ....[30]....
        /*00d4*/ 	.word	0xffffffff


	//   ....[31]....
        /*00d8*/ 	.word	0xffffffff


	//   ....[32]....
        /*00dc*/ 	.word	0xffffffff


	//   ....[33]....
        /*00e0*/ 	.word	0xffffffff


	//   ....[34]....
        /*00e4*/ 	.word	0xffffffff


	//   ....[35]....
        /*00e8*/ 	.word	0xffffffff


	//   ....[36]....
        /*00ec*/ 	.word	0xffffffff


	//   ....[37]....
        /*00f0*/ 	.word	0xffffffff


	//   ....[38]....
        /*00f4*/ 	.word	0xffffffff


	//   ....[39]....
        /*00f8*/ 	.word	0xffffffff


	//   ....[40]....
        /*00fc*/ 	.word	0xffffffff


	//   ....[41]....
        /*0100*/ 	.word	0xffffffff


	//   ....[42]....
        /*0104*/ 	.word	0xffffffff


	//   ....[43]....
        /*0108*/ 	.word	0xffffffff


	//   ....[44]....
        /*010c*/ 	.word	0xffffffff


	//   ....[45]....
        /*0110*/ 	.word	0xffffffff


	//   ....[46]....
        /*0114*/ 	.word	0xffffffff


	//   ....[47]....
        /*0118*/ 	.word	0xffffffff


	//   ....[48]....
        /*011c*/ 	.word	0xffffffff


	//   ....[49]....
        /*0120*/ 	.word	0xffffffff


	//   ....[50]....
        /*0124*/ 	.word	0xffffffff


	//   ....[51]....
        /*0128*/ 	.word	0xffffffff


	//   ....[52]....
        /*012c*/ 	.word	0xffffffff


	//   ....[53]....
        /*0130*/ 	.word	0xffffffff


	//   ....[54]....
        /*0134*/ 	.word	0xffffffff


	//   ....[55]....
        /*0138*/ 	.word	0xffffffff


	//   ....[56]....
        /*013c*/ 	.word	0xffffffff


	//   ....[57]....
        /*0140*/ 	.word	0xffffffff


	//   ....[58]....
        /*0144*/ 	.word	0xffffffff


	//   ....[59]....
        /*0148*/ 	.word	0xffffffff


	//   ....[60]....
        /*014c*/ 	.word	0xffffffff


	//   ....[61]....
        /*0150*/ 	.word	0xffffffff


	//   ....[62]....
        /*0154*/ 	.word	0xffffffff


	//   ....[63]....
        /*0158*/ 	.word	0xffffffff


	//   ....[64]....
        /*015c*/ 	.word	0xffffffff


	//   ....[65]....
        /*0160*/ 	.word	0xffffffff


	//   ....[66]....
        /*0164*/ 	.word	0xffffffff


	//   ....[67]....
        /*0168*/ 	.word	0xffffffff


	//   ....[68]....
        /*016c*/ 	.word	0xffffffff


	//   ....[69]....
        /*0170*/ 	.word	0xffffffff


	//   ....[70]....
        /*0174*/ 	.word	0xffffffff


	//   ....[71]....
        /*0178*/ 	.word	0xffffffff


	//   ....[72]....
        /*017c*/ 	.word	0xffffffff


	//   ....[73]....
        /*0180*/ 	.word	0xffffffff


	//   ....[74]....
        /*0184*/ 	.word	0xffffffff


	//   ....[75]....
        /*0188*/ 	.word	0xffffffff


	//   ....[76]....
        /*018c*/ 	.word	0xffffffff


	//   ....[77]....
        /*0190*/ 	.word	0xffffffff


	//   ....[78]....
        /*0194*/ 	.word	0xffffffff


	//   ....[79]....
        /*0198*/ 	.word	0xffffffff


	//   ....[80]....
        /*019c*/ 	.word	0xffffffff


	//   ....[81]....
        /*01a0*/ 	.word	0xffffffff


	//   ....[82]....
        /*01a4*/ 	.word	0xffffffff


	//   ....[83]....
        /*01a8*/ 	.word	0xffffffff


	//   ....[84]....
        /*01ac*/ 	.word	0xffffffff


	//   ....[85]....
        /*01b0*/ 	.word	0xffffffff


	//   ....[86]....
        /*01b4*/ 	.word	0xffffffff


	//   ....[87]....
        /*01b8*/ 	.word	0xffffffff


	//   ....[88]....
        /*01bc*/ 	.word	0xffffffff


	//   ....[89]....
        /*01c0*/ 	.word	0xffffffff


	//----- nvinfo : EIATTR_COOP_GROUP_INSTR_OFFSETS
	.align		4
.L_394:
        /*01c4*/ 	.byte	0x04, 0x28
        /*01c6*/ 	.short	(.L_396 - .L_395)


	//   ....[0]....
.L_395:
        /*01c8*/ 	.word	0x00001080


	//   ....[1]....
        /*01cc*/ 	.word	0x000010b0


	//   ....[2]....
        /*01d0*/ 	.word	0x000010e0


	//   ....[3]....
        /*01d4*/ 	.word	0x00001100


	//   ....[4]....
        /*01d8*/ 	.word	0x00001110


	//   ....[5]....
        /*01dc*/ 	.word	0x00001120


	//   ....[6]....
        /*01e0*/ 	.word	0x00001390


	//   ....[7]....
        /*01e4*/ 	.word	0x000013c0


	//   ....[8]....
        /*01e8*/ 	.word	0x000013f0


	//   ....[9]....
        /*01ec*/ 	.word	0x00001400


	//   ....[10]....
        /*01f0*/ 	.word	0x00001410


	//   ....[11]....
        /*01f4*/ 	.word	0x00001420


	//   ....[12]....
        /*01f8*/ 	.word	0x00001710


	//   ....[13]....
        /*01fc*/ 	.word	0x00001740


	//   ....[14]....
        /*0200*/ 	.word	0x00001770


	//   ....[15]....
        /*0204*/ 	.word	0x00001780


	//   ....[16]....
        /*0208*/ 	.word	0x00001790


	//   ....[17]....
        /*020c*/ 	.word	0x000017a0


	//   ....[18]....
        /*0210*/ 	.word	0x00001a90


	//   ....[19]....
        /*0214*/ 	.word	0x00001ac0


	//   ....[20]....
        /*0218*/ 	.word	0x00001af0


	//   ....[21]....
        /*021c*/ 	.word	0x00001b00


	//   ....[22]....
        /*0220*/ 	.word	0x00001b10


	//   ....[23]....
        /*0224*/ 	.word	0x00001b20


	//   ....[24]....
        /*0228*/ 	.word	0x00001e10


	//   ....[25]....
        /*022c*/ 	.word	0x00001e40


	//   ....[26]....
        /*0230*/ 	.word	0x00001e70


	//   ....[27]....
        /*0234*/ 	.word	0x00001e80


	//   ....[28]....
        /*0238*/ 	.word	0x00001e90


	//   ....[29]....
        /*023c*/ 	.word	0x00001ea0


	//   ....[30]....
        /*0240*/ 	.word	0x000034e0


	//   ....[31]....
        /*0244*/ 	.word	0x000034f0


	//   ....[32]....
        /*0248*/ 	.word	0x00003500


	//   ....[33]....
        /*024c*/ 	.word	0x00003520


	//   ....[34]....
        /*0250*/ 	.word	0x00003530


	//   ....[35]....
        /*0254*/ 	.word	0x00003540


	//   ....[36]....
        /*0258*/ 	.word	0x000037a0


	//   ....[37]....
        /*025c*/ 	.word	0x000037e0


	//   ....[38]....
        /*0260*/ 	.word	0x00003810


	//   ....[39]....
        /*0264*/ 	.word	0x00003820


	//   ....[40]....
        /*0268*/ 	.word	0x00003830


	//   ....[41]....
        /*026c*/ 	.word	0x00003840


	//   ....[42]....
        /*0270*/ 	.word	0x00003b30


	//   ....[43]....
        /*0274*/ 	.word	0x00003b70


	//   ....[44]....
        /*0278*/ 	.word	0x00003ba0


	//   ....[45]....
        /*027c*/ 	.word	0x00003bb0


	//   ....[46]....
        /*0280*/ 	.word	0x00003bc0


	//   ....[47]....
        /*0284*/ 	.word	0x00003bd0


	//   ....[48]....
        /*0288*/ 	.word	0x00003ec0


	//   ....[49]....
        /*028c*/ 	.word	0x00003f00


	//   ....[50]....
        /*0290*/ 	.word	0x00003f30


	//   ....[51]....
        /*0294*/ 	.word	0x00003f40


	//   ....[52]....
        /*0298*/ 	.word	0x00003f50


	//   ....[53]....
        /*029c*/ 	.word	0x00003f60


	//   ....[54]....
        /*02a0*/ 	.word	0x00004250


	//   ....[55]....
        /*02a4*/ 	.word	0x00004290


	//   ....[56]....
        /*02a8*/ 	.word	0x000042c0


	//   ....[57]....
        /*02ac*/ 	.word	0x000042d0


	//   ....[58]....
        /*02b0*/ 	.word	0x000042e0


	//   ....[59]....
        /*02b4*/ 	.word	0x000042f0


	//   ....[60]....
        /*02b8*/ 	.word	0x00007480


	//   ....[61]....
        /*02bc*/ 	.word	0x000074b0


	//   ....[62]....
        /*02c0*/ 	.word	0x000074c0


	//   ....[63]....
        /*02c4*/ 	.word	0x000074d0


	//   ....[64]....
        /*02c8*/ 	.word	0x000074e0


	//   ....[65]....
        /*02cc*/ 	.word	0x000074f0


	//   ....[66]....
        /*02d0*/ 	.word	0x000077f0


	//   ....[67]....
        /*02d4*/ 	.word	0x00007820


	//   ....[68]....
        /*02d8*/ 	.word	0x00007850


	//   ....[69]....
        /*02dc*/ 	.word	0x00007860


	//   ....[70]....
        /*02e0*/ 	.word	0x00007870


	//   ....[71]....
        /*02e4*/ 	.word	0x00007880


	//   ....[72]....
        /*02e8*/ 	.word	0x00007b70


	//   ....[73]....
        /*02ec*/ 	.word	0x00007ba0


	//   ....[74]....
        /*02f0*/ 	.word	0x00007bd0


	//   ....[75]....
        /*02f4*/ 	.word	0x00007be0


	//   ....[76]....
        /*02f8*/ 	.word	0x00007bf0


	//   ....[77]....
        /*02fc*/ 	.word	0x00007c00


	//   ....[78]....
        /*0300*/ 	.word	0x00007ef0


	//   ....[79]....
        /*0304*/ 	.word	0x00007f20


	//   ....[80]....
        /*0308*/ 	.word	0x00007f50


	//   ....[81]....
        /*030c*/ 	.word	0x00007f60


	//   ....[82]....
        /*0310*/ 	.word	0x00007f70


	//   ....[83]....
        /*0314*/ 	.word	0x00007f80


	//   ....[84]....
        /*0318*/ 	.word	0x00008270


	//   ....[85]....
        /*031c*/ 	.word	0x000082a0


	//   ....[86]....
        /*0320*/ 	.word	0x000082d0


	//   ....[87]....
        /*0324*/ 	.word	0x000082e0


	//   ....[88]....
        /*0328*/ 	.word	0x000082f0


	//   ....[89]....
        /*032c*/ 	.word	0x00008300


	//----- nvinfo : EIATTR_VRC_CTA_INIT_COUNT
	.align		4
.L_396:
        /*0330*/ 	.byte	0x02, 0x4a
	.zero		1
	.zero		1


	//----- nvinfo : EIATTR_EXIT_INSTR_OFFSETS
	.align		4
        /*0334*/ 	.byte	0x04, 0x1c
        /*0336*/ 	.short	(.L_398 - .L_397)


	//   ....[0]....
.L_397:
        /*0338*/ 	.word	0x00000030


	//   ....[1]....
        /*033c*/ 	.word	0x00009850


	//   ....[2]....
        /*0340*/ 	.word	0x000098c0


	//----- nvinfo : EIATTR_MAX_THREADS
	.align		4
.L_398:
        /*0344*/ 	.byte	0x04, 0x05
        /*0346*/ 	.short	(.L_400 - .L_399)
.L_399:
        /*0348*/ 	.word	0x00000100
        /*034c*/ 	.word	0x00000001
        /*0350*/ 	.word	0x00000001


	//----- nvinfo : EIATTR_CRS_STACK_SIZE
	.align		4
.L_400:
        /*0354*/ 	.byte	0x04, 0x1e
        /*0356*/ 	.short	(.L_402 - .L_401)
.L_401:
        /*0358*/ 	.word	0x00000000


	//----- nvinfo : EIATTR_CBANK_PARAM_SIZE
	.align		4
.L_402:
        /*035c*/ 	.byte	0x03, 0x19
        /*035e*/ 	.short	0x0015


	//----- nvinfo : EIATTR_PARAM_CBANK
	.align		4
        /*0360*/ 	.byte	0x04, 0x0a
        /*0362*/ 	.short	(.L_404 - .L_403)
	.align		4
.L_403:
        /*0364*/ 	.word	index@(.nv.constant0._ZN6thrust24THRUST_300001_SM_1000_NS8cuda_cub4core6detail13_kernel_agentINS1_8__reduce11ReduceAgentIPN4cuda3std3__45tupleIJNSA_IJilEEESB_EEESD_SC_iNS1_9__extrema12arg_minmax_fIilNS9_4lessIiEEEEEEJSD_SD_iSI_EEEvDpT0_)
        /*0368*/ 	.short	0x0380
        /*036a*/ 	.short	0x0015


	//----- nvinfo : EIATTR_SW_WAR
	.align		4
.L_404:
        /*036c*/ 	.byte	0x04, 0x36
        /*036e*/ 	.short	(.L_406 - .L_405)
.L_405:
        /*0370*/ 	.word	0x00000008
.L_406:


//--------------------- .nv.info._ZN6thrust24THRUST_300001_SM_1000_NS8cuda_cub4core6detail13_kernel_agentINS1_8__reduce10DrainAgentIiEEJN3cub18CUB_300001_SM_10009GridQueueIjEEiEEEvDpT0_ --------------------------
	.section	.nv.info._ZN6thrust24THRUST_300001_SM_1000_NS8cuda_cub4core6detail13_kernel_agentINS1_8__reduce10DrainAgentIiEEJN3cub18CUB_300001_SM_10009GridQueueIjEEiEEEvDpT0_,"",@"SHT_CUDA_INFO"
	.sectionflags	@""
	.align	4


	//----- nvinfo : EIATTR_CUDA_API_VERSION
	.align		4
        /*0000*/ 	.byte	0x04, 0x37
        /*0002*/ 	.short	(.L_408 - .L_407)
.L_407:
        /*0004*/ 	.word	0x00000082


	//----- nvinfo : EIATTR_KPARAM_INFO
	.align		4
.L_408:
        /*0008*/ 	.byte	0x04, 0x17
        /*000a*/ 	.short	(.L_410 - .L_409)
.L_409:
        /*000c*/ 	.word	0x00000000
        /*0010*/ 	.short	0x0001
        /*0012*/ 	.short	0x0008
        /*0014*/ 	.byte	0x00, 0xf0, 0x11, 0x00


	//----- nvinfo : EIATTR_KPARAM_INFO
	.align		4
.L_410:
        /*0018*/ 	.byte	0x04, 0x17
        /*001a*/ 	.short	(.L_412 - .L_411)
.L_411:
        /*001c*/ 	.word	0x00000000
        /*0020*/ 	.short	0x0000
        /*0022*/ 	.short	0x0000
        /*0024*/ 	.byte	0x00, 0xf0, 0x21, 0x00


	//----- nvinfo : EIATTR_SPARSE_MMA_MASK
	.align		4
.L_412:
        /*0028*/ 	.byte	0x03, 0x50
        /*002a*/ 	.short	0x0000


	//----- nvinfo : EIATTR_MAXREG_COUNT
	.align		4
        /*002c*/ 	.byte	0x03, 0x1b
        /*002e*/ 	.short	0x00ff


	//----- nvinfo : EIATTR_MERCURY_ISA_VERSION
	.align		4
        /*0030*/ 	.byte	0x03, 0x5f
        /*0032*/ 	.short	0x0101


	//----- nvinfo : EIATTR_VRC_CTA_INIT_COUNT
	.align		4
        /*0034*/ 	.byte	0x02, 0x4a
	.zero		1
	.zero		1


	//----- nvinfo : EIATTR_EXIT_INSTR_OFFSETS
	.align		4
        /*0038*/ 	.byte	0x04, 0x1c
        /*003a*/ 	.short	(.L_414 - .L_413)


	//   ....[0]....
.L_413:
        /*003c*/ 	.word	0x00000060


	//----- nvinfo : EIATTR_MAX_THREADS
	.align		4
.L_414:
        /*0040*/ 	.byte	0x04, 0x05
        /*0042*/ 	.short	(.L_416 - .L_415)
.L_415:
        /*0044*/ 	.word	0x00000001
        /*0048*/ 	.word	0x00000001
        /*004c*/ 	.word	0x00000001


	//----- nvinfo : EIATTR_CBANK_PARAM_SIZE
	.align		4
.L_416:
        /*0050*/ 	.byte	0x03, 0x19
        /*0052*/ 	.short	0x000c


	//----- nvinfo : EIATTR_PARAM_CBANK
	.align		4
        /*0054*/ 	.byte	0x04, 0x0a
        /*0056*/ 	.short	(.L_418 - .L_417)
	.align		4
.L_417:
        /*0058*/ 	.word	index@(.nv.constant0._ZN6thrust24THRUST_300001_SM_1000_NS8cuda_cub4core6detail13_kernel_agentINS1_8__reduce10DrainAgentIiEEJN3cub18CUB_300001_SM_10009GridQueueIjEEiEEEvDpT0_)
        /*005c*/ 	.short	0x0380
        /*005e*/ 	.short	0x000c


	//----- nvinfo : EIATTR_SW_WAR
	.align		4
.L_418:
        /*0060*/ 	.byte	0x04, 0x36
        /*0062*/ 	.short	(.L_420 - .L_419)
.L_419:
        /*0064*/ 	.word	0x00000008
.L_420:


//--------------------- .nv.info._ZN6thrust24THRUST_300001_SM_1000_NS8cuda_cub4core6detail13_kernel_agentINS1_8__reduce11ReduceAgentINS0_18transform_iteratorINS1_9__extrema12arg_minmax_fIilN4cuda3std3__44lessIiEEE15duplicate_tupleENS0_12zip_iteratorINSC_5tupleIJNS0_6detail15normal_iteratorINS0_10device_ptrIiEEEENS0_17counting_iteratorIlNS0_11use_defaultESP_SP_EEEEEEENSI_IJNSI_IJilEEEST_EEESU_EEPSU_SU_iSF_EEJSV_SW_iN3cub18CUB_300001_SM_100013GridEvenShareIiEENSZ_9GridQueueIjEESF_EEEvDpT0_ --------------------------
	.section	.nv.info._ZN6thrust24THRUST_300001_SM_1000_NS8cuda_cub4core6detail13_kernel_agentINS1_8__reduce11ReduceAgentINS0_18transform_iteratorINS1_9__extrema12arg_minmax_fIilN4cuda3std3__44lessIiEEE15duplicate_tupleENS0_12zip_iteratorINSC_5tupleIJNS0_6detail15normal_iteratorINS0_10device_ptrIiEEEENS0_17counting_iteratorIlNS0_11use_defaultESP_SP_EEEEEEENSI_IJNSI_IJilEEEST_EEESU_EEPSU_SU_iSF_EEJSV_SW_iN3cub18CUB_300001_SM_100013GridEvenShareIiEENSZ_9GridQueueIjEESF_EEEvDpT0_,"",@"SHT_CUDA_INFO"
	.sectionflags	@""
	.align	4


	//----- nvinfo : EIATTR_CUDA_API_VERSION
	.align		4
        /*0000*/ 	.byte	0x04, 0x37
        /*0002*/ 	.short	(.L_422 - .L_421)
.L_421:
        /*0004*/ 	.word	0x00000082


	//----- nvinfo : EIATTR_KPARAM_INFO
	.align		4
.L_422:
        /*0008*/ 	.byte	0x04, 0x17
        /*000a*/ 	.short	(.L_424 - .L_423)
.L_423:
        /*000c*/ 	.word	0x00000000
        /*0010*/ 	.short	0x0005
        /*0012*/ 	.short	0x0058
        /*0014*/ 	.byte	0x00, 0xf0, 0x05, 0x00


	//----- nvinfo : EIATTR_KPARAM_INFO
	.align		4
.L_424:
        /*0018*/ 	.byte	0x04, 0x17
        /*001a*/ 	.short	(.L_426 - .L_425)
.L_425:
        /*001c*/ 	.word	0x00000000
        /*0020*/ 	.short	0x0004
        /*0022*/ 	.short	0x0050
        /*0024*/ 	.byte	0x00, 0xf0, 0x21, 0x00


	//----- nvinfo : EIATTR_KPARAM_INFO
	.align		4
.L_426:
        /*0028*/ 	.byte	0x04, 0x17
        /*002a*/ 	.short	(.L_428 - .L_427)
.L_427:
        /*002c*/ 	.word	0x00000000
        /*0030*/ 	.short	0x0003
        /*0032*/ 	.short	0x0024
        /*0034*/ 	.byte	0x00, 0xf0, 0xa1, 0x00


	//----- nvinfo : EIATTR_KPARAM_INFO
	.align		4
.L_428:
        /*0038*/ 	.byte	0x04, 0x17
        /*003a*/ 	.short	(.L_430 - .L_429)
.L_429:
        /*003c*/ 	.word	0x00000000
        /*0040*/ 	.short	0x0002
        /*0042*/ 	.short	0x0020
        /*0044*/ 	.byte	0x00, 0xf0, 0x11, 0x00


	//----- nvinfo : EIATTR_KPARAM_INFO
	.align		4
.L_430:
        /*0048*/ 	.byte	0x04, 0x17
        /*004a*/ 	.short	(.L_432 - .L_431)
.L_431:
        /*004c*/ 	.word	0x00000000
        /*0050*/ 	.short	0x0001
        /*0052*/ 	.short	0x0018
        /*0054*/ 	.byte	0x00, 0xf5, 0x21, 0x00


	//----- nvinfo : EIATTR_KPARAM_INFO
	.align		4
.L_432:
        /*0058*/ 	.byte	0x04, 0x17
        /*005a*/ 	.short	(.L_434 - .L_433)
.L_433:
        /*005c*/ 	.word	0x00000000
        /*0060*/ 	.short	0x0000
        /*0062*/ 	.short	0x0000
        /*0064*/ 	.byte	0x00, 0xf0, 0x61, 0x00


	//----- nvinfo : EIATTR_SPARSE_MMA_MASK
	.align		4
.L_434:
        /*0068*/ 	.byte	0x03, 0x50
        /*006a*/ 	.short	0x0000


	//----- nvinfo : EIATTR_MAXREG_COUNT
	.align		4
        /*006c*/ 	.byte	0x03, 0x1b
        /*006e*/ 	.short	0x00ff


	//----- nvinfo : EIATTR_NUM_BARRIERS
	.align		4
        /*0070*/ 	.byte	0x02, 0x4c
        /*0072*/ 	.byte	0x01
	.zero		1


	//----- nvinfo : EIATTR_MERCURY_ISA_VERSION
	.align		4
        /*0074*/ 	.byte	0x03, 0x5f
        /*0076*/ 	.short	0x0101


	//----- nvinfo : EIATTR_COOP_GROUP_MASK_REGIDS
	.align		4
        /*0078*/ 	.byte	0x04, 0x29
        /*007a*/ 	.short	(.L_436 - .L_435)


	//   ....[0]....
.L_435:
        /*007c*/ 	.word	0xffffffff


	//   ....[1]....
        /*0080*/ 	.word	0xffffffff


	//   ....[2]....
        /*0084*/ 	.word	0xffffffff


	//   ....[3]....
        /*0088*/ 	.word	0xffffffff


	//   ....[4]....
        /*008c*/ 	.word	0xffffffff


	//   ....[5]....
        /*0090*/ 	.word	0xffffffff


	//   ....[6]....
        /*0094*/ 	.word	0xffffffff


	//   ....[7]....
        /*0098*/ 	.word	0xffffffff


	//   ....[8]....
        /*009c*/ 	.word	0xffffffff


	//   ....[9]....
        /*00a0*/ 	.word	0xffffffff


	//   ....[10]....
        /*00a4*/ 	.word	0xffffffff


	//   ....[11]....
        /*00a8*/ 	.word	0xffffffff


	//   ....[12]....
        /*00ac*/ 	.word	0xffffffff


	//   ....[13]....
        /*00b0*/ 	.word	0xffffffff


	//   ....[14]....
        /*00b4*/ 	.word	0xffffffff


	//   ....[15]....
        /*00b8*/ 	.word	0xffffffff


	//   ....[16]....
        /*00bc*/ 	.word	0xffffffff


	//   ....[17]....
        /*00c0*/ 	.word	0xffffffff


	//   ....[18]....
        /*00c4*/ 	.word	0xffffffff


	//   ....[19]....
        /*00c8*/ 	.word	0xffffffff


	//   ....[20]....
        /*00cc*/ 	.word	0xffffffff


	//   ....[21]....
        /*00d0*/ 	.word	0xffffffff


	//   ....[22]....
        /*00d4*/ 	.word	0xffffffff


	//   ....[23]....
        /*00d8*/ 	.word	0xffffffff


	//   ....[24]....
        /*00dc*/ 	.word	0xffffffff


	//   ....[25]....
        /*00e0*/ 	.word	0xffffffff


	//   ....[26]....
        /*00e4*/ 	.word	0xffffffff


	//   ....[27]....
        /*00e8*/ 	.word	0xffffffff


	//   ....[28]....
        /*00ec*/ 	.word	0xffffffff


	//   ....[29]....
        /*00f0*/ 	.word	0xffffffff


	//   ....[30]....
        /*00f4*/ 	.word	0xffffffff


	//   ....[31]....
        /*00f8*/ 	.word	0xffffffff


	//   ....[32]....
        /*00fc*/ 	.word	0xffffffff


	//   ....[33]....
        /*0100*/ 	.word	0xffffffff


	//   ....[34]....
        /*0104*/ 	.word	0xffffffff


	//   ....[35]....
        /*0108*/ 	.word	0xffffffff


	//   ....[36]....
        /*010c*/ 	.word	0xffffffff


	//   ....[37]....
        /*0110*/ 	.word	0xffffffff


	//   ....[38]....
        /*0114*/ 	.word	0xffffffff


	//   ....[39]....
        /*0118*/ 	.word	0xffffffff


	//   ....[40]....
        /*011c*/ 	.word	0xffffffff


	//   ....[41]....
        /*0120*/ 	.word	0xffffffff


	//   ....[42]....
        /*0124*/ 	.word	0xffffffff


	//   ....[43]....
        /*0128*/ 	.word	0xffffffff


	//   ....[44]....
        /*012c*/ 	.word	0xffffffff


	//   ....[45]....
        /*0130*/ 	.word	0xffffffff


	//   ....[46]....
        /*0134*/ 	.word	0xffffffff


	//   ....[47]....
        /*0138*/ 	.word	0xffffffff


	//   ....[48]....
        /*013c*/ 	.word	0xffffffff


	//   ....[49]....
        /*0140*/ 	.word	0xffffffff


	//   ....[50]....
        /*0144*/ 	.word	0xffffffff


	//   ....[51]....
        /*0148*/ 	.word	0xffffffff


	//   ....[52]....
        /*014c*/ 	.word	0xffffffff


	//   ....[53]....
        /*0150*/ 	.word	0xffffffff


	//   ....[54]....
        /*0154*/ 	.word	0xffffffff


	//   ....[55]....
        /*0158*/ 	.word	0xffffffff


	//   ....[56]....
        /*015c*/ 	.word	0xffffffff


	//   ....[57]....
        /*0160*/ 	.word	0xffffffff


	//   ....[58]....
        /*0164*/ 	.word	0xffffffff


	//   ....[59]....
        /*0168*/ 	.word	0xffffffff


	//   ....[60]....
        /*016c*/ 	.word	0xffffffff


	//   ....[61]....
        /*0170*/ 	.word	0xffffffff


	//   ....[62]....
        /*0174*/ 	.word	0xffffffff


	//   ....[63]....
        /*0178*/ 	.word	0xffffffff


	//   ....[64]....
        /*017c*/ 	.word	0xffffffff


	//   ....[65]....
        /*0180*/ 	.word	0xffffffff


	//   ....[66]....
        /*0184*/ 	.word	0xffffffff


	//   ....[67]....
        /*0188*/ 	.word	0xffffffff


	//   ....[68]....
        /*018c*/ 	.word	0xffffffff


	//   ....[69]....
        /*0190*/ 	.word	0xffffffff


	//   ....[70]....
        /*0194*/ 	.word	0xffffffff


	//   ....[71]....
        /*0198*/ 	.word	0xffffffff


	//   ....[72]....
        /*019c*/ 	.word	0xffffffff


	//   ....[73]....
        /*01a0*/ 	.word	0xffffffff


	//   ....[74]....
        /*01a4*/ 	.word	0xffffffff


	//   ....[75]....
        /*01a8*/ 	.word	0xffffffff


	//   ....[76]....
        /*01ac*/ 	.word	0xffffffff


	//   ....[77]....
        /*01b0*/ 	.word	0xffffffff


	//   ....[78]....
        /*01b4*/ 	.word	0xffffffff


	//   ....[79]....
        /*01b8*/ 	.word	0xffffffff


	//   ....[80]....
        /*01bc*/ 	.word	0xffffffff


	//   ....[81]....
        /*01c0*/ 	.word	0xffffffff


	//   ....[82]....
        /*01c4*/ 	.word	0xffffffff


	//   ....[83]....
        /*01c8*/ 	.word	0xffffffff


	//   ....[84]....
        /*01cc*/ 	.word	0xffffffff


	//   ....[85]....
        /*01d0*/ 	.word	0xffffffff


	//   ....[86]....
        /*01d4*/ 	.word	0xffffffff


	//   ....[87]....
        /*01d8*/ 	.word	0xffffffff


	//   ....[88]....
        /*01dc*/ 	.word	0xffffffff


	//   ....[89]....
        /*01e0*/ 	.word	0xffffffff


	//----- nvinfo : EIATTR_COOP_GROUP_INSTR_OFFSETS
	.align		4
.L_436:
        /*01e4*/ 	.byte	0x04, 0x28
        /*01e6*/ 	.short	(.L_438 - .L_437)


	//   ....[0]....
.L_437:
        /*01e8*/ 	.word	0x00001150


	//   ....[1]....
        /*01ec*/ 	.word	0x00001180


	//   ....[2]....
        /*01f0*/ 	.word	0x000011b0


	//   ....[3]....
        /*01f4*/ 	.word	0x000011d0


	//   ....[4]....
        /*01f8*/ 	.word	0x000011e0


	//   ....[5]....
        /*01fc*/ 	.word	0x000011f0


	//   ....[6]....
        /*0200*/ 	.word	0x00001460


	//   ....[7]....
        /*0204*/ 	.word	0x00001490


	//   ....[8]....
        /*0208*/ 	.word	0x000014c0


	//   ....[9]....
        /*020c*/ 	.word	0x000014d0


	//   ....[10]....
        /*0210*/ 	.word	0x000014e0


	//   ....[11]....
        /*0214*/ 	.word	0x000014f0


	//   ....[12]....
        /*0218*/ 	.word	0x000017e0


	//   ....[13]....
        /*021c*/ 	.word	0x00001810


	//   ....[14]....
        /*0220*/ 	.word	0x00001840


	//   ....[15]....
        /*0224*/ 	.word	0x00001850


	//   ....[16]....
        /*0228*/ 	.word	0x00001860


	//   ....[17]....
        /*022c*/ 	.word	0x00001870


	//   ....[18]....
        /*0230*/ 	.word	0x00001b60


	//   ....[19]....
        /*0234*/ 	.word	0x00001b90


	//   ....[20]....
        /*0238*/ 	.word	0x00001bc0


	//   ....[21]....
        /*023c*/ 	.word	0x00001bd0


	//   ....[22]....
        /*0240*/ 	.word	0x00001be0


	//   ....[23]....
        /*0244*/ 	.word	0x00001bf0


	//   ....[24]....
        /*0248*/ 	.word	0x00001ee0


	//   ....[25]....
        /*024c*/ 	.word	0x00001f10


	//   ....[26]....
        /*0250*/ 	.word	0x00001f40


	//   ....[27]....
        /*0254*/ 	.word	0x00001f50


	//   ....[28]....
        /*0258*/ 	.word	0x00001f60


	//   ....[29]....
        /*025c*/ 	.word	0x00001f70


	//   ....[30]....
        /*0260*/ 	.word	0x000035f0


	//   ....[31]....
        /*0264*/ 	.word	0x00003600


	//   ....[32]....
        /*0268*/ 	.word	0x00003610


	//   ....[33]....
        /*026c*/ 	.word	0x00003630


	//   ....[34]....
        /*0270*/ 	.word	0x00003640


	//   ....[35]....
        /*0274*/ 	.word	0x00003650


	//   ....[36]....
        /*0278*/ 	.word	0x000038b0


	//   ....[37]....
        /*027c*/ 	.word	0x000038f0


	//   ....[38]....
        /*0280*/ 	.word	0x00003920


	//   ....[39]....
        /*0284*/ 	.word	0x00003930


	//   ....[40]....
        /*0288*/ 	.word	0x00003940


	//   ....[41]....
        /*028c*/ 	.word	0x00003950


	//   ....[42]....
        /*0290*/ 	.word	0x00003c40


	//   ....[43]....
        /*0294*/ 	.word	0x00003c80


	//   ....[44]....
        /*0298*/ 	.word	0x00003cb0


	//   ....[45]....
        /*029c*/ 	.word	0x00003cc0


	//   ....[46]....
        /*02a0*/ 	.word	0x00003cd0


	//   ....[47]....
        /*02a4*/ 	.word	0x00003ce0


	//   ....[48]....
        /*02a8*/ 	.word	0x00003fd0


	//   ....[49]....
        /*02ac*/ 	.word	0x00004010


	//   ....[50]....
        /*02b0*/ 	.word	0x00004040


	//   ....[51]....
        /*02b4*/ 	.word	0x00004050


	//   ....[52]....
        /*02b8*/ 	.word	0x00004060


	//   ....[53]....
        /*02bc*/ 	.word	0x00004070


	//   ....[54]....
        /*02c0*/ 	.word	0x00004360


	//   ....[55]....
        /*02c4*/ 	.word	0x000043a0


	//   ....[56]....
        /*02c8*/ 	.word	0x000043d0


	//   ....[57]....
        /*02cc*/ 	.word	0x000043e0


	//   ....[58]....
        /*02d0*/ 	.word	0x000043f0


	//   ....[59]....
        /*02d4*/ 	.word	0x00004400


	//   ....[60]....
        /*02d8*/ 	.word	0x000076d0


	//   ....[61]....
        /*02dc*/ 	.word	0x00007700


	//   ....[62]....
        /*02e0*/ 	.word	0x00007710


	//   ....[63]....
        /*02e4*/ 	.word	0x00007720


	//   ....[64]....
        /*02e8*/ 	.word	0x00007730


	//   ....[65]....
        /*02ec*/ 	.word	0x00007740


	//   ....[66]....
        /*02f0*/ 	.word	0x00007a40


	//   ....[67]....
        /*02f4*/ 	.word	0x00007a70


	//   ....[68]....
        /*02f8*/ 	.word	0x00007aa0


	//   ....[69]....
        /*02fc*/ 	.word	0x00007ab0


	//   ....[70]....
        /*0300*/ 	.word	0x00007ac0


	//   ....[71]....
        /*0304*/ 	.word	0x00007ad0


	//   ....[72]....
        /*0308*/ 	.word	0x00007dc0


	//   ....[73]....
        /*030c*/ 	.word	0x00007df0


	//   ....[74]....
        /*0310*/ 	.word	0x00007e20


	//   ....[75]....
        /*0314*/ 	.word	0x00007e30


	//   ....[76]....
        /*0318*/ 	.word	0x00007e40


	//   ....[77]....
        /*031c*/ 	.word	0x00007e50


	//   ....[78]....
        /*0320*/ 	.word	0x00008140


	//   ....[79]....
        /*0324*/ 	.word	0x00008170


	//   ....[80]....
        /*0328*/ 	.word	0x000081a0


	//   ....[81]....
        /*032c*/ 	.word	0x000081b0


	//   ....[82]....
        /*0330*/ 	.word	0x000081c0


	//   ....[83]....
        /*0334*/ 	.word	0x000081d0


	//   ....[84]....
        /*0338*/ 	.word	0x000084c0


	//   ....[85]....
        /*033c*/ 	.word	0x000084f0


	//   ....[86]....
        /*0340*/ 	.word	0x00008520


	//   ....[87]....
        /*0344*/ 	.word	0x00008530


	//   ....[88]....
        /*0348*/ 	.word	0x00008540


	//   ....[89]....
        /*034c*/ 	.word	0x00008550


	//----- nvinfo : EIATTR_VRC_CTA_INIT_COUNT
	.align		4
.L_438:
        /*0350*/ 	.byte	0x02, 0x4a
	.zero		1
	.zero		1


	//----- nvinfo : EIATTR_EXIT_INSTR_OFFSETS
	.align		4
        /*0354*/ 	.byte	0x04, 0x1c
        /*0356*/ 	.short	(.L_440 - .L_439)


	//   ....[0]....
.L_439:
        /*0358*/ 	.word	0x00009ae0


	//   ....[1]....
        /*035c*/ 	.word	0x00009b80


	//----- nvinfo : EIATTR_MAX_THREADS
	.align		4
.L_440:
        /*0360*/ 	.byte	0x04, 0x05
        /*0362*/ 	.short	(.L_442 - .L_441)
.L_441:
        /*0364*/ 	.word	0x00000100
        /*0368*/ 	.word	0x00000001
        /*036c*/ 	.word	0x00000001


	//----- nvinfo : EIATTR_CRS_STACK_SIZE
	.align		4
.L_442:
        /*0370*/ 	.byte	0x04, 0x1e
        /*0372*/ 	.short	(.L_444 - .L_443)
.L_443:
        /*0374*/ 	.word	0x00000000


	//----- nvinfo : EIATTR_CBANK_PARAM_SIZE
	.align		4
.L_444:
        /*0378*/ 	.byte	0x03, 0x19
        /*037a*/ 	.short	0x0059


	//----- nvinfo : EIATTR_PARAM_CBANK
	.align		4
        /*037c*/ 	.byte	0x04, 0x0a
        /*037e*/ 	.short	(.L_446 - .L_445)
	.align		4
.L_445:
        /*0380*/ 	.word	index@(.nv.constant0._ZN6thrust24THRUST_300001_SM_1000_NS8cuda_cub4core6detail13_kernel_agentINS1_8__reduce11ReduceAgentINS0_18transform_iteratorINS1_9__extrema12arg_minmax_fIilN4cuda3std3__44lessIiEEE15duplicate_tupleENS0_12zip_iteratorINSC_5tupleIJNS0_6detail15normal_iteratorINS0_10device_ptrIiEEEENS0_17counting_iteratorIlNS0_11use_defaultESP_SP_EEEEEEENSI_IJNSI_IJilEEEST_EEESU_EEPSU_SU_iSF_EEJSV_SW_iN3cub18CUB_300001_SM_100013GridEvenShareIiEENSZ_9GridQueueIjEESF_EEEvDpT0_)
        /*0384*/ 	.short	0x0380
        /*0386*/ 	.short	0x0059


	//----- nvinfo : EIATTR_SW_WAR
	.align		4
.L_446:
        /*0388*/ 	.byte	0x04, 0x36
        /*038a*/ 	.short	(.L_448 - .L_447)
.L_447:
        /*038c*/ 	.word	0x00000008
.L_448:


//--------------------- .nv.info._ZN6thrust24THRUST_300001_SM_1000_NS8cuda_cub4core6detail13_kernel_agentINS1_8__reduce11ReduceAgentINS0_18transform_iteratorINS1_9__extrema12arg_minmax_fIilN4cuda3std3__44lessIiEEE15duplicate_tupleENS0_12zip_iteratorINSC_5tupleIJNS0_6detail15normal_iteratorINS0_10device_ptrIiEEEENS0_17counting_iteratorIlNS0_11use_defaultESP_SP_EEEEEEENSI_IJNSI_IJilEEEST_EEESU_EEPSU_SU_iSF_EEJSV_SW_iSF_EEEvDpT0_ --------------------------
	.section	.nv.info._ZN6thrust24THRUST_300001_SM_1000_NS8cuda_cub4core6detail13_kernel_agentINS1_8__reduce11ReduceAgentINS0_18transform_iteratorINS1_9__extrema12arg_minmax_fIilN4cuda3std3__44lessIiEEE15duplicate_tupleENS0_12zip_iteratorINSC_5tupleIJNS0_6detail15normal_iteratorINS0_10device_ptrIiEEEENS0_17counting_iteratorIlNS0_11use_defaultESP_SP_EEEEEEENSI_IJNSI_IJilEEEST_EEESU_EEPSU_SU_iSF_EEJSV_SW_iSF_EEEvDpT0_,"",@"SHT_CUDA_INFO"
	.sectionflags	@""
	.align	4


	//----- nvinfo : EIATTR_CUDA_API_VERSION
	.align		4
        /*0000*/ 	.byte	0x04, 0x37
        /*0002*/ 	.short	(.L_450 - .L_449)
.L_449:
        /*0004*/ 	.word	0x00000082


	//----- nvinfo : EIATTR_KPARAM_INFO
	.align		4
.L_450:
        /*0008*/ 	.byte	0x04, 0x17
        /*000a*/ 	.short	(.L_452 - .L_451)
.L_451:
        /*000c*/ 	.word	0x00000000
        /*0010*/ 	.short	0x0003
        /*0012*/ 	.short	0x0024
        /*0014*/ 	.byte	0x00, 0xf0, 0x05, 0x00


	//----- nvinfo : EIATTR_KPARAM_INFO
	.align		4
.L_452:
        /*0018*/ 	.byte	0x04, 0x17
        /*001a*/ 	.short	(.L_454 - .L_453)
.L_453:
        /*001c*/ 	.word	0x00000000
        /*0020*/ 	.short	0x0002
        /*0022*/ 	.short	0x0020
        /*0024*/ 	.byte	0x00, 0xf0, 0x11, 0x00


	//----- nvinfo : EIATTR_KPARAM_INFO
	.align		4
.L_454:
        /*0028*/ 	.byte	0x04, 0x17
        /*002a*/ 	.short	(.L_456 - .L_455)
.L_455:
        /*002c*/ 	.word	0x00000000
        /*0030*/ 	.short	0x0001
        /*0032*/ 	.short	0x0018
        /*0034*/ 	.byte	0x00, 0xf5, 0x21, 0x00


	//----- nvinfo : EIATTR_KPARAM_INFO
	.align		4
.L_456:
        /*0038*/ 	.byte	0x04, 0x17
        /*003a*/ 	.short	(.L_458 - .L_457)
.L_457:
        /*003c*/ 	.word	0x00000000
        /*0040*/ 	.short	0x0000
        /*0042*/ 	.short	0x0000
        /*0044*/ 	.byte	0x00, 0xf0, 0x61, 0x00


	//----- nvinfo : EIATTR_SPARSE_MMA_MASK
	.align		4
.L_458:
        /*0048*/ 	.byte	0x03, 0x50
        /*004a*/ 	.short	0x0000


	//----- nvinfo : EIATTR_MAXREG_COUNT
	.align		4
        /*004c*/ 	.byte	0x03, 0x1b
        /*004e*/ 	.short	0x00ff


	//----- nvinfo : EIATTR_NUM_BARRIERS
	.align		4
        /*0050*/ 	.byte	0x02, 0x4c
        /*0052*/ 	.byte	0x01
	.zero		1


	//----- nvinfo : EIATTR_MERCURY_ISA_VERSION
	.align		4
        /*0054*/ 	.byte	0x03, 0x5f
        /*0056*/ 	.short	0x0101


	//----- nvinfo : EIATTR_COOP_GROUP_MASK_REGIDS
	.align		4
        /*0058*/ 	.byte	0x04, 0x29
        /*005a*/ 	.short	(.L_460 - .L_459)


	//   ....[0]....
.L_459:
        /*005c*/ 	.word	0xffffffff


	//   ....[1]....
        /*0060*/ 	.word	0xffffffff


	//   ....[2]....
        /*0064*/ 	.word	0xffffffff


	//   ....[3]....
        /*0068*/ 	.word	0xffffffff


	//   ....[4]....
        /*006c*/ 	.word	0xffffffff


	//   ....[5]....
        /*0070*/ 	.word	0xffffffff


	//   ....[6]....
        /*0074*/ 	.word	0xffffffff


	//   ....[7]....
        /*0078*/ 	.word	0xffffffff


	//   ....[8]....
        /*007c*/ 	.word	0xffffffff


	//   ....[9]....
        /*0080*/ 	.word	0xffffffff


	//   ....[10]....
        /*0084*/ 	.word	0xffffffff


	//   ....[11]....
        /*0088*/ 	.word	0xffffffff


	//   ....[12]....
        /*008c*/ 	.word	0xffffffff


	//   ....[13]....
        /*0090*/ 	.word	0xffffffff


	//   ....[14]....
        /*0094*/ 	.word	0xffffffff


	//   ....[15]....
        /*0098*/ 	.word	0xffffffff


	//   ....[16]....
        /*009c*/ 	.word	0xffffffff


	//   ....[17]....
        /*00a0*/ 	.word	0xffffffff


	//   ....[18]....
        /*00a4*/ 	.word	0xffffffff


	//   ....[19]....
        /*00a8*/ 	.word	0xffffffff


	//   ....[20]....
        /*00ac*/ 	.word	0xffffffff


	//   ....[21]....
        /*00b0*/ 	.word	0xffffffff


	//   ....[22]....
        /*00b4*/ 	.word	0xffffffff


	//   ....[23]....
        /*00b8*/ 	.word	0xffffffff


	//   ....[24]....
        /*00bc*/ 	.word	0xffffffff


	//   ....[25]....
        /*00c0*/ 	.word	0xffffffff


	//   ....[26]....
        /*00c4*/ 	.word	0xffffffff


	//   ....[27]....
        /*00c8*/ 	.word	0xffffffff


	//   ....[28]....
        /*00cc*/ 	.word	0xffffffff


	//   ....[29]....
        /*00d0*/ 	.word	0xffffffff


	//   ....[30]....
        /*00d4*/ 	.word	0xffffffff


	//   ....[31]....
        /*00d8*/ 	.word	0xffffffff


	//   ....[32]....
        /*00dc*/ 	.word	0xffffffff


	//   ....[33]....
        /*00e0*/ 	.word	0xffffffff


	//   ....[34]....
        /*00e4*/ 	.word	0xffffffff


	//   ....[35]....
        /*00e8*/ 	.word	0xffffffff


	//   ....[36]....
        /*00ec*/ 	.word	0xffffffff


	//   ....[37]....
        /*00f0*/ 	.word	0xffffffff


	//   ....[38]....
        /*00f4*/ 	.word	0xffffffff


	//   ....[39]....
        /*00f8*/ 	.word	0xffffffff


	//   ....[40]....
        /*00fc*/ 	.word	0xffffffff


	//   ....[41]....
        /*0100*/ 	.word	0xffffffff


	//   ....[42]....
        /*0104*/ 	.word	0xffffffff


	//   ....[43]....
        /*0108*/ 	.word	0xffffffff


	//   ....[44]....
        /*010c*/ 	.word	0xffffffff


	//   ....[45]....
        /*0110*/ 	.word	0xffffffff


	//   ....[46]....
        /*0114*/ 	.word	0xffffffff


	//   ....[47]....
        /*0118*/ 	.word	0xffffffff


	//   ....[48]....
        /*011c*/ 	.word	0xffffffff


	//   ....[49]....
        /*0120*/ 	.word	0xffffffff


	//   ....[50]....
        /*0124*/ 	.word	0xffffffff


	//   ....[51]....
        /*0128*/ 	.word	0xffffffff


	//   ....[52]....
        /*012c*/ 	.word	0xffffffff


	//   ....[53]....
        /*0130*/ 	.word	0xffffffff


	//   ....[54]....
        /*0134*/ 	.word	0xffffffff


	//   ....[55]....
        /*0138*/ 	.word	0xffffffff


	//   ....[56]....
        /*013c*/ 	.word	0xffffffff


	//   ....[57]....
        /*0140*/ 	.word	0xffffffff


	//   ....[58]....
        /*0144*/ 	.word	0xffffffff


	//   ....[59]....
        /*0148*/ 	.word	0xffffffff


	//   ....[60]....
        /*014c*/ 	.word	0xffffffff


	//   ....[61]....
        /*0150*/ 	.word	0xffffffff


	//   ....[62]....
        /*0154*/ 	.word	0xffffffff


	//   ....[63]....
        /*0158*/ 	.word	0xffffffff


	//   ....[64]....
        /*015c*/ 	.word	0xffffffff


	//   ....[65]....
        /*0160*/ 	.word	0xffffffff


	//   ....[66]....
        /*0164*/ 	.word	0xffffffff


	//   ....[67]....
        /*0168*/ 	.word	0xffffffff


	//   ....[68]....
        /*016c*/ 	.word	0xffffffff


	//   ....[69]....
        /*0170*/ 	.word	0xffffffff


	//   ....[70]....
        /*0174*/ 	.word	0xffffffff


	//   ....[71]....
        /*0178*/ 	.word	0xffffffff


	//   ....[72]....
        /*017c*/ 	.word	0xffffffff


	//   ....[73]....
        /*0180*/ 	.word	0xffffffff


	//   ....[74]....
        /*0184*/ 	.word	0xffffffff


	//   ....[75]....
        /*0188*/ 	.word	0xffffffff


	//   ....[76]....
        /*018c*/ 	.word	0xffffffff


	//   ....[77]....
        /*0190*/ 	.word	0xffffffff


	//   ....[78]....
        /*0194*/ 	.word	0xffffffff


	//   ....[79]....
        /*0198*/ 	.word	0xffffffff


	//   ....[80]....
        /*019c*/ 	.word	0xffffffff


	//   ....[81]....
        /*01a0*/ 	.word	0xffffffff


	//   ....[82]....
        /*01a4*/ 	.word	0xffffffff


	//   ....[83]....
        /*01a8*/ 	.word	0xffffffff


	//   ....[84]....
        /*01ac*/ 	.word	0xffffffff


	//   ....[85]....
        /*01b0*/ 	.word	0xffffffff


	//   ....[86]....
        /*01b4*/ 	.word	0xffffffff


	//   ....[87]....
        /*01b8*/ 	.word	0xffffffff


	//   ....[88]....
        /*01bc*/ 	.word	0xffffffff


	//   ....[89]....
        /*01c0*/ 	.word	0xffffffff


	//----- nvinfo : EIATTR_COOP_GROUP_INSTR_OFFSETS
	.align		4
.L_460:
        /*01c4*/ 	.byte	0x04, 0x28
        /*01c6*/ 	.short	(.L_462 - .L_461)


	//   ....[0]....
.L_461:
        /*01c8*/ 	.word	0x00001140


	//   ....[1]....
        /*01cc*/ 	.word	0x00001170


	//   ....[2]....
        /*01d0*/ 	.word	0x000011a0


	//   ....[3]....
        /*01d4*/ 	.word	0x000011c0


	//   ....[4]....
        /*01d8*/ 	.word	0x000011d0


	//   ....[5]....
        /*01dc*/ 	.word	0x000011e0


	//   ....[6]....
        /*01e0*/ 	.word	0x00001450


	//   ....[7]....
        /*01e4*/ 	.word	0x00001480


	//   ....[8]....
        /*01e8*/ 	.word	0x000014b0


	//   ....[9]....
        /*01ec*/ 	.word	0x000014c0


	//   ....[10]....
        /*01f0*/ 	.word	0x000014d0


	//   ....[11]....
        /*01f4*/ 	.word	0x000014e0


	//   ....[12]....
        /*01f8*/ 	.word	0x000017d0


	//   ....[13]....
        /*01fc*/ 	.word	0x00001800


	//   ....[14]....
        /*0200*/ 	.word	0x00001830


	//   ....[15]....
        /*0204*/ 	.word	0x00001840


	//   ....[16]....
        /*0208*/ 	.word	0x00001850


	//   ....[17]....
        /*020c*/ 	.word	0x00001860


	//   ....[18]....
        /*0210*/ 	.word	0x00001b50


	//   ....[19]....
        /*0214*/ 	.word	0x00001b80


	//   ....[20]....
        /*0218*/ 	.word	0x00001bb0


	//   ....[21]....
        /*021c*/ 	.word	0x00001bc0


	//   ....[22]....
        /*0220*/ 	.word	0x00001bd0


	//   ....[23]....
        /*0224*/ 	.word	0x00001be0


	//   ....[24]....
        /*0228*/ 	.word	0x00001ed0


	//   ....[25]....
        /*022c*/ 	.word	0x00001f00


	//   ....[26]....
        /*0230*/ 	.word	0x00001f30


	//   ....[27]....
        /*0234*/ 	.word	0x00001f40


	//   ....[28]....
        /*0238*/ 	.word	0x00001f50


	//   ....[29]....
        /*023c*/ 	.word	0x00001f60


	//   ....[30]....
        /*0240*/ 	.word	0x000035b0


	//   ....[31]....
        /*0244*/ 	.word	0x000035c0


	//   ....[32]....
        /*0248*/ 	.word	0x000035d0


	//   ....[33]....
        /*024c*/ 	.word	0x000035f0


	//   ....[34]....
        /*0250*/ 	.word	0x00003600


	//   ....[35]....
        /*0254*/ 	.word	0x00003610


	//   ....[36]....
        /*0258*/ 	.word	0x00003870


	//   ....[37]....
        /*025c*/ 	.word	0x000038b0


	//   ....[38]....
        /*0260*/ 	.word	0x000038e0


	//   ....[39]....
        /*0264*/ 	.word	0x000038f0


	//   ....[40]....
        /*0268*/ 	.word	0x00003900


	//   ....[41]....
        /*026c*/ 	.word	0x00003910


	//   ....[42]....
        /*0270*/ 	.word	0x00003c00


	//   ....[43]....
        /*0274*/ 	.word	0x00003c40


	//   ....[44]....
        /*0278*/ 	.word	0x00003c70


	//   ....[45]....
        /*027c*/ 	.word	0x00003c80


	//   ....[46]....
        /*0280*/ 	.word	0x00003c90


	//   ....[47]....
        /*0284*/ 	.word	0x00003ca0


	//   ....[48]....
        /*0288*/ 	.word	0x00003f90


	//   ....[49]....
        /*028c*/ 	.word	0x00003fd0


	//   ....[50]....
        /*0290*/ 	.word	0x00004000


	//   ....[51]....
        /*0294*/ 	.word	0x00004010


	//   ....[52]....
        /*0298*/ 	.word	0x00004020


	//   ....[53]....
        /*029c*/ 	.word	0x00004030


	//   ....[54]....
        /*02a0*/ 	.word	0x00004320


	//   ....[55]....
        /*02a4*/ 	.word	0x00004360


	//   ....[56]....
        /*02a8*/ 	.word	0x00004390


	//   ....[57]....
        /*02ac*/ 	.word	0x000043a0


	//   ....[58]....
        /*02b0*/ 	.word	0x000043b0


	//   ....[59]....
        /*02b4*/ 	.word	0x000043c0


	//   ....[60]....
        /*02b8*/ 	.word	0x00007540


	//   ....[61]....
        /*02bc*/ 	.word	0x00007570


	//   ....[62]....
        /*02c0*/ 	.word	0x00007580


	//   ....[63]....
        /*02c4*/ 	.word	0x00007590


	//   ....[64]....
        /*02c8*/ 	.word	0x000075a0


	//   ....[65]....
        /*02cc*/ 	.word	0x000075b0


	//   ....[66]....
        /*02d0*/ 	.word	0x000078b0


	//   ....[67]....
        /*02d4*/ 	.word	0x000078e0


	//   ....[68]....
        /*02d8*/ 	.word	0x00007910


	//   ....[69]....
        /*02dc*/ 	.word	0x00007920


	//   ....[70]....
        /*02e0*/ 	.word	0x00007930


	//   ....[71]....
        /*02e4*/ 	.word	0x00007940


	//   ....[72]....
        /*02e8*/ 	.word	0x00007c30


	//   ....[73]....
        /*02ec*/ 	.word	0x00007c60


	//   ....[74]....
        /*02f0*/ 	.word	0x00007c90


	//   ....[75]....
        /*02f4*/ 	.word	0x00007ca0


	//   ....[76]....
        /*02f8*/ 	.word	0x00007cb0


	//   ....[77]....
        /*02fc*/ 	.word	0x00007cc0


	//   ....[78]....
        /*0300*/ 	.word	0x00007fb0


	//   ....[79]....
        /*0304*/ 	.word	0x00007fe0


	//   ....[80]....
        /*0308*/ 	.word	0x00008010


	//   ....[81]....
        /*030c*/ 	.word	0x00008020


	//   ....[82]....
        /*0310*/ 	.word	0x00008030


	//   ....[83]....
        /*0314*/ 	.word	0x00008040


	//   ....[84]....
        /*0318*/ 	.word	0x00008330


	//   ....[85]....
        /*031c*/ 	.word	0x00008360


	//   ....[86]....
        /*0320*/ 	.word	0x00008390


	//   ....[87]....
        /*0324*/ 	.word	0x000083a0


	//   ....[88]....
        /*0328*/ 	.word	0x000083b0


	//   ....[89]....
        /*032c*/ 	.word	0x000083c0


	//----- nvinfo : EIATTR_VRC_CTA_INIT_COUNT
	.align		4
.L_462:
        /*0330*/ 	.byte	0x02, 0x4a
	.zero		1
	.zero		1


	//----- nvinfo : EIATTR_EXIT_INSTR_OFFSETS
	.align		4
        /*0334*/ 	.byte	0x04, 0x1c
        /*0336*/ 	.short	(.L_464 - .L_463)


	//   ....[0]....
.L_463:
        /*0338*/ 	.word	0x00000030


	//   ....[1]....
        /*033c*/ 	.word	0x00009920


	//   ....[2]....
        /*0340*/ 	.word	0x000099a0


	//----- nvinfo : EIATTR_MAX_THREADS
	.align		4
.L_464:
        /*0344*/ 	.byte	0x04, 0x05
        /*0346*/ 	.short	(.L_466 - .L_465)
.L_465:
        /*0348*/ 	.word	0x00000100
        /*034c*/ 	.word	0x00000001
        /*0350*/ 	.word	0x00000001


	//----- nvinfo : EIATTR_CRS_STACK_SIZE
	.align		4
.L_466:
        /*0354*/ 	.byte	0x04, 0x1e
        /*0356*/ 	.short	(.L_468 - .L_467)
.L_467:
        /*0358*/ 	.word	0x00000000


	//----- nvinfo : EIATTR_CBANK_PARAM_SIZE
	.align		4
.L_468:
        /*035c*/ 	.byte	0x03, 0x19
        /*035e*/ 	.short	0x0025


	//----- nvinfo : EIATTR_PARAM_CBANK
	.align		4
        /*0360*/ 	.byte	0x04, 0x0a
        /*0362*/ 	.short	(.L_470 - .L_469)
	.align		4
.L_469:
        /*0364*/ 	.word	index@(.nv.constant0._ZN6thrust24THRUST_300001_SM_1000_NS8cuda_cub4core6detail13_kernel_agentINS1_8__reduce11ReduceAgentINS0_18transform_iteratorINS1_9__extrema12arg_minmax_fIilN4cuda3std3__44lessIiEEE15duplicate_tupleENS0_12zip_iteratorINSC_5tupleIJNS0_6detail15normal_iteratorINS0_10device_ptrIiEEEENS0_17counting_iteratorIlNS0_11use_defaultESP_SP_EEEEEEENSI_IJNSI_IJilEEEST_EEESU_EEPSU_SU_iSF_EEJSV_SW_iSF_EEEvDpT0_)
        /*0368*/ 	.short	0x0380
        /*036a*/ 	.short	0x0025


	//----- nvinfo : EIATTR_SW_WAR
	.align		4
.L_470:
        /*036c*/ 	.byte	0x04, 0x36
        /*036e*/ 	.short	(.L_472 - .L_471)
.L_471:
        /*0370*/ 	.word	0x00000008
.L_472:


//--------------------- .nv.callgraph             --------------------------
	.section	.nv.callgraph,"",@"SHT_CUDA_CALLGRAPH"
	.align	4
	.sectionentsize	8
	.align		4
        /*0000*/ 	.word	0x00000000
	.align		4
        /*0004*/ 	.word	0xffffffff
	.align		4
        /*0008*/ 	.word	0x00000000
	.align		4
        /*000c*/ 	.word	0xfffffffe
	.align		4
        /*0010*/ 	.word	0x00000000
	.align		4
        /*0014*/ 	.word	0xfffffffd
	.align		4
        /*0018*/ 	.word	0x00000000
	.align		4
        /*001c*/ 	.word	0xfffffffc


//--------------------- .nv.constant4             --------------------------
	.section	.nv.constant4,"a",@progbits
	.align	8
	.align		8
.nv.constant4:
        /*0000*/ 	.dword	_ZN34_INTERNAL_82839623_4_k_cu_95a8da444cuda3std3__45__cpo5beginE
	.align		8
        /*0008*/ 	.dword	_ZN34_INTERNAL_82839623_4_k_cu_95a8da444cuda3std3__45__cpo3endE
	.align		8
        /*0010*/ 	.dword	_ZN34_INTERNAL_82839623_4_k_cu_95a8da444cuda3std3__45__cpo6cbeginE
	.align		8
        /*0018*/ 	.dword	_ZN34_INTERNAL_82839623_4_k_cu_95a8da444cuda3std3__45__cpo4cendE
	.align		8
        /*0020*/ 	.dword	_ZN34_INTERNAL_82839623_4_k_cu_95a8da444cuda3std3__45__cpo6rbeginE
	.align		8
        /*0028*/ 	.dword	_ZN34_INTERNAL_82839623_4_k_cu_95a8da444cuda3std3__45__cpo4rendE
	.align		8
        /*0030*/ 	.dword	_ZN34_INTERNAL_82839623_4_k_cu_95a8da444cuda3std3__45__cpo7crbeginE
	.align		8
        /*0038*/ 	.dword	_ZN34_INTERNAL_82839623_4_k_cu_95a8da444cuda3std3__45__cpo5crendE
	.align		8
        /*0040*/ 	.dword	_ZN34_INTERNAL_82839623_4_k_cu_95a8da444cuda3std3__436_GLOBAL__N__82839623_4_k_cu_95a8da446ignoreE
	.align		8
        /*0048*/ 	.dword	_ZN34_INTERNAL_82839623_4_k_cu_95a8da444cuda3std3__419piecewise_constructE
	.align		8
        /*0050*/ 	.dword	_ZN34_INTERNAL_82839623_4_k_cu_95a8da444cuda3std3__48in_placeE
	.align		8
        /*0058*/ 	.dword	_ZN34_INTERNAL_82839623_4_k_cu_95a8da444cuda3std3__420unreachable_sentinelE
	.align		8
        /*0060*/ 	.dword	_ZN34_INTERNAL_82839623_4_k_cu_95a8da444cuda3std3__47nulloptE
	.align		8
        /*0068*/ 	.dword	_ZN34_INTERNAL_82839623_4_k_cu_95a8da444cuda3std3__48unexpectE
	.align		8
        /*0070*/ 	.dword	_ZN34_INTERNAL_82839623_4_k_cu_95a8da444cuda3std6ranges3__45__cpo4swapE
	.align		8
        /*0078*/ 	.dword	_ZN34_INTERNAL_82839623_4_k_cu_95a8da444cuda3std6ranges3__45__cpo9iter_moveE
	.align		8
        /*0080*/ 	.dword	_ZN34_INTERNAL_82839623_4_k_cu_95a8da444cuda3std6ranges3__45__cpo5beginE
	.align		8
        /*0088*/ 	.dword	_ZN34_INTERNAL_82839623_4_k_cu_95a8da444cuda3std6ranges3__45__cpo3endE
	.align		8
        /*0090*/ 	.dword	_ZN34_INTERNAL_82839623_4_k_cu_95a8da444cuda3std6ranges3__45__cpo6cbeginE
	.align		8
        /*0098*/ 	.dword	_ZN34_INTERNAL_82839623_4_k_cu_95a8da444cuda3std6ranges3__45__cpo4cendE
	.align		8
        /*00a0*/ 	.dword	_ZN34_INTERNAL_82839623_4_k_cu_95a8da444cuda3std6ranges3__45__cpo7advanceE
	.align		8
        /*00a8*/ 	.dword	_ZN34_INTERNAL_82839623_4_k_cu_95a8da444cuda3std6ranges3__45__cpo9iter_swapE
	.align		8
        /*00b0*/ 	.dword	_ZN34_INTERNAL_82839623_4_k_cu_95a8da444cuda3std6ranges3__45__cpo4nextE
	.align		8
        /*00b8*/ 	.dword	_ZN34_INTERNAL_82839623_4_k_cu_95a8da444cuda3std6ranges3__45__cpo4prevE
	.align		8
        /*00c0*/ 	.dword	_ZN34_INTERNAL_82839623_4_k_cu_95a8da444cuda3std6ranges3__45__cpo4dataE
	.align		8
        /*00c8*/ 	.dword	_ZN34_INTERNAL_82839623_4_k_cu_95a8da444cuda3std6ranges3__45__cpo5cdataE
	.align		8
        /*00d0*/ 	.dword	_ZN34_INTERNAL_82839623_4_k_cu_95a8da444cuda3std6ranges3__45__cpo4sizeE
	.align		8
        /*00d8*/ 	.dword	_ZN34_INTERNAL_82839623_4_k_cu_95a8da444cuda3std6ranges3__45__cpo5ssizeE
	.align		8
        /*00e0*/ 	.dword	_ZN34_INTERNAL_82839623_4_k_cu_95a8da444cuda3std6ranges3__45__cpo8distanceE
	.align		8
        /*00e8*/ 	.dword	_ZN34_INTERNAL_82839623_4_k_cu_95a8da446thrust24THRUST_300001_SM_1000_NS8cuda_cub3parE
	.align		8
        /*00f0*/ 	.dword	_ZN34_INTERNAL_82839623_4_k_cu_95a8da446thrust24THRUST_300001_SM_1000_NS8cuda_cub10par_nosyncE
	.align		8
        /*00f8*/ 	.dword	_ZN34_INTERNAL_82839623_4_k_cu_95a8da446thrust24THRUST_300001_SM_1000_NS6system6detail10sequential3seqE
	.align		8
        /*0100*/ 	.dword	_ZN34_INTERNAL_82839623_4_k_cu_95a8da446thrust24THRUST_300001_SM_1000_NS6system3cpp3parE
	.align		8
        /*0108*/ 	.dword	_ZN34_INTERNAL_82839623_4_k_cu_95a8da446thrust24THRUST_300001_SM_1000_NS12placeholders2_1E
	.align		8
        /*0110*/ 	.dword	_ZN34_INTERNAL_82839623_4_k_cu_95a8da446thrust24THRUST_300001_SM_1000_NS12placeholders2_2E
	.align		8
        /*0118*/ 	.dword	_ZN34_INTERNAL_82839623_4_k_cu_95a8da446thrust24THRUST_300001_SM_1000_NS12placeholders2_3E
	.align		8
        /*0120*/ 	.dword	_ZN34_INTERNAL_82839623_4_k_cu_95a8da446thrust24THRUST_300001_SM_1000_NS12placeholders2_4E
	.align		8
        /*0128*/ 	.dword	_ZN34_INTERNAL_82839623_4_k_cu_95a8da446thrust24THRUST_300001_SM_1000_NS12placeholders2_5E
	.align		8
        /*0130*/ 	.dword	_ZN34_INTERNAL_82839623_4_k_cu_95a8da446thrust24THRUST_300001_SM_1000_NS12placeholders2_6E
	.align		8
        /*0138*/ 	.dword	_ZN34_INTERNAL_82839623_4_k_cu_95a8da446thrust24THRUST_300001_SM_1000_NS12placeholders2_7E
	.align		8
        /*0140*/ 	.dword	_ZN34_INTERNAL_82839623_4_k_cu_95a8da446thrust24THRUST_300001_SM_1000_NS12placeholders2_8E
	.align		8
        /*0148*/ 	.dword	_ZN34_INTERNAL_82839623_4_k_cu_95a8da446thrust24THRUST_300001_SM_1000_NS12placeholders2_9E
	.align		8
        /*0150*/ 	.dword	_ZN34_INTERNAL_82839623_4_k_cu_95a8da446thrust24THRUST_300001_SM_1000_NS12placeholders3_10E
	.align		8
        /*0158*/ 	.dword	_ZN34_INTERNAL_82839623_4_k_cu_95a8da446thrust24THRUST_300001_SM_1000_NS3seqE
	.align		8
        /*0160*/ 	.dword	_ZN34_INTERNAL_82839623_4_k_cu_95a8da446thrust24THRUST_300001_SM_1000_NS6deviceE


//--------------------- .text._ZN3cub18CUB_300001_SM_10006detail11EmptyKernelIvEEvv --------------------------
	.section	.text._ZN3cub18CUB_300001_SM_10006detail11EmptyKernelIvEEvv,"ax",@progbits
	.align	128
        .global         _ZN3cub18CUB_300001_SM_10006detail11EmptyKernelIvEEvv
        .type           _ZN3cub18CUB_300001_SM_10006detail11EmptyKernelIvEEvv,@function
        .size           _ZN3cub18CUB_300001_SM_10006detail11EmptyKernelIvEEvv,(.L_x_2545 - _ZN3cub18CUB_300001_SM_10006detail11EmptyKernelIvEEvv)
        .other          _ZN3cub18CUB_300001_SM_10006detail11EmptyKernelIvEEvv,@"STO_CUDA_ENTRY STV_DEFAULT"
_ZN3cub18CUB_300001_SM_10006detail11EmptyKernelIvEEvv:
.text._ZN3cub18CUB_300001_SM_10006detail11EmptyKernelIvEEvv:
[----:B------:R-:W-:Y:S01]  /*0000*/  LDC R1, c[0x0][0x37c] ;  /* 0x0000df00ff017b82 */ /* 0x000fe20000000800 */
[----:B------:R-:W-:Y:S05]  /*0010*/  EXIT ;  /* 0x000000000000794d */ /* 0x000fea0003800000 */
.L_x_0:
[----:B------:R-:W-:-:S00]  /*0020*/  BRA `(.L_x_0) ;  /* 0xfffffffc00fc7947 */ /* 0x000fc0000383ffff */
[----:B------:R-:W-:-:S00]  /*0030*/  NOP ;  /* 0x0000000000007918 */ /* 0x000fc00000000000 */
        /* <DEDUP_REMOVED lines=12> */
.L_x_2545:


//--------------------- .text._ZN6thrust24THRUST_300001_SM_1000_NS8cuda_cub4core6detail13_kernel_agentINS1_8__reduce11ReduceAgentIPN4cuda3std3__45tupleIJNSA_IJilEEESB_EEESD_SC_lNS1_9__extrema12arg_minmax_fIil17compare_key_valueEEEEJSD_SD_iSH_EEEvDpT0_ --------------------------
	.section	.text._ZN6thrust24THRUST_300001_SM_1000_NS8cuda_cub4core6detail13_kernel_agentINS1_8__reduce11ReduceAgentIPN4cuda3std3__45tupleIJNSA_IJilEEESB_EEESD_SC_lNS1_9__extrema12arg_minmax_fIil17compare_key_valueEEEEJSD_SD_iSH_EEEvDpT0_,"ax",@progbits
	.align	128
        .global         _ZN6thrust24THRUST_300001_SM_1000_NS8cuda_cub4core6detail13_kernel_agentINS1_8__reduce11ReduceAgentIPN4cuda3std3__45tupleIJNSA_IJilEEESB_EEESD_SC_lNS1_9__extrema12arg_minmax_fIil17compare_key_valueEEEEJSD_SD_iSH_EEEvDpT0_
        .type           _ZN6thrust24THRUST_300001_SM_1000_NS8cuda_cub4core6detail13_kernel_agentINS1_8__reduce11ReduceAgentIPN4cuda3std3__45tupleIJNSA_IJilEEESB_EEESD_SC_lNS1_9__extrema12arg_minmax_fIil17compare_key_valueEEEEJSD_SD_iSH_EEEvDpT0_,@function
        .size           _ZN6thrust24THRUST_300001_SM_1000_NS8cuda_cub4core6detail13_kernel_agentINS1_8__reduce11ReduceAgentIPN4cuda3std3__45tupleIJNSA_IJilEEESB_EEESD_SC_lNS1_9__extrema12arg_minmax_fIil17compare_key_valueEEEEJSD_SD_iSH_EEEvDpT0_,(.L_x_2546 - _ZN6thrust24THRUST_300001_SM_1000_NS8cuda_cub4core6detail13_kernel_agentINS1_8__reduce11ReduceAgentIPN4cuda3std3__45tupleIJNSA_IJilEEESB_EEESD_SC_lNS1_9__extrema12arg_minmax_fIil17compare_key_valueEEEEJSD_SD_iSH_EEEvDpT0_)
        .other          _ZN6thrust24THRUST_300001_SM_1000_NS8cuda_cub4core6detail13_kernel_agentINS1_8__reduce11ReduceAgentIPN4cuda3std3__45tupleIJNSA_IJilEEESB_EEESD_SC_lNS1_9__extrema12arg_minmax_fIil17compare_key_valueEEEEJSD_SD_iSH_EEEvDpT0_,@"STO_CUDA_ENTRY STV_DEFAULT"
_ZN6thrust24THRUST_300001_SM_1000_NS8cuda_cub4core6detail13_kernel_agentINS1_8__reduce11ReduceAgentIPN4cuda3std3__45tupleIJNSA_IJilEEESB_EEESD_SC_lNS1_9__extrema12arg_minmax_fIil17compare_key_valueEEEEJSD_SD_iSH_EEEvDpT0_:
.text._ZN6thrust24THRUST_300001_SM_1000_NS8cuda_cub4core6detail13_kernel_agentINS1_8__reduce11ReduceAgentIPN4cuda3std3__45tupleIJNSA_IJilEEESB_EEESD_SC_lNS1_9__extrema12arg_minmax_fIil17compare_key_valueEEEEJSD_SD_iSH_EEEvDpT0_:
[----:B------:R-:W-:Y:S01]  /*0000*/  LDC R1, c[0x0][0x37c] ;  /* 0x0000df00ff017b82 */ /* 0x000fe20000000800 */
[----:B------:R-:W0:Y:S02]  /*0010*/  LDCU UR5, c[0x0][0x390] ;  /* 0x00007200ff0577ac */ /* 0x000e240008000800 */
[----:B0-----:R-:W-:-:S13]  /*0020*/  ISETP.NE.AND P0, PT, RZ, UR5, PT ;  /* 0x00000005ff007c0c */ /* 0x001fda000bf05270 */
[----:B------:R-:W-:Y:S05]  /*0030*/  @!P0 EXIT ;  /* 0x000000000000894d */ /* 0x000fea0003800000 */
[----:B------:R-:W-:Y:S01]  /*0040*/  UISETP.GT.AND UP0, UPT, UR5, 0x1ff, UPT ;  /* 0x000001ff0500788c */ /* 0x000fe2000bf04270 */
[----:B------:R-:W-:Y:S01]  /*0050*/  BSSY.RECONVERGENT B0, `(.L_x_1) ;  /* 0x0000a43000007945 */ /* 0x000fe20003800200 */
[----:B------:R-:W0:Y:S07]  /*0060*/  LDCU.64 UR8, c[0x0][0x358] ;  /* 0x00006b00ff0877ac */ /* 0x000e2e0008000a00 */
[----:B------:R-:W-:Y:S05]  /*0070*/  BRA.U UP0, `(.L_x_2) ;  /* 0x0000005d00707547 */ /* 0x000fea000b800000 */
[----:B------:R-:W1:Y:S01]  /*0080*/  S2R R0, SR_TID.X ;  /* 0x0000000000007919 */ /* 0x000e620000002100 */
[----:B------:R-:W-:Y:S01]  /*0090*/  IMAD.MOV.U32 R20, RZ, RZ, RZ ;  /* 0x000000ffff147224 */ /* 0x000fe200078e00ff */
[----:B------:R-:W-:Y:S01]  /*00a0*/  CS2R R2, SRZ ;  /* 0x0000000000027805 */ /* 0x000fe2000001ff00 */
[----:B------:R-:W-:Y:S01]  /*00b0*/  IMAD.MOV.U32 R15, RZ, RZ, RZ ;  /* 0x000000ffff0f7224 */ /* 0x000fe200078e00ff */
[----:B------:R-:W-:Y:S01]  /*00c0*/  CS2R R4, SRZ ;  /* 0x0000000000047805 */ /* 0x000fe2000001ff00 */
[----:B------:R-:W2:Y:S01]  /*00d0*/  LDCU UR4, c[0x0][0x390] ;  /* 0x00007200ff0477ac */ /* 0x000ea20008000800 */
[----:B-1----:R-:W-:-:S13]  /*00e0*/  ISETP.GE.AND P0, PT, R0, UR5, PT ;  /* 0x0000000500007c0c */ /* 0x002fda000bf06270 */
[----:B------:R-:W1:Y:S01]  /*00f0*/  @!P0 LDC.64 R6, c[0x0][0x380] ;  /* 0x0000e000ff068b82 */ /* 0x000e620000000a00 */
[----:B------:R-:W-:Y:S02]  /*0100*/  IMAD.MOV.U32 R19, RZ, RZ, R0 ;  /* 0x000000ffff137224 */ /* 0x000fe400078e0000 */
[C---:B------:R-:W-:Y:S01]  /*0110*/  @!P0 VIADD R19, R0.reuse, 0x100 ;  /* 0x0000010000138836 */ /* 0x040fe20000000000 */
[----:B------:R-:W-:Y:S01]  /*0120*/  BSSY.RECONVERGENT B2, `(.L_x_3) ;  /* 0x00000ef000027945 */ /* 0x000fe20003800200 */
[----:B-1----:R-:W-:-:S05]  /*0130*/  @!P0 IMAD.WIDE.U32 R6, R0, 0x20, R6 ;  /* 0x0000002000068825 */ /* 0x002fca00078e0006 */
[----:B0-----:R0:W5:Y:S04]  /*0140*/  @!P0 LDG.E.CONSTANT R20, desc[UR8][R6.64] ;  /* 0x0000000806148981 */ /* 0x001168000c1e9900 */
[----:B------:R0:W5:Y:S04]  /*0150*/  @!P0 LDG.E.64.CONSTANT R2, desc[UR8][R6.64+0x8] ;  /* 0x0000080806028981 */ /* 0x000168000c1e9b00 */
[----:B------:R0:W5:Y:S04]  /*0160*/  @!P0 LDG.E.CONSTANT R15, desc[UR8][R6.64+0x10] ;  /* 0x00001008060f8981 */ /* 0x000168000c1e9900 */
[----:B------:R0:W5:Y:S01]  /*0170*/  @!P0 LDG.E.64.CONSTANT R4, desc[UR8][R6.64+0x18] ;  /* 0x0000180806048981 */ /* 0x000162000c1e9b00 */
[----:B------:R-:W-:-:S13]  /*0180*/  ISETP.GE.AND P0, PT, R19, UR5, PT ;  /* 0x0000000513007c0c */ /* 0x000fda000bf06270 */
[----:B0-2---:R-:W-:Y:S05]  /*0190*/  @P0 BRA `(.L_x_4) ;  /* 0x0000000c009c0947 */ /* 0x005fea0003800000 */
[----:B------:R-:W-:Y:S01]  /*01a0*/  LOP3.LUT R12, RZ, R19, RZ, 0x33, !PT ;  /* 0x00000013ff0c7212 */ /* 0x000fe200078e33ff */
[----:B------:R-:W-:Y:S04]  /*01b0*/  BSSY.RECONVERGENT B1, `(.L_x_5) ;  /* 0x000003e000017945 */ /* 0x000fe80003800200 */
[----:B------:R-:W-:-:S05]  /*01c0*/  VIADD R12, R12, UR5 ;  /* 0x000000050c0c7c36 */ /* 0x000fca0008000000 */
[----:B------:R-:W-:-:S04]  /*01d0*/  LOP3.LUT R6, R12, 0x300, RZ, 0xc0, !PT ;  /* 0x000003000c067812 */ /* 0x000fc800078ec0ff */
[----:B------:R-:W-:-:S13]  /*01e0*/  ISETP.NE.AND P0, PT, R6, 0x300, PT ;  /* 0x000003000600780c */ /* 0x000fda0003f05270 */
[----:B------:R-:W-:Y:S05]  /*01f0*/  @!P0 BRA `(.L_x_6) ;  /* 0x0000000000e48947 */ /* 0x000fea0003800000 */
[----:B------:R-:W0:Y:S01]  /*0200*/  LDC.64 R6, c[0x0][0x380] ;  /* 0x0000e000ff067b82 */ /* 0x000e220000000a00 */
[----:B------:R-:W-:-:S04]  /*0210*/  LEA.HI R8, R12, 0x1, RZ, 0x18 ;  /* 0x000000010c087811 */ /* 0x000fc800078fc0ff */
[----:B------:R-:W-:-:S05]  /*0220*/  LOP3.LUT R8, R8, 0x3, RZ, 0xc0, !PT ;  /* 0x0000000308087812 */ /* 0x000fca00078ec0ff */
[----:B------:R-:W-:Y:S02]  /*0230*/  IMAD.MOV R10, RZ, RZ, -R8 ;  /* 0x000000ffff0a7224 */ /* 0x000fe400078e0a08 */
[----:B0-----:R-:W-:-:S07]  /*0240*/  IMAD.WIDE.U32 R6, R19, 0x20, R6 ;  /* 0x0000002013067825 */ /* 0x001fce00078e0006 */
.L_x_11:
[----:B------:R-:W2:Y:S04]  /*0250*/  LDG.E.CONSTANT R21, desc[UR8][R6.64] ;  /* 0x0000000806157981 */ /* 0x000ea8000c1e9900 */
[----:B------:R-:W3:Y:S04]  /*0260*/  LDG.E.CONSTANT R16, desc[UR8][R6.64+0x10] ;  /* 0x0000100806107981 */ /* 0x000ee8000c1e9900 */
[----:B-----5:R0:W5:Y:S01]  /*0270*/  LDG.E.64.CONSTANT R8, desc[UR8][R6.64+0x18] ;  /* 0x0000180806087981 */ /* 0x020162000c1e9b00 */
[----:B------:R-:W-:Y:S01]  /*0280*/  VIADD R10, R10, 0x1 ;  /* 0x000000010a0a7836 */ /* 0x000fe20000000000 */
[----:B------:R-:W-:Y:S01]  /*0290*/  BSSY.RECONVERGENT B3, `(.L_x_7) ;  /* 0x0000017000037945 */ /* 0x000fe20003800200 */
[----:B------:R-:W-:-:S02]  /*02a0*/  IMAD.MOV.U32 R13, RZ, RZ, R4 ;  /* 0x000000ffff0d7224 */ /* 0x000fc400078e0004 */
[----:B------:R-:W-:Y:S01]  /*02b0*/  IMAD.MOV.U32 R17, RZ, RZ, R5 ;  /* 0x000000ffff117224 */ /* 0x000fe200078e0005 */
[----:B------:R-:W-:Y:S02]  /*02c0*/  ISETP.NE.AND P2, PT, R10, RZ, PT ;  /* 0x000000ff0a00720c */ /* 0x000fe40003f45270 */
[----:B--2---:R-:W-:Y:S02]  /*02d0*/  ISETP.GE.AND P0, PT, R20, R21, PT ;  /* 0x000000151400720c */ /* 0x004fe40003f06270 */
[----:B---3--:R-:W-:-:S11]  /*02e0*/  ISETP.GE.AND P3, PT, R15, R16, PT ;  /* 0x000000100f00720c */ /* 0x008fd60003f66270 */
[----:B0-----:R-:W-:Y:S05]  /*02f0*/  @!P0 BRA `(.L_x_8) ;  /* 0x0000000000408947 */ /* 0x001fea0003800000 */
[----:B------:R-:W2:Y:S01]  /*0300*/  LDG.E.64.CONSTANT R4, desc[UR8][R6.64+0x8] ;  /* 0x0000080806047981 */ /* 0x000ea2000c1e9b00 */
[----:B------:R-:W-:Y:S01]  /*0310*/  ISETP.GE.AND P4, PT, R21, R20, PT ;  /* 0x000000141500720c */ /* 0x000fe20003f86270 */
[----:B------:R-:W-:Y:S02]  /*0320*/  IMAD.MOV.U32 R11, RZ, RZ, R2 ;  /* 0x000000ffff0b7224 */ /* 0x000fe400078e0002 */
[----:B------:R-:W-:Y:S02]  /*0330*/  IMAD.MOV.U32 R2, RZ, RZ, R20 ;  /* 0x000000ffff027224 */ /* 0x000fe400078e0014 */
[----:B------:R-:W-:-:S08]  /*0340*/  IMAD.MOV.U32 R20, RZ, RZ, R21 ;  /* 0x000000ffff147224 */ /* 0x000fd000078e0015 */
[CC--:B--2---:R-:W-:Y:S02]  /*0350*/  @P4 ISETP.LT.U32.AND P1, PT, R11.reuse, R4.reuse, PT ;  /* 0x000000040b00420c */ /* 0x0c4fe40003f21070 */
[-C--:B------:R-:W-:Y:S02]  /*0360*/  @P4 ISETP.GE.U32.AND P0, PT, R11, R4.reuse, PT ;  /* 0x000000040b00420c */ /* 0x080fe40003f06070 */
[CC--:B------:R-:W-:Y:S02]  /*0370*/  @P4 ISETP.LT.AND.EX P1, PT, R3.reuse, R5.reuse, PT, P1 ;  /* 0x000000050300420c */ /* 0x0c0fe40003f21310 */
[-C--:B------:R-:W-:Y:S02]  /*0380*/  @P4 ISETP.GE.AND.EX P0, PT, R3, R5.reuse, PT, P0 ;  /* 0x000000050300420c */ /* 0x080fe40003f06300 */
[----:B------:R-:W-:Y:S02]  /*0390*/  @P4 SEL R11, R11, R4, P1 ;  /* 0x000000040b0b4207 */ /* 0x000fe40000800000 */
[----:B------:R-:W-:Y:S01]  /*03a0*/  @P4 SEL R14, R3, R5, P1 ;  /* 0x00000005030e4207 */ /* 0x000fe20000800000 */
[----:B------:R-:W-:Y:S01]  /*03b0*/  IMAD.MOV.U32 R3, RZ, RZ, R5 ;  /* 0x000000ffff037224 */ /* 0x000fe200078e0005 */
[----:B------:R-:W-:Y:S01]  /*03c0*/  @P4 SEL R20, R2, R21, !P0 ;  /* 0x0000001502144207 */ /* 0x000fe20004000000 */
[----:B------:R-:W-:-:S02]  /*03d0*/  IMAD.MOV.U32 R2, RZ, RZ, R4 ;  /* 0x000000ffff027224 */ /* 0x000fc400078e0004 */
[----:B------:R-:W-:Y:S02]  /*03e0*/  @P4 IMAD.MOV.U32 R2, RZ, RZ, R11 ;  /* 0x000000ffff024224 */ /* 0x000fe400078e000b */
[----:B------:R-:W-:-:S07]  /*03f0*/  @P4 IMAD.MOV.U32 R3, RZ, RZ, R14 ;  /* 0x000000ffff034224 */ /* 0x000fce00078e000e */
.L_x_8:
[----:B------:R-:W-:Y:S05]  /*0400*/  BSYNC.RECONVERGENT B3 ;  /* 0x0000000000037941 */ /* 0x000fea0003800200 */
.L_x_7:
[----:B------:R-:W-:Y:S01]  /*0410*/  BSSY.RECONVERGENT B3, `(.L_x_9) ;  /* 0x0000013000037945 */ /* 0x000fe20003800200 */
[----:B------:R-:W-:Y:S02]  /*0420*/  IMAD.MOV.U32 R11, RZ, RZ, R15 ;  /* 0x000000ffff0b7224 */ /* 0x000fe400078e000f */
[----:B-----5:R-:W-:Y:S02]  /*0430*/  IMAD.MOV.U32 R4, RZ, RZ, R8 ;  /* 0x000000ffff047224 */ /* 0x020fe400078e0008 */
[----:B------:R-:W-:Y:S02]  /*0440*/  IMAD.MOV.U32 R5, RZ, RZ, R9 ;  /* 0x000000ffff057224 */ /* 0x000fe400078e0009 */
[----:B------:R-:W-:Y:S01]  /*0450*/  IMAD.MOV.U32 R15, RZ, RZ, R16 ;  /* 0x000000ffff0f7224 */ /* 0x000fe200078e0010 */
[----:B------:R-:W-:Y:S06]  /*0460*/  @!P3 BRA `(.L_x_10) ;  /* 0x000000000034b947 */ /* 0x000fec0003800000 */
[----:B------:R-:W-:Y:S01]  /*0470*/  ISETP.GE.AND P3, PT, R16, R11, PT ;  /* 0x0000000b1000720c */ /* 0x000fe20003f66270 */
[----:B------:R-:W-:Y:S02]  /*0480*/  IMAD.MOV.U32 R15, RZ, RZ, R11 ;  /* 0x000000ffff0f7224 */ /* 0x000fe400078e000b */
[----:B------:R-:W-:Y:S02]  /*0490*/  IMAD.MOV.U32 R4, RZ, RZ, R13 ;  /* 0x000000ffff047224 */ /* 0x000fe400078e000d */
[----:B------:R-:W-:-:S08]  /*04a0*/  IMAD.MOV.U32 R5, RZ, RZ, R17 ;  /* 0x000000ffff057224 */ /* 0x000fd000078e0011 */
[CC--:B------:R-:W-:Y:S02]  /*04b0*/  @P3 ISETP.LT.U32.AND P1, PT, R13.reuse, R8.reuse, PT ;  /* 0x000000080d00320c */ /* 0x0c0fe40003f21070 */
[-C--:B------:R-:W-:Y:S02]  /*04c0*/  @P3 ISETP.GE.U32.AND P0, PT, R13, R8.reuse, PT ;  /* 0x000000080d00320c */ /* 0x080fe40003f06070 */
[CC--:B------:R-:W-:Y:S02]  /*04d0*/  @P3 ISETP.LT.AND.EX P1, PT, R17.reuse, R9.reuse, PT, P1 ;  /* 0x000000091100320c */ /* 0x0c0fe40003f21310 */
[-C--:B------:R-:W-:Y:S02]  /*04e0*/  @P3 ISETP.GE.AND.EX P0, PT, R17, R9.reuse, PT, P0 ;  /* 0x000000091100320c */ /* 0x080fe40003f06300 */
[----:B------:R-:W-:Y:S02]  /*04f0*/  @P3 SEL R8, R13, R8, P1 ;  /* 0x000000080d083207 */ /* 0x000fe40000800000 */
[----:B------:R-:W-:-:S02]  /*0500*/  @P3 SEL R9, R17, R9, P1 ;  /* 0x0000000911093207 */ /* 0x000fc40000800000 */
[----:B------:R-:W-:Y:S01]  /*0510*/  @P3 SEL R15, R11, R16, !P0 ;  /* 0x000000100b0f3207 */ /* 0x000fe20004000000 */
[----:B------:R-:W-:Y:S02]  /*0520*/  @P3 IMAD.MOV.U32 R4, RZ, RZ, R8 ;  /* 0x000000ffff043224 */ /* 0x000fe400078e0008 */
[----:B------:R-:W-:-:S07]  /*0530*/  @P3 IMAD.MOV.U32 R5, RZ, RZ, R9 ;  /* 0x000000ffff053224 */ /* 0x000fce00078e0009 */
.L_x_10:
[----:B------:R-:W-:Y:S05]  /*0540*/  BSYNC.RECONVERGENT B3 ;  /* 0x0000000000037941 */ /* 0x000fea0003800200 */
.L_x_9:
[----:B------:R-:W-:Y:S01]  /*0550*/  IADD3 R6, P0, PT, R6, 0x2000, RZ ;  /* 0x0000200006067810 */ /* 0x000fe20007f1e0ff */
[----:B------:R-:W-:-:S04]  /*0560*/  VIADD R19, R19, 0x100 ;  /* 0x0000010013137836 */ /* 0x000fc80000000000 */
[----:B------:R-:W-:Y:S01]  /*0570*/  IMAD.X R7, RZ, RZ, R7, P0 ;  /* 0x000000ffff077224 */ /* 0x000fe200000e0607 */
[----:B------:R-:W-:Y:S07]  /*0580*/  @P2 BRA `(.L_x_11) ;  /* 0xfffffffc00302947 */ /* 0x000fee000383ffff */
.L_x_6:
[----:B------:R-:W-:Y:S05]  /*0590*/  BSYNC.RECONVERGENT B1 ;  /* 0x0000000000017941 */ /* 0x000fea0003800200 */
.L_x_5:
[----:B------:R-:W0:Y:S01]  /*05a0*/  LDC.64 R10, c[0x0][0x380] ;  /* 0x0000e000ff0a7b82 */ /* 0x000e220000000a00 */
[----:B------:R-:W-:-:S13]  /*05b0*/  ISETP.GE.U32.AND P0, PT, R12, 0x300, PT ;  /* 0x000003000c00780c */ /* 0x000fda0003f06070 */
[----:B------:R-:W-:Y:S05]  /*05c0*/  @!P0 BRA `(.L_x_4) ;  /* 0x0000000800908947 */ /* 0x000fea0003800000 */
.L_x_28:
[----:B0-----:R-:W-:-:S05]  /*05d0*/  IMAD.WIDE R8, R19, 0x20, R10 ;  /* 0x0000002013087825 */ /* 0x001fca00078e020a */
[----:B------:R-:W2:Y:S04]  /*05e0*/  LDG.E.CONSTANT R21, desc[UR8][R8.64] ;  /* 0x0000000808157981 */ /* 0x000ea8000c1e9900 */
[----:B------:R-:W3:Y:S04]  /*05f0*/  LDG.E.CONSTANT R22, desc[UR8][R8.64+0x10] ;  /* 0x0000100808167981 */ /* 0x000ee8000c1e9900 */
[----:B-----5:R0:W5:Y:S04]  /*0600*/  LDG.E.CONSTANT R29, desc[UR8][R8.64+0x2000] ;  /* 0x00200008081d7981 */ /* 0x020168000c1e9900 */
[----:B------:R0:W5:Y:S04]  /*0610*/  LDG.E.CONSTANT R14, desc[UR8][R8.64+0x2010] ;  /* 0x00201008080e7981 */ /* 0x000168000c1e9900 */
[----:B------:R0:W5:Y:S04]  /*0620*/  LDG.E.64.CONSTANT R12, desc[UR8][R8.64+0x18] ;  /* 0x00001808080c7981 */ /* 0x000168000c1e9b00 */
[----:B------:R0:W5:Y:S01]  /*0630*/  LDG.E.64.CONSTANT R6, desc[UR8][R8.64+0x2018] ;  /* 0x0020180808067981 */ /* 0x000162000c1e9b00 */
[----:B------:R-:W-:Y:S01]  /*0640*/  BSSY.RECONVERGENT B1, `(.L_x_12) ;  /* 0x0000013000017945 */ /* 0x000fe20003800200 */
[----:B------:R-:W-:-:S02]  /*0650*/  IMAD.MOV.U32 R27, RZ, RZ, R2 ;  /* 0x000000ffff1b7224 */ /* 0x000fc400078e0002 */
[----:B------:R-:W-:Y:S02]  /*0660*/  IMAD.MOV.U32 R25, RZ, RZ, R3 ;  /* 0x000000ffff197224 */ /* 0x000fe400078e0003 */
[----:B------:R-:W-:Y:S01]  /*0670*/  IMAD.MOV.U32 R18, RZ, RZ, R20 ;  /* 0x000000ffff127224 */ /* 0x000fe200078e0014 */
[----:B--2---:R-:W-:Y:S02]  /*0680*/  ISETP.GE.AND P0, PT, R20, R21, PT ;  /* 0x000000151400720c */ /* 0x004fe40003f06270 */
[----:B---3--:R-:W-:-:S11]  /*0690*/  ISETP.GE.AND P2, PT, R15, R22, PT ;  /* 0x000000160f00720c */ /* 0x008fd60003f46270 */
[----:B0-----:R-:W-:Y:S05]  /*06a0*/  @!P0 BRA `(.L_x_13) ;  /* 0x0000000000308947 */ /* 0x001fea0003800000 */
[----:B------:R-:W2:Y:S01]  /*06b0*/  LDG.E.64.CONSTANT R16, desc[UR8][R8.64+0x8] ;  /* 0x0000080808107981 */ /* 0x000ea2000c1e9b00 */
[----:B------:R-:W-:Y:S01]  /*06c0*/  ISETP.GE.AND P3, PT, R21, R20, PT ;  /* 0x000000141500720c */ /* 0x000fe20003f66270 */
[----:B------:R-:W-:-:S12]  /*06d0*/  IMAD.MOV.U32 R18, RZ, RZ, R21 ;  /* 0x000000ffff127224 */ /* 0x000fd800078e0015 */
[CC--:B--2---:R-:W-:Y:S01]  /*06e0*/  @P3 ISETP.GE.U32.AND P0, PT, R2.reuse, R16.reuse, PT ;  /* 0x000000100200320c */ /* 0x0c4fe20003f06070 */
[----:B------:R-:W-:Y:S01]  /*06f0*/  IMAD.MOV.U32 R27, RZ, RZ, R16 ;  /* 0x000000ffff1b7224 */ /* 0x000fe200078e0010 */
[-C--:B------:R-:W-:Y:S01]  /*0700*/  @P3 ISETP.LT.U32.AND P1, PT, R2, R16.reuse, PT ;  /* 0x000000100200320c */ /* 0x080fe20003f21070 */
[----:B------:R-:W-:Y:S01]  /*0710*/  IMAD.MOV.U32 R25, RZ, RZ, R17 ;  /* 0x000000ffff197224 */ /* 0x000fe200078e0011 */
[CC--:B------:R-:W-:Y:S02]  /*0720*/  @P3 ISETP.GE.AND.EX P0, PT, R3.reuse, R17.reuse, PT, P0 ;  /* 0x000000110300320c */ /* 0x0c0fe40003f06300 */
[----:B------:R-:W-:Y:S02]  /*0730*/  @P3 ISETP.LT.AND.EX P1, PT, R3, R17, PT, P1 ;  /* 0x000000110300320c */ /* 0x000fe40003f21310 */
[----:B------:R-:W-:Y:S02]  /*0740*/  @P3 SEL R18, R20, R21, !P0 ;  /* 0x0000001514123207 */ /* 0x000fe40004000000 */
[----:B------:R-:W-:-:S02]  /*0750*/  @P3 SEL R27, R2, R16, P1 ;  /* 0x00000010021b3207 */ /* 0x000fc40000800000 */
[----:B------:R-:W-:-:S07]  /*0760*/  @P3 SEL R25, R3, R17, P1 ;  /* 0x0000001103193207 */ /* 0x000fce0000800000 */
.L_x_13:
[----:B------:R-:W-:Y:S05]  /*0770*/  BSYNC.RECONVERGENT B1 ;  /* 0x0000000000017941 */ /* 0x000fea0003800200 */
.L_x_12:
[----:B------:R-:W-:Y:S01]  /*0780*/  BSSY.RECONVERGENT B1, `(.L_x_14) ;  /* 0x0000010000017945 */ /* 0x000fe20003800200 */
[----:B------:R-:W-:Y:S02]  /*0790*/  IMAD.MOV.U32 R23, RZ, RZ, R22 ;  /* 0x000000ffff177224 */ /* 0x000fe400078e0016 */
[----:B-----5:R-:W-:Y:S02]  /*07a0*/  IMAD.MOV.U32 R21, RZ, RZ, R12 ;  /* 0x000000ffff157224 */ /* 0x020fe400078e000c */
[----:B------:R-:W-:Y:S01]  /*07b0*/  IMAD.MOV.U32 R17, RZ, RZ, R13 ;  /* 0x000000ffff117224 */ /* 0x000fe200078e000d */
[----:B------:R-:W-:Y:S06]  /*07c0*/  @!P2 BRA `(.L_x_15) ;  /* 0x00000000002ca947 */ /* 0x000fec0003800000 */
[----:B------:R-:W-:Y:S01]  /*07d0*/  ISETP.GE.AND P2, PT, R22, R15, PT ;  /* 0x0000000f1600720c */ /* 0x000fe20003f46270 */
[----:B------:R-:W-:Y:S02]  /*07e0*/  IMAD.MOV.U32 R21, RZ, RZ, R4 ;  /* 0x000000ffff157224 */ /* 0x000fe400078e0004 */
[----:B------:R-:W-:Y:S02]  /*07f0*/  IMAD.MOV.U32 R17, RZ, RZ, R5 ;  /* 0x000000ffff117224 */ /* 0x000fe400078e0005 */
[----:B------:R-:W-:-:S08]  /*0800*/  IMAD.MOV.U32 R23, RZ, RZ, R15 ;  /* 0x000000ffff177224 */ /* 0x000fd000078e000f */
[CC--:B------:R-:W-:Y:S02]  /*0810*/  @P2 ISETP.GE.U32.AND P0, PT, R4.reuse, R12.reuse, PT ;  /* 0x0000000c0400220c */ /* 0x0c0fe40003f06070 */
[C---:B------:R-:W-:Y:S02]  /*0820*/  @P2 ISETP.LT.U32.AND P1, PT, R4.reuse, R12, PT ;  /* 0x0000000c0400220c */ /* 0x040fe40003f21070 */
[CC--:B------:R-:W-:Y:S02]  /*0830*/  @P2 ISETP.GE.AND.EX P0, PT, R5.reuse, R13.reuse, PT, P0 ;  /* 0x0000000d0500220c */ /* 0x0c0fe40003f06300 */
[----:B------:R-:W-:Y:S02]  /*0840*/  @P2 ISETP.LT.AND.EX P1, PT, R5, R13, PT, P1 ;  /* 0x0000000d0500220c */ /* 0x000fe40003f21310 */
[----:B------:R-:W-:Y:S02]  /*0850*/  @P2 SEL R23, R15, R22, !P0 ;  /* 0x000000160f172207 */ /* 0x000fe40004000000 */
[----:B------:R-:W-:-:S02]  /*0860*/  @P2 SEL R21, R4, R12, P1 ;  /* 0x0000000c04152207 */ /* 0x000fc40000800000 */
[----:B------:R-:W-:-:S07]  /*0870*/  @P2 SEL R17, R5, R13, P1 ;  /* 0x0000000d05112207 */ /* 0x000fce0000800000 */
.L_x_15:
[----:B------:R-:W-:Y:S05]  /*0880*/  BSYNC.RECONVERGENT B1 ;  /* 0x0000000000017941 */ /* 0x000fea0003800200 */
.L_x_14:
[----:B------:R-:W-:Y:S01]  /*0890*/  ISETP.GE.AND P0, PT, R18, R29, PT ;  /* 0x0000001d1200720c */ /* 0x000fe20003f06270 */
[----:B------:R-:W-:Y:S01]  /*08a0*/  BSSY.RECONVERGENT B1, `(.L_x_16) ;  /* 0x0000011000017945 */ /* 0x000fe20003800200 */
[----:B------:R-:W-:Y:S02]  /*08b0*/  IMAD.MOV.U32 R16, RZ, RZ, R27 ;  /* 0x000000ffff107224 */ /* 0x000fe400078e001b */
[----:B------:R-:W-:Y:S02]  /*08c0*/  IMAD.MOV.U32 R15, RZ, RZ, R25 ;  /* 0x000000ffff0f7224 */ /* 0x000fe400078e0019 */
[----:B------:R-:W-:-:S07]  /*08d0*/  IMAD.MOV.U32 R13, RZ, RZ, R18 ;  /* 0x000000ffff0d7224 */ /* 0x000fce00078e0012 */
[----:B------:R-:W-:Y:S05]  /*08e0*/  @!P0 BRA `(.L_x_17) ;  /* 0x0000000000308947 */ /* 0x000fea0003800000 */
        /* <DEDUP_REMOVED lines=12> */
.L_x_17:
[----:B------:R-:W-:Y:S05]  /*09b0*/  BSYNC.RECONVERGENT B1 ;  /* 0x0000000000017941 */ /* 0x000fea0003800200 */
.L_x_16:
[----:B------:R0:W5:Y:S04]  /*09c0*/  LDG.E.CONSTANT R22, desc[UR8][R8.64+0x4000] ;  /* 0x0040000808167981 */ /* 0x000168000c1e9900 */
[----:B------:R0:W5:Y:S04]  /*09d0*/  LDG.E.CONSTANT R29, desc[UR8][R8.64+0x4010] ;  /* 0x00401008081d7981 */ /* 0x000168000c1e9900 */
[----:B------:R0:W5:Y:S04]  /*09e0*/  LDG.E.CONSTANT R18, desc[UR8][R8.64+0x6000] ;  /* 0x0060000808127981 */ /* 0x000168000c1e9900 */
[----:B------:R0:W5:Y:S04]  /*09f0*/  LDG.E.CONSTANT R12, desc[UR8][R8.64+0x6010] ;  /* 0x00601008080c7981 */ /* 0x000168000c1e9900 */
[----:B------:R0:W5:Y:S04]  /*0a00*/  LDG.E.64.CONSTANT R2, desc[UR8][R8.64+0x4018] ;  /* 0x0040180808027981 */ /* 0x000168000c1e9b00 */
[----:B------:R0:W5:Y:S01]  /*0a10*/  LDG.E.64.CONSTANT R4, desc[UR8][R8.64+0x6018] ;  /* 0x0060180808047981 */ /* 0x000162000c1e9b00 */
[----:B------:R-:W-:Y:S01]  /*0a20*/  ISETP.GE.AND P0, PT, R23, R14, PT ;  /* 0x0000000e1700720c */ /* 0x000fe20003f06270 */
[----:B------:R-:W-:Y:S01]  /*0a30*/  BSSY.RECONVERGENT B1, `(.L_x_18) ;  /* 0x0000010000017945 */ /* 0x000fe20003800200 */
[----:B------:R-:W-:-:S02]  /*0a40*/  IMAD.MOV.U32 R20, RZ, RZ, R14 ;  /* 0x000000ffff147224 */ /* 0x000fc400078e000e */
[----:B------:R-:W-:Y:S02]  /*0a50*/  IMAD.MOV.U32 R27, RZ, RZ, R6 ;  /* 0x000000ffff1b7224 */ /* 0x000fe400078e0006 */
[----:B------:R-:W-:-:S07]  /*0a60*/  IMAD.MOV.U32 R25, RZ, RZ, R7 ;  /* 0x000000ffff197224 */ /* 0x000fce00078e0007 */
[----:B0-----:R-:W-:Y:S05]  /*0a70*/  @!P0 BRA `(.L_x_19) ;  /* 0x00000000002c8947 */ /* 0x001fea0003800000 */
        /* <DEDUP_REMOVED lines=10> */
[----:B------:R-:W-:-:S07]  /*0b20*/  @P2 SEL R20, R23, R14, !P0 ;  /* 0x0000000e17142207 */ /* 0x000fce0004000000 */
.L_x_19:
[----:B------:R-:W-:Y:S05]  /*0b30*/  BSYNC.RECONVERGENT B1 ;  /* 0x0000000000017941 */ /* 0x000fea0003800200 */
.L_x_18:
[----:B-----5:R-:W-:Y:S01]  /*0b40*/  ISETP.GE.AND P0, PT, R13, R22, PT ;  /* 0x000000160d00720c */ /* 0x020fe20003f06270 */
        /* <DEDUP_REMOVED lines=10> */
[C---:B------:R-:W-:Y:S01]  /*0bf0*/  @P2 ISETP.LT.U32.AND P1, PT, R16.reuse, R6, PT ;  /* 0x000000061000220c */ /* 0x040fe20003f21070 */
[----:B------:R-:W-:Y:S01]  /*0c00*/  IMAD.MOV.U32 R14, RZ, RZ, R7 ;  /* 0x000000ffff0e7224 */ /* 0x000fe200078e0007 */
[CC--:B------:R-:W-:Y:S02]  /*0c10*/  @P2 ISETP.GE.AND.EX P0, PT, R15.reuse, R7.reuse, PT, P0 ;  /* 0x000000070f00220c */ /* 0x0c0fe40003f06300 */
[----:B------:R-:W-:Y:S02]  /*0c20*/  @P2 ISETP.LT.AND.EX P1, PT, R15, R7, PT, P1 ;  /* 0x000000070f00220c */ /* 0x000fe40003f21310 */
[----:B------:R-:W-:Y:S02]  /*0c30*/  @P2 SEL R17, R13, R22, !P0 ;  /* 0x000000160d112207 */ /* 0x000fe40004000000 */
[----:B------:R-:W-:-:S02]  /*0c40*/  @P2 SEL R21, R16, R6, P1 ;  /* 0x0000000610152207 */ /* 0x000fc40000800000 */
[----:B------:R-:W-:-:S07]  /*0c50*/  @P2 SEL R14, R15, R7, P1 ;  /* 0x000000070f0e2207 */ /* 0x000fce0000800000 */
.L_x_21:
[----:B------:R-:W-:Y:S05]  /*0c60*/  BSYNC.RECONVERGENT B1 ;  /* 0x0000000000017941 */ /* 0x000fea0003800200 */
.L_x_20:
[----:B------:R-:W-:Y:S01]  /*0c70*/  ISETP.GE.AND P0, PT, R20, R29, PT ;  /* 0x0000001d1400720c */ /* 0x000fe20003f06270 */
[----:B------:R-:W-:Y:S01]  /*0c80*/  BSSY.RECONVERGENT B1, `(.L_x_22) ;  /* 0x0000010000017945 */ /* 0x000fe20003800200 */
[----:B------:R-:W-:Y:S02]  /*0c90*/  IMAD.MOV.U32 R7, RZ, RZ, R29 ;  /* 0x000000ffff077224 */ /* 0x000fe400078e001d */
[----:B------:R-:W-:Y:S02]  /*0ca0*/  IMAD.MOV.U32 R13, RZ, RZ, R2 ;  /* 0x000000ffff0d7224 */ /* 0x000fe400078e0002 */
[----:B------:R-:W-:-:S07]  /*0cb0*/  IMAD.MOV.U32 R23, RZ, RZ, R3 ;  /* 0x000000ffff177224 */ /* 0x000fce00078e0003 */
[----:B------:R-:W-:Y:S05]  /*0cc0*/  @!P0 BRA `(.L_x_23) ;  /* 0x00000000002c8947 */ /* 0x000fea0003800000 */
[----:B------:R-:W-:Y:S01]  /*0cd0*/  ISETP.GE.AND P2, PT, R29, R20, PT ;  /* 0x000000141d00720c */ /* 0x000fe20003f46270 */
[----:B------:R-:W-:Y:S02]  /*0ce0*/  IMAD.MOV.U32 R13, RZ, RZ, R27 ;  /* 0x000000ffff0d7224 */ /* 0x000fe400078e001b */
[----:B------:R-:W-:Y:S02]  /*0cf0*/  IMAD.MOV.U32 R23, RZ, RZ, R25 ;  /* 0x000000ffff177224 */ /* 0x000fe400078e0019 */
[----:B------:R-:W-:-:S08]  /*0d00*/  IMAD.MOV.U32 R7, RZ, RZ, R20 ;  /* 0x000000ffff077224 */ /* 0x000fd000078e0014 */
[CC--:B------:R-:W-:Y:S02]  /*0d10*/  @P2 ISETP.GE.U32.AND P0, PT, R27.reuse, R2.reuse, PT ;  /* 0x000000021b00220c */ /* 0x0c0fe40003f06070 */
[-C--:B------:R-:W-:Y:S02]  /*0d20*/  @P2 ISETP.LT.U32.AND P1, PT, R27, R2.reuse, PT ;  /* 0x000000021b00220c */ /* 0x080fe40003f21070 */
[CC--:B------:R-:W-:Y:S02]  /*0d30*/  @P2 ISETP.GE.AND.EX P0, PT, R25.reuse, R3.reuse, PT, P0 ;  /* 0x000000031900220c */ /* 0x0c0fe40003f06300 */
[----:B------:R-:W-:Y:S02]  /*0d40*/  @P2 ISETP.LT.AND.EX P1, PT, R25, R3, PT, P1 ;  /* 0x000000031900220c */ /* 0x000fe40003f21310 */
[----:B------:R-:W-:Y:S02]  /*0d50*/  @P2 SEL R7, R20, R29, !P0 ;  /* 0x0000001d14072207 */ /* 0x000fe40004000000 */
[----:B------:R-:W-:-:S02]  /*0d60*/  @P2 SEL R13, R27, R2, P1 ;  /* 0x000000021b0d2207 */ /* 0x000fc40000800000 */
[----:B------:R-:W-:-:S07]  /*0d70*/  @P2 SEL R23, R25, R3, P1 ;  /* 0x0000000319172207 */ /* 0x000fce0000800000 */
.L_x_23:
[----:B------:R-:W-:Y:S05]  /*0d80*/  BSYNC.RECONVERGENT B1 ;  /* 0x0000000000017941 */ /* 0x000fea0003800200 */
.L_x_22:
        /* <DEDUP_REMOVED lines=9> */
[CC--:B--2---:R-:W-:Y:S02]  /*0e20*/  @P2 ISETP.LT.U32.AND P1, PT, R21.reuse, R2.reuse, PT ;  /* 0x000000021500220c */ /* 0x0c4fe40003f21070 */
[CC--:B------:R-:W-:Y:S02]  /*0e30*/  @P2 ISETP.GE.U32.AND P0, PT, R21.reuse, R2.reuse, PT ;  /* 0x000000021500220c */ /* 0x0c0fe40003f06070 */
[CC--:B------:R-:W-:Y:S02]  /*0e40*/  @P2 ISETP.LT.AND.EX P1, PT, R14.reuse, R3.reuse, PT, P1 ;  /* 0x000000030e00220c */ /* 0x0c0fe40003f21310 */
[CC--:B------:R-:W-:Y:S02]  /*0e50*/  @P2 ISETP.GE.AND.EX P0, PT, R14.reuse, R3.reuse, PT, P0 ;  /* 0x000000030e00220c */ /* 0x0c0fe40003f06300 */
[----:B------:R-:W-:Y:S02]  /*0e60*/  @P2 SEL R21, R21, R2, P1 ;  /* 0x0000000215152207 */ /* 0x000fe40000800000 */
[----:B------:R-:W-:-:S02]  /*0e70*/  @P2 SEL R14, R14, R3, P1 ;  /* 0x000000030e0e2207 */ /* 0x000fc40000800000 */
[----:B------:R-:W-:Y:S01]  /*0e80*/  @P2 SEL R20, R17, R18, !P0 ;  /* 0x0000001211142207 */ /* 0x000fe20004000000 */
[----:B------:R-:W-:Y:S02]  /*0e90*/  @P2 IMAD.MOV.U32 R2, RZ, RZ, R21 ;  /* 0x000000ffff022224 */ /* 0x000fe400078e0015 */
[----:B------:R-:W-:-:S07]  /*0ea0*/  @P2 IMAD.MOV.U32 R3, RZ, RZ, R14 ;  /* 0x000000ffff032224 */ /* 0x000fce00078e000e */
.L_x_25:
[----:B------:R-:W-:Y:S05]  /*0eb0*/  BSYNC.RECONVERGENT B1 ;  /* 0x0000000000017941 */ /* 0x000fea0003800200 */
.L_x_24:
[----:B------:R-:W-:Y:S01]  /*0ec0*/  ISETP.GE.AND P0, PT, R7, R12, PT ;  /* 0x0000000c0700720c */ /* 0x000fe20003f06270 */
[----:B------:R-:W-:Y:S01]  /*0ed0*/  BSSY.RECONVERGENT B1, `(.L_x_26) ;  /* 0x0000010000017945 */ /* 0x000fe20003800200 */
[----:B------:R-:W-:-:S11]  /*0ee0*/  IMAD.MOV.U32 R15, RZ, RZ, R12 ;  /* 0x000000ffff0f7224 */ /* 0x000fd600078e000c */
[----:B------:R-:W-:Y:S05]  /*0ef0*/  @!P0 BRA `(.L_x_27) ;  /* 0x0000000000348947 */ /* 0x000fea0003800000 */
[----:B------:R-:W-:Y:S01]  /*0f00*/  ISETP.GE.AND P2, PT, R12, R7, PT ;  /* 0x000000070c00720c */ /* 0x000fe20003f46270 */
[----:B------:R-:W-:-:S12]  /*0f10*/  IMAD.MOV.U32 R15, RZ, RZ, R7 ;  /* 0x000000ffff0f7224 */ /* 0x000fd800078e0007 */
[CC--:B------:R-:W-:Y:S02]  /*0f20*/  @P2 ISETP.GE.U32.AND P0, PT, R13.reuse, R4.reuse, PT ;  /* 0x000000040d00220c */ /* 0x0c0fe40003f06070 */
[----:B------:R-:W-:Y:S02]  /*0f30*/  @P2 ISETP.LT.U32.AND P1, PT, R13, R4, PT ;  /* 0x000000040d00220c */ /* 0x000fe40003f21070 */
[CC--:B------:R-:W-:Y:S02]  /*0f40*/  @P2 ISETP.GE.AND.EX P0, PT, R23.reuse, R5.reuse, PT, P0 ;  /* 0x000000051700220c */ /* 0x0c0fe40003f06300 */
[-C--:B------:R-:W-:Y:S02]  /*0f50*/  @P2 ISETP.LT.AND.EX P1, PT, R23, R5.reuse, PT, P1 ;  /* 0x000000051700220c */ /* 0x080fe40003f21310 */
[----:B------:R-:W-:Y:S02]  /*0f60*/  @P2 SEL R15, R7, R12, !P0 ;  /* 0x0000000c070f2207 */ /* 0x000fe40004000000 */
[----:B------:R-:W-:Y:S01]  /*0f70*/  @P2 SEL R6, R13, R4, P1 ;  /* 0x000000040d062207 */ /* 0x000fe20000800000 */
[----:B------:R-:W-:Y:S01]  /*0f80*/  IMAD.MOV.U32 R4, RZ, RZ, R13 ;  /* 0x000000ffff047224 */ /* 0x000fe200078e000d */
[----:B------:R-:W-:Y:S01]  /*0f90*/  @P2 SEL R7, R23, R5, P1 ;  /* 0x0000000517072207 */ /* 0x000fe20000800000 */
[----:B------:R-:W-:-:S02]  /*0fa0*/  IMAD.MOV.U32 R5, RZ, RZ, R23 ;  /* 0x000000ffff057224 */ /* 0x000fc400078e0017 */
[----:B------:R-:W-:Y:S02]  /*0fb0*/  @P2 IMAD.MOV.U32 R4, RZ, RZ, R6 ;  /* 0x000000ffff042224 */ /* 0x000fe400078e0006 */
[----:B------:R-:W-:-:S07]  /*0fc0*/  @P2 IMAD.MOV.U32 R5, RZ, RZ, R7 ;  /* 0x000000ffff052224 */ /* 0x000fce00078e0007 */
.L_x_27:
[----:B------:R-:W-:Y:S05]  /*0fd0*/  BSYNC.RECONVERGENT B1 ;  /* 0x0000000000017941 */ /* 0x000fea0003800200 */
.L_x_26:
[----:B------:R-:W-:-:S05]  /*0fe0*/  VIADD R19, R19, 0x400 ;  /* 0x0000040013137836 */ /* 0x000fca0000000000 */
[----:B------:R-:W-:-:S13]  /*0ff0*/  ISETP.GE.AND P0, PT, R19, UR4, PT ;  /* 0x0000000413007c0c */ /* 0x000fda000bf06270 */
[----:B------:R-:W-:Y:S05]  /*1000*/  @!P0 BRA `(.L_x_28) ;  /* 0xfffffff400708947 */ /* 0x000fea000383ffff */
.L_x_4:
[----:B------:R-:W-:Y:S05]  /*1010*/  BSYNC.RECONVERGENT B2 ;  /* 0x0000000000027941 */ /* 0x000fea0003800200 */
.L_x_3:
[----:B------:R-:W1:Y:S02]  /*1020*/  LDCU UR6, c[0x0][0x390] ;  /* 0x00007200ff0677ac */ /* 0x000e640008000800 */
[----:B-1----:R-:W-:-:S09]  /*1030*/  UISETP.GE.AND UP0, UPT, UR6, 0x100, UPT ;  /* 0x000001000600788c */ /* 0x002fd2000bf06270 */
[----:B------:R-:W-:Y:S05]  /*1040*/  BRA.U !UP0, `(.L_x_29) ;  /* 0x0000002108f87547 */ /* 0x000fea000b800000 */
[----:B------:R-:W1:Y:S01]  /*1050*/  S2R R13, SR_LANEID ;  /* 0x00000000000d7919 */ /* 0x000e620000000000 */
[----:B------:R-:W-:Y:S01]  /*1060*/  BSSY.RECONVERGENT B1, `(.L_x_30) ;  /* 0x0000031000017945 */ /* 0x000fe20003800200 */
[----:B0----5:R-:W-:Y:S01]  /*1070*/  IMAD.MOV.U32 R10, RZ, RZ, R4 ;  /* 0x000000ffff0a7224 */ /* 0x021fe200078e0004 */
[----:B------:R0:W2:Y:S01]  /*1080*/  SHFL.DOWN PT, R11, R20, 0x1, 0x1f ;  /* 0x08201f00140b7f89 */ /* 0x0000a200000e0000 */
[----:B------:R-:W-:Y:S02]  /*1090*/  IMAD.MOV.U32 R7, RZ, RZ, R5 ;  /* 0x000000ffff077224 */ /* 0x000fe400078e0005 */
[----:B------:R-:W-:Y:S01]  /*10a0*/  IMAD.MOV.U32 R6, RZ, RZ, R15 ;  /* 0x000000ffff067224 */ /* 0x000fe200078e000f */
[----:B------:R0:W3:Y:S01]  /*10b0*/  SHFL.DOWN PT, R17, R2, 0x1, 0x1f ;  /* 0x08201f0002117f89 */ /* 0x0000e200000e0000 */
[----:B------:R-:W-:Y:S02]  /*10c0*/  IMAD.MOV.U32 R14, RZ, RZ, R2 ;  /* 0x000000ffff0e7224 */ /* 0x000fe400078e0002 */
[----:B------:R-:W-:Y:S01]  /*10d0*/  IMAD.MOV.U32 R9, RZ, RZ, R3 ;  /* 0x000000ffff097224 */ /* 0x000fe200078e0003 */
[----:B------:R0:W4:Y:S01]  /*10e0*/  SHFL.DOWN PT, R19, R3, 0x1, 0x1f ;  /* 0x08201f0003137f89 */ /* 0x00012200000e0000 */
[----:B------:R-:W-:-:S03]  /*10f0*/  IMAD.MOV.U32 R8, RZ, RZ, R20 ;  /* 0x000000ffff087224 */ /* 0x000fc600078e0014 */
[----:B------:R0:W0:Y:S04]  /*1100*/  SHFL.DOWN PT, R12, R15, 0x1, 0x1f ;  /* 0x08201f000f0c7f89 */ /* 0x00002800000e0000 */
[----:B------:R0:W0:Y:S04]  /*1110*/  SHFL.DOWN PT, R21, R4, 0x1, 0x1f ;  /* 0x08201f0004157f89 */ /* 0x00002800000e0000 */
[----:B------:R0:W0:Y:S01]  /*1120*/  SHFL.DOWN PT, R23, R5, 0x1, 0x1f ;  /* 0x08201f0005177f89 */ /* 0x00002200000e0000 */
[----:B-1----:R-:W-:-:S13]  /*1130*/  ISETP.GT.AND P0, PT, R13, 0x1e, PT ;  /* 0x0000001e0d00780c */ /* 0x002fda0003f04270 */
[----:B--234-:R-:W-:Y:S05]  /*1140*/  @P0 BRA `(.L_x_31) ;  /* 0x0000000000880947 */ /* 0x01cfea0003800000 */
[----:B------:R-:W-:Y:S01]  /*1150*/  ISETP.GE.AND P0, PT, R20, R11, PT ;  /* 0x0000000b1400720c */ /* 0x000fe20003f06270 */
[----:B------:R-:W-:Y:S01]  /*1160*/  BSSY.RECONVERGENT B2, `(.L_x_32) ;  /* 0x0000012000027945 */ /* 0x000fe20003800200 */
[----:B0-----:R-:W-:Y:S01]  /*1170*/  ISETP.GE.AND P2, PT, R15, R12, PT ;  /* 0x0000000c0f00720c */ /* 0x001fe20003f46270 */
[----:B------:R-:W-:Y:S02]  /*1180*/  IMAD.MOV.U32 R14, RZ, RZ, R2 ;  /* 0x000000ffff0e7224 */ /* 0x000fe400078e0002 */
[----:B------:R-:W-:Y:S02]  /*1190*/  IMAD.MOV.U32 R9, RZ, RZ, R3 ;  /* 0x000000ffff097224 */ /* 0x000fe400078e0003 */
[----:B------:R-:W-:Y:S02]  /*11a0*/  IMAD.MOV.U32 R10, RZ, RZ, R21 ;  /* 0x000000ffff0a7224 */ /* 0x000fe400078e0015 */
[----:B------:R-:W-:-:S04]  /*11b0*/  IMAD.MOV.U32 R8, RZ, RZ, R20 ;  /* 0x000000ffff087224 */ /* 0x000fc800078e0014 */
[----:B------:R-:W-:Y:S05]  /*11c0*/  @!P0 BRA `(.L_x_33) ;  /* 0x00000000002c8947 */ /* 0x000fea0003800000 */
[----:B------:R-:W-:Y:S01]  /*11d0*/  ISETP.GE.AND P3, PT, R11, R20, PT ;  /* 0x000000140b00720c */ /* 0x000fe20003f66270 */
[----:B------:R-:W-:Y:S02]  /*11e0*/  IMAD.MOV.U32 R14, RZ, RZ, R17 ;  /* 0x000000ffff0e7224 */ /* 0x000fe400078e0011 */
[----:B------:R-:W-:Y:S02]  /*11f0*/  IMAD.MOV.U32 R9, RZ, RZ, R19 ;  /* 0x000000ffff097224 */ /* 0x000fe400078e0013 */
[----:B------:R-:W-:-:S08]  /*1200*/  IMAD.MOV.U32 R8, RZ, RZ, R11 ;  /* 0x000000ffff087224 */ /* 0x000fd000078e000b */
[CC--:B------:R-:W-:Y:S02]  /*1210*/  @P3 ISETP.GE.U32.AND P0, PT, R2.reuse, R17.reuse, PT ;  /* 0x000000110200320c */ /* 0x0c0fe40003f06070 */
[----:B------:R-:W-:Y:S02]  /*1220*/  @P3 ISETP.LT.U32.AND P1, PT, R2, R17, PT ;  /* 0x000000110200320c */ /* 0x000fe40003f21070 */
[CC--:B------:R-:W-:Y:S02]  /*1230*/  @P3 ISETP.GE.AND.EX P0, PT, R3.reuse, R19.reuse, PT, P0 ;  /* 0x000000130300320c */ /* 0x0c0fe40003f06300 */
[----:B------:R-:W-:Y:S02]  /*1240*/  @P3 ISETP.LT.AND.EX P1, PT, R3, R19, PT, P1 ;  /* 0x000000130300320c */ /* 0x000fe40003f21310 */
[----:B------:R-:W-:Y:S02]  /*1250*/  @P3 SEL R8, R20, R11, !P0 ;  /* 0x0000000b14083207 */ /* 0x000fe40004000000 */
[----:B------:R-:W-:-:S02]  /*1260*/  @P3 SEL R14, R2, R17, P1 ;  /* 0x00000011020e3207 */ /* 0x000fc40000800000 */
[----:B------:R-:W-:-:S07]  /*1270*/  @P3 SEL R9, R3, R19, P1 ;  /* 0x0000001303093207 */ /* 0x000fce0000800000 */
.L_x_33:
[----:B------:R-:W-:Y:S05]  /*1280*/  BSYNC.RECONVERGENT B2 ;  /* 0x0000000000027941 */ /* 0x000fea0003800200 */
.L_x_32:
[----:B------:R-:W-:Y:S02]  /*1290*/  IMAD.MOV.U32 R7, RZ, RZ, R23 ;  /* 0x000000ffff077224 */ /* 0x000fe400078e0017 */
        /* <DEDUP_REMOVED lines=13> */
.L_x_31:
[----:B------:R-:W-:Y:S05]  /*1370*/  BSYNC.RECONVERGENT B1 ;  /* 0x0000000000017941 */ /* 0x000fea0003800200 */
.L_x_30:
[----:B------:R-:W-:Y:S01]  /*1380*/  ISETP.GT.AND P0, PT, R13, 0x1d, PT ;  /* 0x0000001d0d00780c */ /* 0x000fe20003f04270 */
[----:B0-----:R0:W1:Y:S01]  /*1390*/  SHFL.DOWN PT, R15, R8, 0x2, 0x1f ;  /* 0x08401f00080f7f89 */ /* 0x00106200000e0000 */
[----:B------:R-:W-:Y:S01]  /*13a0*/  BSSY.RECONVERGENT B1, `(.L_x_34) ;  /* 0x0000035000017945 */ /* 0x000fe20003800200 */
[----:B------:R-:W-:Y:S02]  /*13b0*/  IMAD.MOV.U32 R4, RZ, RZ, R10 ;  /* 0x000000ffff047224 */ /* 0x000fe400078e000a */
[----:B------:R0:W2:Y:S01]  /*13c0*/  SHFL.DOWN PT, R17, R14, 0x2, 0x1f ;  /* 0x08401f000e117f89 */ /* 0x0000a200000e0000 */
[----:B------:R-:W-:Y:S02]  /*13d0*/  IMAD.MOV.U32 R3, RZ, RZ, R7 ;  /* 0x000000ffff037224 */ /* 0x000fe400078e0007 */
[----:B------:R-:W-:Y:S01]  /*13e0*/  IMAD.MOV.U32 R2, RZ, RZ, R6 ;  /* 0x000000ffff027224 */ /* 0x000fe200078e0006 */
[----:B------:R0:W3:Y:S04]  /*13f0*/  SHFL.DOWN PT, R16, R9, 0x2, 0x1f ;  /* 0x08401f0009107f89 */ /* 0x0000e800000e0000 */
[----:B------:R0:W4:Y:S04]  /*1400*/  SHFL.DOWN PT, R19, R6, 0x2, 0x1f ;  /* 0x08401f0006137f89 */ /* 0x00012800000e0000 */
[----:B------:R0:W0:Y:S04]  /*1410*/  SHFL.DOWN PT, R21, R10, 0x2, 0x1f ;  /* 0x08401f000a157f89 */ /* 0x00002800000e0000 */
[----:B------:R0:W0:Y:S01]  /*1420*/  SHFL.DOWN PT, R18, R7, 0x2, 0x1f ;  /* 0x08401f0007127f89 */ /* 0x00002200000e0000 */
[----:B------:R-:W-:Y:S05]  /*1430*/  @P0 BRA `(.L_x_35) ;  /* 0x0000000000ac0947 */ /* 0x000fea0003800000 */
[----:B-1----:R-:W-:Y:S01]  /*1440*/  ISETP.GE.AND P0, PT, R8, R15, PT ;  /* 0x0000000f0800720c */ /* 0x002fe20003f06270 */
[----:B------:R-:W-:Y:S01]  /*1450*/  BSSY.RECONVERGENT B2, `(.L_x_36) ;  /* 0x0000012000027945 */ /* 0x000fe20003800200 */
[----:B----4-:R-:W-:Y:S01]  /*1460*/  ISETP.GE.AND P2, PT, R6, R19, PT ;  /* 0x000000130600720c */ /* 0x010fe20003f46270 */
[----:B------:R-:W-:Y:S02]  /*1470*/  IMAD.MOV.U32 R11, RZ, RZ, R14 ;  /* 0x000000ffff0b7224 */ /* 0x000fe400078e000e */
[----:B------:R-:W-:Y:S02]  /*1480*/  IMAD.MOV.U32 R12, RZ, RZ, R9 ;  /* 0x000000ffff0c7224 */ /* 0x000fe400078e0009 */
[----:B0-----:R-:W-:Y:S02]  /*1490*/  IMAD.MOV.U32 R4, RZ, RZ, R21 ;  /* 0x000000ffff047224 */ /* 0x001fe400078e0015 */
[----:B------:R-:W-:-:S04]  /*14a0*/  IMAD.MOV.U32 R5, RZ, RZ, R8 ;  /* 0x000000ffff057224 */ /* 0x000fc800078e0008 */
[----:B------:R-:W-:Y:S05]  /*14b0*/  @!P0 BRA `(.L_x_37) ;  /* 0x00000000002c8947 */ /* 0x000fea0003800000 */
[----:B------:R-:W-:Y:S01]  /*14c0*/  ISETP.GE.AND P3, PT, R15, R8, PT ;  /* 0x000000080f00720c */ /* 0x000fe20003f66270 */
[----:B--2---:R-:W-:Y:S02]  /*14d0*/  IMAD.MOV.U32 R11, RZ, RZ, R17 ;  /* 0x000000ffff0b7224 */ /* 0x004fe400078e0011 */
[----:B---3--:R-:W-:Y:S02]  /*14e0*/  IMAD.MOV.U32 R12, RZ, RZ, R16 ;  /* 0x000000ffff0c7224 */ /* 0x008fe400078e0010 */
        /* <DEDUP_REMOVED lines=8> */
.L_x_37:
[----:B------:R-:W-:Y:S05]  /*1570*/  BSYNC.RECONVERGENT B2 ;  /* 0x0000000000027941 */ /* 0x000fea0003800200 */
.L_x_36:
[----:B------:R-:W-:Y:S02]  /*1580*/  IMAD.MOV.U32 R3, RZ, RZ, R18 ;  /* 0x000000ffff037224 */ /* 0x000fe400078e0012 */
[----:B------:R-:W-:Y:S02]  /*1590*/  IMAD.MOV.U32 R2, RZ, RZ, R19 ;  /* 0x000000ffff027224 */ /* 0x000fe400078e0013 */
[----:B------:R-:W-:Y:S02]  /*15a0*/  IMAD.MOV.U32 R14, RZ, RZ, R11 ;  /* 0x000000ffff0e7224 */ /* 0x000fe400078e000b */
[----:B------:R-:W-:Y:S02]  /*15b0*/  IMAD.MOV.U32 R9, RZ, RZ, R12 ;  /* 0x000000ffff097224 */ /* 0x000fe400078e000c */
[----:B------:R-:W-:Y:S01]  /*15c0*/  IMAD.MOV.U32 R8, RZ, RZ, R5 ;  /* 0x000000ffff087224 */ /* 0x000fe200078e0005 */
[----:B------:R-:W-:Y:S06]  /*15d0*/  @!P2 BRA `(.L_x_35) ;  /* 0x000000000044a947 */ /* 0x000fec0003800000 */
[----:B------:R-:W-:Y:S01]  /*15e0*/  ISETP.GE.AND P2, PT, R19, R6, PT ;  /* 0x000000061300720c */ /* 0x000fe20003f46270 */
[----:B------:R-:W-:Y:S02]  /*15f0*/  IMAD.MOV.U32 R14, RZ, RZ, R11 ;  /* 0x000000ffff0e7224 */ /* 0x000fe400078e000b */
[----:B------:R-:W-:Y:S02]  /*1600*/  IMAD.MOV.U32 R9, RZ, RZ, R12 ;  /* 0x000000ffff097224 */ /* 0x000fe400078e000c */
[----:B------:R-:W-:Y:S02]  /*1610*/  IMAD.MOV.U32 R2, RZ, RZ, R6 ;  /* 0x000000ffff027224 */ /* 0x000fe400078e0006 */
[----:B------:R-:W-:Y:S02]  /*1620*/  IMAD.MOV.U32 R8, RZ, RZ, R5 ;  /* 0x000000ffff087224 */ /* 0x000fe400078e0005 */
[----:B------:R-:W-:Y:S02]  /*1630*/  IMAD.MOV.U32 R4, RZ, RZ, R10 ;  /* 0x000000ffff047224 */ /* 0x000fe400078e000a */
[----:B------:R-:W-:-:S02]  /*1640*/  IMAD.MOV.U32 R3, RZ, RZ, R7 ;  /* 0x000000ffff037224 */ /* 0x000fc400078e0007 */
[CC--:B------:R-:W-:Y:S01]  /*1650*/  @P2 ISETP.GE.U32.AND P0, PT, R10.reuse, R21.reuse, PT ;  /* 0x000000150a00220c */ /* 0x0c0fe20003f06070 */
[----:B------:R-:W-:Y:S01]  /*1660*/  @P2 IMAD.MOV.U32 R14, RZ, RZ, R11 ;  /* 0x000000ffff0e2224 */ /* 0x000fe200078e000b */
[----:B------:R-:W-:Y:S01]  /*1670*/  @P2 ISETP.LT.U32.AND P1, PT, R10, R21, PT ;  /* 0x000000150a00220c */ /* 0x000fe20003f21070 */
[----:B------:R-:W-:Y:S01]  /*1680*/  @P2 IMAD.MOV.U32 R9, RZ, RZ, R12 ;  /* 0x000000ffff092224 */ /* 0x000fe200078e000c */
[CC--:B------:R-:W-:Y:S01]  /*1690*/  @P2 ISETP.GE.AND.EX P0, PT, R7.reuse, R18.reuse, PT, P0 ;  /* 0x000000120700220c */ /* 0x0c0fe20003f06300 */
[----:B------:R-:W-:Y:S01]  /*16a0*/  @P2 IMAD.MOV.U32 R8, RZ, RZ, R5 ;  /* 0x000000ffff082224 */ /* 0x000fe200078e0005 */
[----:B------:R-:W-:Y:S02]  /*16b0*/  @P2 ISETP.LT.AND.EX P1, PT, R7, R18, PT, P1 ;  /* 0x000000120700220c */ /* 0x000fe40003f21310 */
[----:B------:R-:W-:Y:S02]  /*16c0*/  @P2 SEL R2, R6, R19, !P0 ;  /* 0x0000001306022207 */ /* 0x000fe40004000000 */
[----:B------:R-:W-:-:S02]  /*16d0*/  @P2 SEL R4, R10, R21, P1 ;  /* 0x000000150a042207 */ /* 0x000fc40000800000 */
[----:B------:R-:W-:-:S07]  /*16e0*/  @P2 SEL R3, R7, R18, P1 ;  /* 0x0000001207032207 */ /* 0x000fce0000800000 */
.L_x_35:
[----:B------:R-:W-:Y:S05]  /*16f0*/  BSYNC.RECONVERGENT B1 ;  /* 0x0000000000017941 */ /* 0x000fea0003800200 */
.L_x_34:
[----:B------:R-:W-:Y:S01]  /*1700*/  ISETP.GT.AND P0, PT, R13, 0x1b, PT ;  /* 0x0000001b0d00780c */ /* 0x000fe20003f04270 */
[----:B-1----:R1:W1:Y:S01]  /*1710*/  SHFL.DOWN PT, R15, R8, 0x4, 0x1f ;  /* 0x08801f00080f7f89 */ /* 0x00226200000e0000 */
[----:B------:R-:W-:Y:S01]  /*1720*/  BSSY.RECONVERGENT B1, `(.L_x_38) ;  /* 0x0000035000017945 */ /* 0x000fe20003800200 */
[----:B0-----:R-:W-:Y:S02]  /*1730*/  IMAD.MOV.U32 R7, RZ, RZ, R4 ;  /* 0x000000ffff077224 */ /* 0x001fe400078e0004 */
[----:B--2---:R0:W2:Y:S01]  /*1740*/  SHFL.DOWN PT, R17, R14, 0x4, 0x1f ;  /* 0x08801f000e117f89 */ /* 0x0040a200000e0000 */
[----:B------:R-:W-:Y:S02]  /*1750*/  IMAD.MOV.U32 R6, RZ, RZ, R3 ;  /* 0x000000ffff067224 */ /* 0x000fe400078e0003 */
[----:B------:R-:W-:Y:S01]  /*1760*/  IMAD.MOV.U32 R5, RZ, RZ, R2 ;  /* 0x000000ffff057224 */ /* 0x000fe200078e0002 */
[----:B---3--:R0:W3:Y:S04]  /*1770*/  SHFL.DOWN PT, R16, R9, 0x4, 0x1f ;  /* 0x08801f0009107f89 */ /* 0x0080e800000e0000 */
[----:B----4-:R0:W4:Y:S04]  /*1780*/  SHFL.DOWN PT, R19, R2, 0x4, 0x1f ;  /* 0x08801f0002137f89 */ /* 0x01012800000e0000 */
        /* <DEDUP_REMOVED lines=22> */
.L_x_41:
[----:B------:R-:W-:Y:S05]  /*18f0*/  BSYNC.RECONVERGENT B2 ;  /* 0x0000000000027941 */ /* 0x000fea0003800200 */
.L_x_40:
        /* <DEDUP_REMOVED lines=23> */
.L_x_39:
[----:B------:R-:W-:Y:S05]  /*1a70*/  BSYNC.RECONVERGENT B1 ;  /* 0x0000000000017941 */ /* 0x000fea0003800200 */
.L_x_38:
[----:B------:R-:W-:Y:S01]  /*1a80*/  ISETP.GT.AND P0, PT, R13, 0x17, PT ;  /* 0x000000170d00780c */ /* 0x000fe20003f04270 */
[----:B-1----:R1:W1:Y:S01]  /*1a90*/  SHFL.DOWN PT, R15, R8, 0x8, 0x1f ;  /* 0x09001f00080f7f89 */ /* 0x00226200000e0000 */
[----:B------:R-:W-:Y:S01]  /*1aa0*/  BSSY.RECONVERGENT B1, `(.L_x_42) ;  /* 0x0000035000017945 */ /* 0x000fe20003800200 */
[----:B------:R-:W-:Y:S02]  /*1ab0*/  IMAD.MOV.U32 R12, RZ, RZ, R7 ;  /* 0x000000ffff0c7224 */ /* 0x000fe400078e0007 */
[----:B--2---:R2:W1:Y:S01]  /*1ac0*/  SHFL.DOWN PT, R17, R14, 0x8, 0x1f ;  /* 0x09001f000e117f89 */ /* 0x00446200000e0000 */
[----:B------:R-:W-:Y:S02]  /*1ad0*/  IMAD.MOV.U32 R11, RZ, RZ, R6 ;  /* 0x000000ffff0b7224 */ /* 0x000fe400078e0006 */
[----:B------:R-:W-:Y:S01]  /*1ae0*/  IMAD.MOV.U32 R10, RZ, RZ, R5 ;  /* 0x000000ffff0a7224 */ /* 0x000fe200078e0005 */
[----:B---3--:R2:W3:Y:S04]  /*1af0*/  SHFL.DOWN PT, R16, R9, 0x8, 0x1f ;  /* 0x09001f0009107f89 */ /* 0x0084e800000e0000 */
[----:B0-----:R2:W0:Y:S04]  /*1b00*/  SHFL.DOWN PT, R18, R5, 0x8, 0x1f ;  /* 0x09001f0005127f89 */ /* 0x00142800000e0000 */
[----:B------:R2:W0:Y:S04]  /*1b10*/  SHFL.DOWN PT, R20, R7, 0x8, 0x1f ;  /* 0x09001f0007147f89 */ /* 0x00042800000e0000 */
[----:B----4-:R2:W4:Y:S01]  /*1b20*/  SHFL.DOWN PT, R19, R6, 0x8, 0x1f ;  /* 0x09001f0006137f89 */ /* 0x01052200000e0000 */
[----:B------:R-:W-:Y:S05]  /*1b30*/  @P0 BRA `(.L_x_43) ;  /* 0x0000000000ac0947 */ /* 0x000fea0003800000 */
[----:B-1----:R-:W-:Y:S01]  /*1b40*/  ISETP.GE.AND P0, PT, R8, R15, PT ;  /* 0x0000000f0800720c */ /* 0x002fe20003f06270 */
        /* <DEDUP_REMOVED lines=18> */
.L_x_45:
[----:B------:R-:W-:Y:S05]  /*1c70*/  BSYNC.RECONVERGENT B2 ;  /* 0x0000000000027941 */ /* 0x000fea0003800200 */
.L_x_44:
[----:B----4-:R-:W-:Y:S02]  /*1c80*/  IMAD.MOV.U32 R11, RZ, RZ, R19 ;  /* 0x000000ffff0b7224 */ /* 0x010fe400078e0013 */
[----:B------:R-:W-:Y:S02]  /*1c90*/  IMAD.MOV.U32 R10, RZ, RZ, R18 ;  /* 0x000000ffff0a7224 */ /* 0x000fe400078e0012 */
[----:B--2---:R-:W-:Y:S02]  /*1ca0*/  IMAD.MOV.U32 R14, RZ, RZ, R3 ;  /* 0x000000ffff0e7224 */ /* 0x004fe400078e0003 */
        /* <DEDUP_REMOVED lines=20> */
.L_x_43:
[----:B------:R-:W-:Y:S05]  /*1df0*/  BSYNC.RECONVERGENT B1 ;  /* 0x0000000000017941 */ /* 0x000fea0003800200 */
.L_x_42:
[----:B------:R-:W-:Y:S01]  /*1e00*/  ISETP.GT.AND P0, PT, R13, 0xf, PT ;  /* 0x0000000f0d00780c */ /* 0x000fe20003f04270 */
[----:B-1----:R1:W1:Y:S01]  /*1e10*/  SHFL.DOWN PT, R15, R8, 0x10, 0x1f ;  /* 0x0a001f00080f7f89 */ /* 0x00226200000e0000 */
[----:B------:R-:W-:Y:S01]  /*1e20*/  BSSY.RECONVERGENT B1, `(.L_x_46) ;  /* 0x0000035000017945 */ /* 0x000fe20003800200 */
[----:B------:R-:W-:Y:S02]  /*1e30*/  IMAD.MOV.U32 R4, RZ, RZ, R12 ;  /* 0x000000ffff047224 */ /* 0x000fe400078e000c */
[----:B------:R0:W1:Y:S01]  /*1e40*/  SHFL.DOWN PT, R17, R14, 0x10, 0x1f ;  /* 0x0a001f000e117f89 */ /* 0x00006200000e0000 */
[----:B------:R-:W-:Y:S02]  /*1e50*/  IMAD.MOV.U32 R3, RZ, RZ, R11 ;  /* 0x000000ffff037224 */ /* 0x000fe400078e000b */
[----:B------:R-:W-:Y:S01]  /*1e60*/  IMAD.MOV.U32 R2, RZ, RZ, R10 ;  /* 0x000000ffff027224 */ /* 0x000fe200078e000a */
[----:B---3--:R3:W1:Y:S04]  /*1e70*/  SHFL.DOWN PT, R16, R9, 0x10, 0x1f ;  /* 0x0a001f0009107f89 */ /* 0x00866800000e0000 */
[----:B----4-:R3:W4:Y:S04]  /*1e80*/  SHFL.DOWN PT, R19, R10, 0x10, 0x1f ;  /* 0x0a001f000a137f89 */ /* 0x01072800000e0000 */
[----:B------:R3:W1:Y:S04]  /*1e90*/  SHFL.DOWN PT, R21, R12, 0x10, 0x1f ;  /* 0x0a001f000c157f89 */ /* 0x00066800000e0000 */
[----:B0-----:R3:W0:Y:S01]  /*1ea0*/  SHFL.DOWN PT, R18, R11, 0x10, 0x1f ;  /* 0x0a001f000b127f89 */ /* 0x00162200000e0000 */
[----:B------:R-:W-:Y:S05]  /*1eb0*/  @P0 BRA `(.L_x_47) ;  /* 0x0000000000ac0947 */ /* 0x000fea0003800000 */
[----:B-1----:R-:W-:Y:S01]  /*1ec0*/  ISETP.GE.AND P0, PT, R8, R15, PT ;  /* 0x0000000f0800720c */ /* 0x002fe20003f06270 */
[----:B------:R-:W-:Y:S01]  /*1ed0*/  BSSY.RECONVERGENT B2, `(.L_x_48) ;  /* 0x0000012000027945 */ /* 0x000fe20003800200 */
[----:B----4-:R-:W-:Y:S01]  /*1ee0*/  ISETP.GE.AND P2, PT, R10, R19, PT ;  /* 0x000000130a00720c */ /* 0x010fe20003f46270 */
[----:B--2---:R-:W-:Y:S02]  /*1ef0*/  IMAD.MOV.U32 R6, RZ, RZ, R14 ;  /* 0x000000ffff067224 */ /* 0x004fe400078e000e */
        /* <DEDUP_REMOVED lines=15> */
.L_x_49:
[----:B------:R-:W-:Y:S05]  /*1ff0*/  BSYNC.RECONVERGENT B2 ;  /* 0x0000000000027941 */ /* 0x000fea0003800200 */
.L_x_48:
[----:B0-----:R-:W-:Y:S02]  /*2000*/  IMAD.MOV.U32 R3, RZ, RZ, R18 ;  /* 0x000000ffff037224 */ /* 0x001fe400078e0012 */
[----:B------:R-:W-:Y:S02]  /*2010*/  IMAD.MOV.U32 R2, RZ, RZ, R19 ;  /* 0x000000ffff027224 */ /* 0x000fe400078e0013 */
[----:B------:R-:W-:Y:S02]  /*2020*/  IMAD.MOV.U32 R14, RZ, RZ, R6 ;  /* 0x000000ffff0e7224 */ /* 0x000fe400078e0006 */
[----:B---3--:R-:W-:Y:S02]  /*2030*/  IMAD.MOV.U32 R9, RZ, RZ, R7 ;  /* 0x000000ffff097224 */ /* 0x008fe400078e0007 */
        /* <DEDUP_REMOVED lines=19> */
.L_x_47:
[----:B------:R-:W-:Y:S05]  /*2170*/  BSYNC.RECONVERGENT B1 ;  /* 0x0000000000017941 */ /* 0x000fea0003800200 */
.L_x_46:
[----:B------:R-:W-:Y:S01]  /*2180*/  ISETP.NE.AND P0, PT, R13, RZ, PT ;  /* 0x000000ff0d00720c */ /* 0x000fe20003f05270 */
[----:B------:R-:W-:-:S12]  /*2190*/  BSSY.RECONVERGENT B1, `(.L_x_50) ;  /* 0x000000d000017945 */ /* 0x000fd80003800200 */
[----:B------:R-:W-:Y:S05]  /*21a0*/  @P0 BRA `(.L_x_51) ;  /* 0x00000000002c0947 */ /* 0x000fea0003800000 */
[----:B--2---:R-:W2:Y:S01]  /*21b0*/  S2R R7, SR_CgaCtaId ;  /* 0x0000000000077919 */ /* 0x004ea20000008800 */
[----:B------:R-:W-:Y:S01]  /*21c0*/  MOV R6, 0x400 ;  /* 0x0000040000067802 */ /* 0x000fe20000000f00 */
[----:B-1----:R-:W-:Y:S01]  /*21d0*/  IMAD.MOV.U32 R15, RZ, RZ, R9 ;  /* 0x000000ffff0f7224 */ /* 0x002fe200078e0009 */
[----:B------:R-:W-:Y:S02]  /*21e0*/  LOP3.LUT R5, R0, 0x3e0, RZ, 0xc0, !PT ;  /* 0x000003e000057812 */ /* 0x000fe400078ec0ff */
[----:B--2---:R-:W-:-:S05]  /*21f0*/  LEA R6, R7, R6, 0x18 ;  /* 0x0000000607067211 */ /* 0x004fca00078ec0ff */
[----:B------:R-:W-:Y:S02]  /*2200*/  IMAD.IADD R7, R5, 0x1, R6 ;  /* 0x0000000105077824 */ /* 0x000fe400078e0206 */
[----:B------:R-:W-:-:S03]  /*2210*/  IMAD.MOV.U32 R5, RZ, RZ, R3 ;  /* 0x000000ffff057224 */ /* 0x000fc600078e0003 */
[----:B------:R1:W-:Y:S04]  /*2220*/  STS.64 [R7+0x10], R14 ;  /* 0x0000100e07007388 */ /* 0x0003e80000000a00 */
[----:B------:R1:W-:Y:S04]  /*2230*/  STS.64 [R7+0x20], R4 ;  /* 0x0000200407007388 */ /* 0x0003e80000000a00 */
[----:B------:R1:W-:Y:S04]  /*2240*/  STS [R7+0x8], R8 ;  /* 0x0000080807007388 */ /* 0x0003e80000000800 */
[----:B------:R1:W-:Y:S02]  /*2250*/  STS [R7+0x18], R2 ;  /* 0x0000180207007388 */ /* 0x0003e40000000800 */
.L_x_51:
[----:B------:R-:W-:Y:S05]  /*2260*/  BSYNC.RECONVERGENT B1 ;  /* 0x0000000000017941 */ /* 0x000fea0003800200 */
.L_x_50:
[----:B------:R-:W-:Y:S01]  /*2270*/  BAR.SYNC.DEFER_BLOCKING 0x0 ;  /* 0x0000000000007b1d */ /* 0x000fe20000010000 */
[----:B------:R-:W-:-:S13]  /*2280*/  ISETP.NE.AND P1, PT, R0, RZ, PT ;  /* 0x000000ff0000720c */ /* 0x000fda0003f25270 */
[----:B------:R-:W-:Y:S05]  /*2290*/  @P1 BRA `(.L_x_52) ;  /* 0x0000008000781947 */ /* 0x000fea0003800000 */
[----:B-12---:R-:W1:Y:S01]  /*22a0*/  S2R R5, SR_CgaCtaId ;  /* 0x0000000000057919 */ /* 0x006e620000008800 */
[----:B------:R-:W-:Y:S01]  /*22b0*/  MOV R0, 0x400 ;  /* 0x0000040000007802 */ /* 0x000fe20000000f00 */
[----:B------:R-:W-:Y:S01]  /*22c0*/  BSSY.RECONVERGENT B1, `(.L_x_53) ;  /* 0x0000016000017945 */ /* 0x000fe20003800200 */
[----:B----4-:R-:W-:Y:S02]  /*22d0*/  IMAD.MOV.U32 R19, RZ, RZ, R14 ;  /* 0x000000ffff137224 */ /* 0x010fe400078e000e */
[----:B------:R-:W-:Y:S02]  /*22e0*/  IMAD.MOV.U32 R20, RZ, RZ, R9 ;  /* 0x000000ffff147224 */ /* 0x000fe400078e0009 */
[----:B0-----:R-:W-:Y:S01]  /*22f0*/  IMAD.MOV.U32 R18, RZ, RZ, R8 ;  /* 0x000000ffff127224 */ /* 0x001fe200078e0008 */
[----:B-1----:R-:W-:-:S05]  /*2300*/  LEA R0, R5, R0, 0x18 ;  /* 0x0000000005007211 */ /* 0x002fca00078ec0ff */
[----:B------:R-:W0:Y:S04]  /*2310*/  LDS R5, [R0+0x28] ;  /* 0x0000280000057984 */ /* 0x000e280000000800 */
[----:B------:R1:W2:Y:S04]  /*2320*/  LDS R27, [R0+0x38] ;  /* 0x00003800001b7984 */ /* 0x0002a80000000800 */
[----:B------:R1:W4:Y:S01]  /*2330*/  LDS R21, [R0+0x48] ;  /* 0x0000480000157984 */ /* 0x0003220000000800 */
[----:B0-----:R-:W-:-:S13]  /*2340*/  ISETP.GE.AND P0, PT, R8, R5, PT ;  /* 0x000000050800720c */ /* 0x001fda0003f06270 */
[----:B-12-4-:R-:W-:Y:S05]  /*2350*/  @!P0 BRA `(.L_x_54) ;  /* 0x0000000000308947 */ /* 0x016fea0003800000 */
[----:B------:R-:W0:Y:S01]  /*2360*/  LDS.64 R6, [R0+0x30] ;  /* 0x0000300000067984 */ /* 0x000e220000000a00 */
[----:B------:R-:W-:Y:S01]  /*2370*/  ISETP.GE.AND P3, PT, R5, R8, PT ;  /* 0x000000080500720c */ /* 0x000fe20003f66270 */
[----:B------:R-:W-:-:S12]  /*2380*/  IMAD.MOV.U32 R18, RZ, RZ, R5 ;  /* 0x000000ffff127224 */ /* 0x000fd800078e0005 */
[CC--:B0-----:R-:W-:Y:S01]  /*2390*/  @P3 ISETP.GE.U32.AND P0, PT, R14.reuse, R6.reuse, PT ;  /* 0x000000060e00320c */ /* 0x0c1fe20003f06070 */
        /* <DEDUP_REMOVED lines=8> */
.L_x_54:
[----:B------:R-:W-:Y:S05]  /*2420*/  BSYNC.RECONVERGENT B1 ;  /* 0x0000000000017941 */ /* 0x000fea0003800200 */
.L_x_53:
[----:B------:R-:W0:Y:S01]  /*2430*/  LDS.64 R14, [R0+0x40] ;  /* 0x00004000000e7984 */ /* 0x000e220000000a00 */
[----:B------:R-:W-:Y:S01]  /*2440*/  ISETP.GE.AND P0, PT, R2, R27, PT ;  /* 0x0000001b0200720c */ /* 0x000fe20003f06270 */
[----:B------:R-:W-:Y:S01]  /*2450*/  BSSY.RECONVERGENT B1, `(.L_x_55) ;  /* 0x000001c000017945 */ /* 0x000fe20003800200 */
[----:B------:R-:W-:Y:S01]  /*2460*/  IMAD.MOV.U32 R24, RZ, RZ, R27 ;  /* 0x000000ffff187224 */ /* 0x000fe200078e001b */
[----:B------:R1:W2:Y:S04]  /*2470*/  LDS R25, [R0+0x58] ;  /* 0x0000580000197984 */ /* 0x0002a80000000800 */
[----:B------:R1:W4:Y:S04]  /*2480*/  LDS R23, [R0+0x68] ;  /* 0x0000680000177984 */ /* 0x0003280000000800 */
[----:B------:R1:W1:Y:S04]  /*2490*/  LDS R22, [R0+0x78] ;  /* 0x0000780000167984 */ /* 0x0002680000000800 */
[----:B---3--:R3:W1:Y:S04]  /*24a0*/  LDS R9, [R0+0x88] ;  /* 0x0000880000097984 */ /* 0x0086680000000800 */
[----:B------:R3:W1:Y:S04]  /*24b0*/  LDS R8, [R0+0x98] ;  /* 0x0000980000087984 */ /* 0x0006680000000800 */
[----:B------:R3:W1:Y:S04]  /*24c0*/  LDS R5, [R0+0xa8] ;  /* 0x0000a80000057984 */ /* 0x0006680000000800 */
[----:B------:R3:W1:Y:S04]  /*24d0*/  LDS.64 R6, [R0+0x60] ;  /* 0x0000600000067984 */ /* 0x0006680000000a00 */
[----:B------:R3:W1:Y:S01]  /*24e0*/  LDS.64 R10, [R0+0x80] ;  /* 0x00008000000a7984 */ /* 0x0006620000000a00 */
[----:B0-----:R-:W-:-:S02]  /*24f0*/  IMAD.MOV.U32 R12, RZ, RZ, R14 ;  /* 0x000000ffff0c7224 */ /* 0x001fc400078e000e */
[----:B------:R-:W-:Y:S01]  /*2500*/  IMAD.MOV.U32 R13, RZ, RZ, R15 ;  /* 0x000000ffff0d7224 */ /* 0x000fe200078e000f */
[----:B---3--:R-:W-:Y:S06]  /*2510*/  @!P0 BRA `(.L_x_56) ;  /* 0x00000000003c8947 */ /* 0x008fec0003800000 */
[----:B------:R-:W-:Y:S01]  /*2520*/  ISETP.GE.AND P0, PT, R27, R2, PT ;  /* 0x000000021b00720c */ /* 0x000fe20003f06270 */
[----:B------:R-:W-:Y:S02]  /*2530*/  IMAD.MOV.U32 R16, RZ, RZ, R4 ;  /* 0x000000ffff107224 */ /* 0x000fe400078e0004 */
[----:B------:R-:W-:Y:S02]  /*2540*/  IMAD.MOV.U32 R17, RZ, RZ, R3 ;  /* 0x000000ffff117224 */ /* 0x000fe400078e0003 */
[----:B------:R-:W-:Y:S02]  /*2550*/  IMAD.MOV.U32 R24, RZ, RZ, R2 ;  /* 0x000000ffff187224 */ /* 0x000fe400078e0002 */
[----:B------:R-:W-:Y:S02]  /*2560*/  IMAD.MOV.U32 R12, RZ, RZ, R16 ;  /* 0x000000ffff0c7224 */ /* 0x000fe400078e0010 */
[----:B------:R-:W-:-:S04]  /*2570*/  IMAD.MOV.U32 R13, RZ, RZ, R17 ;  /* 0x000000ffff0d7224 */ /* 0x000fc800078e0011 */
[----:B------:R-:W-:Y:S05]  /*2580*/  @!P0 BRA `(.L_x_56) ;  /* 0x0000000000208947 */ /* 0x000fea0003800000 */
[----:B------:R-:W-:Y:S01]  /*2590*/  ISETP.GE.U32.AND P0, PT, R4, R14, PT ;  /* 0x0000000e0400720c */ /* 0x000fe20003f06070 */
[----:B------:R-:W-:Y:S02]  /*25a0*/  IMAD.MOV.U32 R12, RZ, RZ, R14 ;  /* 0x000000ffff0c7224 */ /* 0x000fe400078e000e */
[----:B------:R-:W-:Y:S01]  /*25b0*/  IMAD.MOV.U32 R13, RZ, RZ, R15 ;  /* 0x000000ffff0d7224 */ /* 0x000fe200078e000f */
[----:B------:R-:W-:Y:S01]  /*25c0*/  ISETP.GE.AND.EX P0, PT, R3, R15, PT, P0 ;  /* 0x0000000f0300720c */ /* 0x000fe20003f06300 */
[----:B------:R-:W-:-:S12]  /*25d0*/  IMAD.MOV.U32 R24, RZ, RZ, R27 ;  /* 0x000000ffff187224 */ /* 0x000fd800078e001b */
[----:B------:R-:W-:Y:S02]  /*25e0*/  @!P0 IMAD.MOV.U32 R12, RZ, RZ, R16 ;  /* 0x000000ffff0c8224 */ /* 0x000fe400078e0010 */
[----:B------:R-:W-:Y:S02]  /*25f0*/  @!P0 IMAD.MOV.U32 R13, RZ, RZ, R17 ;  /* 0x000000ffff0d8224 */ /* 0x000fe400078e0011 */
[----:B------:R-:W-:-:S07]  /*2600*/  @!P0 IMAD.MOV.U32 R24, RZ, RZ, R2 ;  /* 0x000000ffff188224 */ /* 0x000fce00078e0002 */
.L_x_56:
[----:B------:R-:W-:Y:S05]  /*2610*/  BSYNC.RECONVERGENT B1 ;  /* 0x0000000000017941 */ /* 0x000fea0003800200 */
.L_x_55:
[----:B------:R-:W-:Y:S01]  /*2620*/  ISETP.GE.AND P0, PT, R18, R21, PT ;  /* 0x000000151200720c */ /* 0x000fe20003f06270 */
[----:B------:R-:W-:Y:S01]  /*2630*/  BSSY.RECONVERGENT B1, `(.L_x_57) ;  /* 0x0000011000017945 */ /* 0x000fe20003800200 */
[----:B------:R-:W-:Y:S02]  /*2640*/  IMAD.MOV.U32 R15, RZ, RZ, R19 ;  /* 0x000000ffff0f7224 */ /* 0x000fe400078e0013 */
[----:B------:R-:W-:Y:S02]  /*2650*/  IMAD.MOV.U32 R14, RZ, RZ, R20 ;  /* 0x000000ffff0e7224 */ /* 0x000fe400078e0014 */
[----:B------:R-:W-:-:S07]  /*2660*/  IMAD.MOV.U32 R4, RZ, RZ, R18 ;  /* 0x000000ffff047224 */ /* 0x000fce00078e0012 */
[----:B------:R-:W-:Y:S05]  /*2670*/  @!P0 BRA `(.L_x_58) ;  /* 0x0000000000308947 */ /* 0x000fea0003800000 */
[----:B------:R-:W0:Y:S01]  /*2680*/  LDS.64 R2, [R0+0x50] ;  /* 0x0000500000027984 */ /* 0x000e220000000a00 */
[----:B------:R-:W-:Y:S01]  /*2690*/  ISETP.GE.AND P3, PT, R21, R18, PT ;  /* 0x000000121500720c */ /* 0x000fe20003f66270 */
[----:B------:R-:W-:-:S12]  /*26a0*/  IMAD.MOV.U32 R4, RZ, RZ, R21 ;  /* 0x000000ffff047224 */ /* 0x000fd800078e0015 */
[CC--:B0-----:R-:W-:Y:S01]  /*26b0*/  @P3 ISETP.GE.U32.AND P0, PT, R19.reuse, R2.reuse, PT ;  /* 0x000000021300320c */ /* 0x0c1fe20003f06070 */
[----:B------:R-:W-:Y:S01]  /*26c0*/  IMAD.MOV.U32 R15, RZ, RZ, R2 ;  /* 0x000000ffff0f7224 */ /* 0x000fe200078e0002 */
[CC--:B------:R-:W-:Y:S01]  /*26d0*/  @P3 ISETP.LT.U32.AND P2, PT, R19.reuse, R2.reuse, PT ;  /* 0x000000021300320c */ /* 0x0c0fe20003f41070 */
[----:B------:R-:W-:Y:S01]  /*26e0*/  IMAD.MOV.U32 R14, RZ, RZ, R3 ;  /* 0x000000ffff0e7224 */ /* 0x000fe200078e0003 */
[CC--:B------:R-:W-:Y:S02]  /*26f0*/  @P3 ISETP.GE.AND.EX P0, PT, R20.reuse, R3.reuse, PT, P0 ;  /* 0x000000031400320c */ /* 0x0c0fe40003f06300 */
[----:B------:R-:W-:Y:S02]  /*2700*/  @P3 ISETP.LT.AND.EX P2, PT, R20, R3, PT, P2 ;  /* 0x000000031400320c */ /* 0x000fe40003f41320 */
[----:B------:R-:W-:Y:S02]  /*2710*/  @P3 SEL R4, R18, R21, !P0 ;  /* 0x0000001512043207 */ /* 0x000fe40004000000 */
[----:B------:R-:W-:-:S02]  /*2720*/  @P3 SEL R15, R19, R2, P2 ;  /* 0x00000002130f3207 */ /* 0x000fc40001000000 */
[----:B------:R-:W-:-:S07]  /*2730*/  @P3 SEL R14, R20, R3, P2 ;  /* 0x00000003140e3207 */ /* 0x000fce0001000000 */
.L_x_58:
[----:B------:R-:W-:Y:S05]  /*2740*/  BSYNC.RECONVERGENT B1 ;  /* 0x0000000000017941 */ /* 0x000fea0003800200 */
.L_x_57:
[----:B--2---:R-:W-:Y:S01]  /*2750*/  ISETP.GE.AND P0, PT, R24, R25, PT ;  /* 0x000000191800720c */ /* 0x004fe20003f06270 */
[----:B------:R-:W-:Y:S01]  /*2760*/  BSSY.RECONVERGENT B1, `(.L_x_59) ;  /* 0x0000010000017945 */ /* 0x000fe20003800200 */
[----:B------:R-:W-:Y:S02]  /*2770*/  IMAD.MOV.U32 R17, RZ, RZ, R25 ;  /* 0x000000ffff117224 */ /* 0x000fe400078e0019 */
[----:B-1----:R-:W-:Y:S02]  /*2780*/  IMAD.MOV.U32 R19, RZ, RZ, R6 ;  /* 0x000000ffff137224 */ /* 0x002fe400078e0006 */
        /* <DEDUP_REMOVED lines=13> */
.L_x_60:
[----:B------:R-:W-:Y:S05]  /*2860*/  BSYNC.RECONVERGENT B1 ;  /* 0x0000000000017941 */ /* 0x000fea0003800200 */
.L_x_59:
[----:B----4-:R-:W-:Y:S01]  /*2870*/  ISETP.GE.AND P0, PT, R4, R23, PT ;  /* 0x000000170400720c */ /* 0x010fe20003f06270 */
        /* <DEDUP_REMOVED lines=8> */
[CC--:B0-----:R-:W-:Y:S02]  /*2900*/  @P3 ISETP.GE.U32.AND P0, PT, R15.reuse, R2.reuse, PT ;  /* 0x000000020f00320c */ /* 0x0c1fe40003f06070 */
[CC--:B------:R-:W-:Y:S02]  /*2910*/  @P3 ISETP.LT.U32.AND P2, PT, R15.reuse, R2.reuse, PT ;  /* 0x000000020f00320c */ /* 0x0c0fe40003f41070 */
[CC--:B------:R-:W-:Y:S02]  /*2920*/  @P3 ISETP.GE.AND.EX P0, PT, R14.reuse, R3.reuse, PT, P0 ;  /* 0x000000030e00320c */ /* 0x0c0fe40003f06300 */
[----:B------:R-:W-:Y:S02]  /*2930*/  @P3 ISETP.LT.AND.EX P2, PT, R14, R3, PT, P2 ;  /* 0x000000030e00320c */ /* 0x000fe40003f41320 */
[----:B------:R-:W-:Y:S02]  /*2940*/  @P3 SEL R6, R4, R23, !P0 ;  /* 0x0000001704063207 */ /* 0x000fe40004000000 */
[----:B------:R-:W-:-:S02]  /*2950*/  @P3 SEL R2, R15, R2, P2 ;  /* 0x000000020f023207 */ /* 0x000fc40001000000 */
[----:B------:R-:W-:-:S07]  /*2960*/  @P3 SEL R3, R14, R3, P2 ;  /* 0x000000030e033207 */ /* 0x000fce0001000000 */
.L_x_62:
[----:B------:R-:W-:Y:S05]  /*2970*/  BSYNC.RECONVERGENT B1 ;  /* 0x0000000000017941 */ /* 0x000fea0003800200 */
.L_x_61:
        /* <DEDUP_REMOVED lines=17> */
.L_x_64:
[----:B------:R-:W-:Y:S05]  /*2a90*/  BSYNC.RECONVERGENT B1 ;  /* 0x0000000000017941 */ /* 0x000fea0003800200 */
.L_x_63:
        /* <DEDUP_REMOVED lines=18> */
.L_x_66:
[----:B------:R-:W-:Y:S05]  /*2bc0*/  BSYNC.RECONVERGENT B1 ;  /* 0x0000000000017941 */ /* 0x000fea0003800200 */
.L_x_65:
[----:B------:R-:W0:Y:S01]  /*2bd0*/  LDS.64 R12, [R0+0xa0] ;  /* 0x0000a000000c7984 */ /* 0x000e220000000a00 */
[----:B------:R-:W-:Y:S01]  /*2be0*/  ISETP.GE.AND P0, PT, R23, R8, PT ;  /* 0x000000081700720c */ /* 0x000fe20003f06270 */
[----:B------:R-:W-:Y:S01]  /*2bf0*/  BSSY.RECONVERGENT B1, `(.L_x_67) ;  /* 0x0000018000017945 */ /* 0x000fe20003800200 */
[----:B------:R-:W-:Y:S01]  /*2c00*/  IMAD.MOV.U32 R21, RZ, RZ, R8 ;  /* 0x000000ffff157224 */ /* 0x000fe200078e0008 */
[----:B------:R1:W2:Y:S04]  /*2c10*/  LDS R24, [R0+0xb8] ;  /* 0x0000b80000187984 */ /* 0x0002a80000000800 */
[----:B------:R1:W3:Y:S04]  /*2c20*/  LDS R16, [R0+0xc8] ;  /* 0x0000c80000107984 */ /* 0x0002e80000000800 */
[----:B------:R1:W4:Y:S04]  /*2c30*/  LDS R14, [R0+0xd8] ;  /* 0x0000d800000e7984 */ /* 0x0003280000000800 */
[----:B------:R1:W1:Y:S04]  /*2c40*/  LDS R4, [R0+0xe8] ;  /* 0x0000e80000047984 */ /* 0x0002680000000800 */
[----:B------:R0:W1:Y:S04]  /*2c50*/  LDS R15, [R0+0xf8] ;  /* 0x0000f800000f7984 */ /* 0x0000680000000800 */
[----:B------:R0:W1:Y:S04]  /*2c60*/  LDS.64 R2, [R0+0xc0] ;  /* 0x0000c00000027984 */ /* 0x0000680000000a00 */
[----:B------:R0:W1:Y:S04]  /*2c70*/  LDS.64 R10, [R0+0xe0] ;  /* 0x0000e000000a7984 */ /* 0x0000680000000a00 */
[----:B------:R0:W1:Y:S02]  /*2c80*/  LDS.64 R6, [R0+0x100] ;  /* 0x0001000000067984 */ /* 0x0000640000000a00 */
[----:B0-----:R-:W-:-:S02]  /*2c90*/  IMAD.MOV.U32 R19, RZ, RZ, R12 ;  /* 0x000000ffff137224 */ /* 0x001fc400078e000c */
[----:B------:R-:W-:Y:S01]  /*2ca0*/  IMAD.MOV.U32 R22, RZ, RZ, R13 ;  /* 0x000000ffff167224 */ /* 0x000fe200078e000d */
[----:B------:R-:W-:Y:S06]  /*2cb0*/  @!P0 BRA `(.L_x_68) ;  /* 0x00000000002c8947 */ /* 0x000fec0003800000 */
        /* <DEDUP_REMOVED lines=11> */
.L_x_68:
[----:B------:R-:W-:Y:S05]  /*2d70*/  BSYNC.RECONVERGENT B1 ;  /* 0x0000000000017941 */ /* 0x000fea0003800200 */
.L_x_67:
        /* <DEDUP_REMOVED lines=16> */
.L_x_70:
[----:B------:R-:W-:Y:S05]  /*2e80*/  BSYNC.RECONVERGENT B1 ;  /* 0x0000000000017941 */ /* 0x000fea0003800200 */
.L_x_69:
        /* <DEDUP_REMOVED lines=17> */
.L_x_72:
[----:B------:R-:W-:Y:S05]  /*2fa0*/  BSYNC.RECONVERGENT B1 ;  /* 0x0000000000017941 */ /* 0x000fea0003800200 */
.L_x_71:
[----:B---3--:R-:W-:Y:S01]  /*2fb0*/  ISETP.GE.AND P0, PT, R13, R16, PT ;  /* 0x000000100d00720c */ /* 0x008fe20003f06270 */
        /* <DEDUP_REMOVED lines=9> */
[C---:B------:R-:W-:Y:S02]  /*3050*/  @P3 ISETP.LT.U32.AND P2, PT, R8.reuse, R2, PT ;  /* 0x000000020800320c */ /* 0x040fe40003f41070 */
[CC--:B------:R-:W-:Y:S02]  /*3060*/  @P3 ISETP.GE.AND.EX P0, PT, R9.reuse, R3.reuse, PT, P0 ;  /* 0x000000030900320c */ /* 0x0c0fe40003f06300 */
[----:B------:R-:W-:Y:S02]  /*3070*/  @P3 ISETP.LT.AND.EX P2, PT, R9, R3, PT, P2 ;  /* 0x000000030900320c */ /* 0x000fe40003f41320 */
[----:B------:R-:W-:Y:S02]  /*3080*/  @P3 SEL R17, R13, R16, !P0 ;  /* 0x000000100d113207 */ /* 0x000fe40004000000 */
[----:B------:R-:W-:-:S02]  /*3090*/  @P3 SEL R2, R8, R2, P2 ;  /* 0x0000000208023207 */ /* 0x000fc40001000000 */
[----:B------:R-:W-:-:S07]  /*30a0*/  @P3 SEL R3, R9, R3, P2 ;  /* 0x0000000309033207 */ /* 0x000fce0001000000 */
.L_x_74:
[----:B------:R-:W-:Y:S05]  /*30b0*/  BSYNC.RECONVERGENT B1 ;  /* 0x0000000000017941 */ /* 0x000fea0003800200 */
.L_x_73:
[----:B----4-:R-:W-:Y:S01]  /*30c0*/  ISETP.GE.AND P0, PT, R5, R14, PT ;  /* 0x0000000e0500720c */ /* 0x010fe20003f06270 */
        /* <DEDUP_REMOVED lines=16> */
.L_x_76:
[----:B------:R-:W-:Y:S05]  /*31d0*/  BSYNC.RECONVERGENT B1 ;  /* 0x0000000000017941 */ /* 0x000fea0003800200 */
.L_x_75:
        /* <DEDUP_REMOVED lines=18> */
.L_x_78:
[----:B------:R-:W-:Y:S05]  /*3300*/  BSYNC.RECONVERGENT B1 ;  /* 0x0000000000017941 */ /* 0x000fea0003800200 */
.L_x_77:
[----:B------:R-:W-:Y:S01]  /*3310*/  ISETP.GE.AND P0, PT, R12, R15, PT ;  /* 0x0000000f0c00720c */ /* 0x000fe20003f06270 */
[----:B------:R-:W-:Y:S02]  /*3320*/  IMAD.MOV.U32 R2, RZ, RZ, R15 ;  /* 0x000000ffff027224 */ /* 0x000fe400078e000f */
[----:B------:R-:W-:Y:S02]  /*3330*/  IMAD.MOV.U32 R4, RZ, RZ, R6 ;  /* 0x000000ffff047224 */ /* 0x000fe400078e0006 */
[----:B------:R-:W-:-:S08]  /*3340*/  IMAD.MOV.U32 R3, RZ, RZ, R7 ;  /* 0x000000ffff037224 */ /* 0x000fd000078e0007 */
[----:B------:R-:W-:Y:S05]  /*3350*/  @!P0 BRA `(.L_x_52) ;  /* 0x0000007000488947 */ /* 0x000fea0003800000 */
[----:B------:R-:W-:Y:S01]  /*3360*/  ISETP.GE.AND P0, PT, R15, R12, PT ;  /* 0x0000000c0f00720c */ /* 0x000fe20003f06270 */
[----:B------:R-:W-:Y:S02]  /*3370*/  IMAD.MOV.U32 R2, RZ, RZ, R12 ;  /* 0x000000ffff027224 */ /* 0x000fe400078e000c */
[----:B------:R-:W-:Y:S02]  /*3380*/  IMAD.MOV.U32 R4, RZ, RZ, R13 ;  /* 0x000000ffff047224 */ /* 0x000fe400078e000d */
[----:B------:R-:W-:-:S08]  /*3390*/  IMAD.MOV.U32 R3, RZ, RZ, R16 ;  /* 0x000000ffff037224 */ /* 0x000fd000078e0010 */
[----:B------:R-:W-:Y:S05]  /*33a0*/  @!P0 BRA `(.L_x_52) ;  /* 0x0000007000348947 */ /* 0x000fea0003800000 */
[CC--:B------:R-:W-:Y:S02]  /*33b0*/  ISETP.GE.U32.AND P0, PT, R13.reuse, R6.reuse, PT ;  /* 0x000000060d00720c */ /* 0x0c0fe40003f06070 */
[CC--:B------:R-:W-:Y:S02]  /*33c0*/  ISETP.LT.U32.AND P2, PT, R13.reuse, R6.reuse, PT ;  /* 0x000000060d00720c */ /* 0x0c0fe40003f41070 */
[CC--:B------:R-:W-:Y:S02]  /*33d0*/  ISETP.GE.AND.EX P0, PT, R16.reuse, R7.reuse, PT, P0 ;  /* 0x000000071000720c */ /* 0x0c0fe40003f06300 */
[----:B------:R-:W-:Y:S02]  /*33e0*/  ISETP.LT.AND.EX P2, PT, R16, R7, PT, P2 ;  /* 0x000000071000720c */ /* 0x000fe40003f41320 */
[----:B------:R-:W-:Y:S02]  /*33f0*/  SEL R2, R12, R15, !P0 ;  /* 0x0000000f0c027207 */ /* 0x000fe40004000000 */
[----:B------:R-:W-:-:S02]  /*3400*/  SEL R4, R13, R6, P2 ;  /* 0x000000060d047207 */ /* 0x000fc40001000000 */
[----:B------:R-:W-:Y:S01]  /*3410*/  SEL R3, R16, R7, P2 ;  /* 0x0000000710037207 */ /* 0x000fe20001000000 */
[----:B------:R-:W-:Y:S06]  /*3420*/  BRA `(.L_x_52) ;  /* 0x0000007000147947 */ /* 0x000fec0003800000 */
.L_x_29:
[----:B------:R-:W1:Y:S01]  /*3430*/  S2R R6, SR_LANEID ;  /* 0x0000000000067919 */ /* 0x000e620000000000 */
[----:B------:R-:W-:Y:S01]  /*3440*/  LOP3.LUT R7, R0, 0x3e0, RZ, 0xc0, !PT ;  /* 0x000003e000077812 */ /* 0x000fe200078ec0ff */
[----:B------:R-:W-:Y:S01]  /*3450*/  BSSY.RECONVERGENT B1, `(.L_x_79) ;  /* 0x0000036000017945 */ /* 0x000fe20003800200 */
[----:B-----5:R-:W-:Y:S02]  /*3460*/  IMAD.MOV.U32 R14, RZ, RZ, R2 ;  /* 0x000000ffff0e7224 */ /* 0x020fe400078e0002 */
[----:B------:R-:W-:Y:S01]  /*3470*/  LOP3.LUT R8, RZ, R7, RZ, 0x33, !PT ;  /* 0x00000007ff087212 */ /* 0x000fe200078e33ff */
[----:B------:R-:W-:Y:S02]  /*3480*/  VIADD R9, R7, 0x20 ;  /* 0x0000002007097836 */ /* 0x000fe40000000000 */
[----:B------:R-:W-:Y:S02]  /*3490*/  IMAD.MOV.U32 R16, RZ, RZ, R15 ;  /* 0x000000ffff107224 */ /* 0x000fe400078e000f */
[----:B------:R-:W-:Y:S01]  /*34a0*/  VIADD R8, R8, UR6 ;  /* 0x0000000608087c36 */ /* 0x000fe20008000000 */
[----:B------:R-:W-:Y:S01]  /*34b0*/  ISETP.GT.AND P0, PT, R9, UR6, PT ;  /* 0x0000000609007c0c */ /* 0x000fe2000bf04270 */
[----:B------:R-:W-:-:S02]  /*34c0*/  IMAD.MOV.U32 R9, RZ, RZ, R3 ;  /* 0x000000ffff097224 */ /* 0x000fc400078e0003 */
[----:B------:R-:W-:Y:S01]  /*34d0*/  IMAD.MOV.U32 R12, RZ, RZ, R4 ;  /* 0x000000ffff0c7224 */ /* 0x000fe200078e0004 */
[----:B0-----:R-:W-:Y:S01]  /*34e0*/  SEL R11, R8, 0x1f, P0 ;  /* 0x0000001f080b7807 */ /* 0x001fe20000000000 */
[----:B------:R-:W-:Y:S02]  /*34f0*/  IMAD.MOV.U32 R8, RZ, RZ, R20 ;  /* 0x000000ffff087224 */ /* 0x000fe400078e0014 */
[----:B------:R-:W-:Y:S02]  /*3500*/  IMAD.MOV.U32 R10, RZ, RZ, R5 ;  /* 0x000000ffff0a7224 */ /* 0x000fe400078e0005 */
[----:B------:R0:W2:Y:S04]  /*3510*/  SHFL.DOWN PT, R13, R20, 0x1, R11 ;  /* 0x08200000140d7989 */ /* 0x0000a800000e000b */
[----:B------:R0:W3:Y:S04]  /*3520*/  SHFL.DOWN PT, R17, R2, 0x1, R11 ;  /* 0x0820000002117989 */ /* 0x0000e800000e000b */
[----:B------:R0:W4:Y:S01]  /*3530*/  SHFL.DOWN PT, R19, R3, 0x1, R11 ;  /* 0x0820000003137989 */ /* 0x00012200000e000b */
[----:B-1----:R-:W-:-:S03]  /*3540*/  ISETP.GE.AND P0, PT, R6, R11, PT ;  /* 0x0000000b0600720c */ /* 0x002fc60003f06270 */
[----:B------:R0:W1:Y:S04]  /*3550*/  SHFL.DOWN PT, R18, R15, 0x1, R11 ;  /* 0x082000000f127989 */ /* 0x00006800000e000b */
[----:B------:R0:W0:Y:S04]  /*3560*/  SHFL.DOWN PT, R21, R4, 0x1, R11 ;  /* 0x0820000004157989 */ /* 0x00002800000e000b */
[----:B------:R0:W0:Y:S02]  /*3570*/  SHFL.DOWN PT, R23, R5, 0x1, R11 ;  /* 0x0820000005177989 */ /* 0x00002400000e000b */
[----:B--2---:R-:W-:Y:S05]  /*3580*/  @P0 BRA `(.L_x_80) ;  /* 0x0000000000880947 */ /* 0x004fea0003800000 */
[----:B------:R-:W-:Y:S01]  /*3590*/  ISETP.GE.AND P0, PT, R20, R13, PT ;  /* 0x0000000d1400720c */ /* 0x000fe20003f06270 */
[----:B------:R-:W-:Y:S01]  /*35a0*/  BSSY.RECONVERGENT B2, `(.L_x_81) ;  /* 0x0000012000027945 */ /* 0x000fe20003800200 */
[----:B-1----:R-:W-:Y:S01]  /*35b0*/  ISETP.GE.AND P2, PT, R15, R18, PT ;  /* 0x000000120f00720c */ /* 0x002fe20003f46270 */
[----:B------:R-:W-:Y:S02]  /*35c0*/  IMAD.MOV.U32 R8, RZ, RZ, R20 ;  /* 0x000000ffff087224 */ /* 0x000fe400078e0014 */
[----:B------:R-:W-:Y:S02]  /*35d0*/  IMAD.MOV.U32 R14, RZ, RZ, R2 ;  /* 0x000000ffff0e7224 */ /* 0x000fe400078e0002 */
[----:B------:R-:W-:Y:S02]  /*35e0*/  IMAD.MOV.U32 R16, RZ, RZ, R18 ;  /* 0x000000ffff107224 */ /* 0x000fe400078e0012 */
[----:B------:R-:W-:-:S04]  /*35f0*/  IMAD.MOV.U32 R9, RZ, RZ, R3 ;  /* 0x000000ffff097224 */ /* 0x000fc800078e0003 */
[----:B------:R-:W-:Y:S05]  /*3600*/  @!P0 BRA `(.L_x_82) ;  /* 0x00000000002c8947 */ /* 0x000fea0003800000 */
[----:B------:R-:W-:Y:S01]  /*3610*/  ISETP.GE.AND P3, PT, R13, R20, PT ;  /* 0x000000140d00720c */ /* 0x000fe20003f66270 */
[----:B---3--:R-:W-:Y:S02]  /*3620*/  IMAD.MOV.U32 R14, RZ, RZ, R17 ;  /* 0x000000ffff0e7224 */ /* 0x008fe400078e0011 */
[----:B----4-:R-:W-:Y:S02]  /*3630*/  IMAD.MOV.U32 R9, RZ, RZ, R19 ;  /* 0x000000ffff097224 */ /* 0x010fe400078e0013 */
        /* <DEDUP_REMOVED lines=8> */
.L_x_82:
[----:B------:R-:W-:Y:S05]  /*36c0*/  BSYNC.RECONVERGENT B2 ;  /* 0x0000000000027941 */ /* 0x000fea0003800200 */
.L_x_81:
[----:B0-----:R-:W-:Y:S02]  /*36d0*/  IMAD.MOV.U32 R12, RZ, RZ, R21 ;  /* 0x000000ffff0c7224 */ /* 0x001fe400078e0015 */
        /* <DEDUP_REMOVED lines=13> */
.L_x_80:
[----:B------:R-:W-:Y:S05]  /*37b0*/  BSYNC.RECONVERGENT B1 ;  /* 0x0000000000017941 */ /* 0x000fea0003800200 */
.L_x_79:
[----:B0-----:R-:W-:Y:S01]  /*37c0*/  VIADD R2, R6, 0x2 ;  /* 0x0000000206027836 */ /* 0x001fe20000000000 */
[----:B------:R0:W2:Y:S01]  /*37d0*/  SHFL.DOWN PT, R15, R8, 0x2, R11 ;  /* 0x08400000080f7989 */ /* 0x0000a200000e000b */
[----:B------:R-:W-:Y:S01]  /*37e0*/  BSSY.RECONVERGENT B1, `(.L_x_83) ;  /* 0x0000036000017945 */ /* 0x000fe20003800200 */
[----:B-1----:R-:W-:Y:S02]  /*37f0*/  IMAD.MOV.U32 R18, RZ, RZ, R16 ;  /* 0x000000ffff127224 */ /* 0x002fe400078e0010 */
[----:B------:R-:W-:Y:S01]  /*3800*/  ISETP.GT.AND P0, PT, R2, R11, PT ;  /* 0x0000000b0200720c */ /* 0x000fe20003f04270 */
[----:B---3--:R0:W1:Y:S01]  /*3810*/  SHFL.DOWN PT, R17, R14, 0x2, R11 ;  /* 0x084000000e117989 */ /* 0x00806200000e000b */
[----:B------:R-:W-:Y:S02]  /*3820*/  IMAD.MOV.U32 R4, RZ, RZ, R12 ;  /* 0x000000ffff047224 */ /* 0x000fe400078e000c */
[----:B------:R-:W-:Y:S01]  /*3830*/  IMAD.MOV.U32 R2, RZ, RZ, R10 ;  /* 0x000000ffff027224 */ /* 0x000fe200078e000a */
[----:B------:R0:W3:Y:S04]  /*3840*/  SHFL.DOWN PT, R20, R9, 0x2, R11 ;  /* 0x0840000009147989 */ /* 0x0000e800000e000b */
[----:B----4-:R0:W4:Y:S04]  /*3850*/  SHFL.DOWN PT, R19, R16, 0x2, R11 ;  /* 0x0840000010137989 */ /* 0x01012800000e000b */
[----:B------:R0:W0:Y:S04]  /*3860*/  SHFL.DOWN PT, R21, R12, 0x2, R11 ;  /* 0x084000000c157989 */ /* 0x00002800000e000b */
[----:B------:R0:W0:Y:S01]  /*3870*/  SHFL.DOWN PT, R23, R10, 0x2, R11 ;  /* 0x084000000a177989 */ /* 0x00002200000e000b */
[----:B------:R-:W-:Y:S05]  /*3880*/  @P0 BRA `(.L_x_84) ;  /* 0x0000000000ac0947 */ /* 0x000fea0003800000 */
[----:B--2---:R-:W-:Y:S01]  /*3890*/  ISETP.GE.AND P0, PT, R8, R15, PT ;  /* 0x0000000f0800720c */ /* 0x004fe20003f06270 */
[----:B------:R-:W-:Y:S01]  /*38a0*/  BSSY.RECONVERGENT B2, `(.L_x_85) ;  /* 0x0000012000027945 */ /* 0x000fe20003800200 */
[----:B----4-:R-:W-:Y:S01]  /*38b0*/  ISETP.GE.AND P2, PT, R16, R19, PT ;  /* 0x000000131000720c */ /* 0x010fe20003f46270 */
[----:B------:R-:W-:Y:S02]  /*38c0*/  IMAD.MOV.U32 R3, RZ, RZ, R8 ;  /* 0x000000ffff037224 */ /* 0x000fe400078e0008 */
[----:B------:R-:W-:Y:S02]  /*38d0*/  IMAD.MOV.U32 R5, RZ, RZ, R14 ;  /* 0x000000ffff057224 */ /* 0x000fe400078e000e */
[----:B------:R-:W-:Y:S02]  /*38e0*/  IMAD.MOV.U32 R18, RZ, RZ, R19 ;  /* 0x000000ffff127224 */ /* 0x000fe400078e0013 */
[----:B------:R-:W-:-:S04]  /*38f0*/  IMAD.MOV.U32 R13, RZ, RZ, R9 ;  /* 0x000000ffff0d7224 */ /* 0x000fc800078e0009 */
[----:B------:R-:W-:Y:S05]  /*3900*/  @!P0 BRA `(.L_x_86) ;  /* 0x00000000002c8947 */ /* 0x000fea0003800000 */
[----:B------:R-:W-:Y:S01]  /*3910*/  ISETP.GE.AND P3, PT, R15, R8, PT ;  /* 0x000000080f00720c */ /* 0x000fe20003f66270 */
[----:B------:R-:W-:Y:S02]  /*3920*/  IMAD.MOV.U32 R3, RZ, RZ, R15 ;  /* 0x000000ffff037224 */ /* 0x000fe400078e000f */
[----:B-1----:R-:W-:Y:S02]  /*3930*/  IMAD.MOV.U32 R5, RZ, RZ, R17 ;  /* 0x000000ffff057224 */ /* 0x002fe400078e0011 */
[----:B---3--:R-:W-:-:S08]  /*3940*/  IMAD.MOV.U32 R13, RZ, RZ, R20 ;  /* 0x000000ffff0d7224 */ /* 0x008fd000078e0014 */
[CC--:B------:R-:W-:Y:S02]  /*3950*/  @P3 ISETP.GE.U32.AND P0, PT, R14.reuse, R17.reuse, PT ;  /* 0x000000110e00320c */ /* 0x0c0fe40003f06070 */
[----:B------:R-:W-:Y:S02]  /*3960*/  @P3 ISETP.LT.U32.AND P1, PT, R14, R17, PT ;  /* 0x000000110e00320c */ /* 0x000fe40003f21070 */
[CC--:B------:R-:W-:Y:S02]  /*3970*/  @P3 ISETP.GE.AND.EX P0, PT, R9.reuse, R20.reuse, PT, P0 ;  /* 0x000000140900320c */ /* 0x0c0fe40003f06300 */
[----:B------:R-:W-:Y:S02]  /*3980*/  @P3 ISETP.LT.AND.EX P1, PT, R9, R20, PT, P1 ;  /* 0x000000140900320c */ /* 0x000fe40003f21310 */
[----:B------:R-:W-:Y:S02]  /*3990*/  @P3 SEL R3, R8, R15, !P0 ;  /* 0x0000000f08033207 */ /* 0x000fe40004000000 */
[----:B------:R-:W-:-:S02]  /*39a0*/  @P3 SEL R5, R14, R17, P1 ;  /* 0x000000110e053207 */ /* 0x000fc40000800000 */
[----:B------:R-:W-:-:S07]  /*39b0*/  @P3 SEL R13, R9, R20, P1 ;  /* 0x00000014090d3207 */ /* 0x000fce0000800000 */
.L_x_86:
[----:B------:R-:W-:Y:S05]  /*39c0*/  BSYNC.RECONVERGENT B2 ;  /* 0x0000000000027941 */ /* 0x000fea0003800200 */
.L_x_85:
[----:B0-----:R-:W-:Y:S02]  /*39d0*/  IMAD.MOV.U32 R4, RZ, RZ, R21 ;  /* 0x000000ffff047224 */ /* 0x001fe400078e0015 */
        /* <DEDUP_REMOVED lines=22> */
.L_x_84:
[----:B------:R-:W-:Y:S05]  /*3b40*/  BSYNC.RECONVERGENT B1 ;  /* 0x0000000000017941 */ /* 0x000fea0003800200 */
.L_x_83:
[----:B0-----:R-:W-:Y:S01]  /*3b50*/  VIADD R10, R6, 0x4 ;  /* 0x00000004060a7836 */ /* 0x001fe20000000000 */
[----:B--2---:R0:W2:Y:S01]  /*3b60*/  SHFL.DOWN PT, R15, R8, 0x4, R11 ;  /* 0x08800000080f7989 */ /* 0x0040a200000e000b */
[----:B------:R-:W-:Y:S01]  /*3b70*/  BSSY.RECONVERGENT B1, `(.L_x_87) ;  /* 0x0000036000017945 */ /* 0x000fe20003800200 */
[----:B------:R-:W-:Y:S02]  /*3b80*/  IMAD.MOV.U32 R16, RZ, RZ, R18 ;  /* 0x000000ffff107224 */ /* 0x000fe400078e0012 */
[----:B------:R-:W-:Y:S01]  /*3b90*/  ISETP.GT.AND P0, PT, R10, R11, PT ;  /* 0x0000000b0a00720c */ /* 0x000fe20003f04270 */
[----:B-1----:R0:W1:Y:S01]  /*3ba0*/  SHFL.DOWN PT, R17, R14, 0x4, R11 ;  /* 0x088000000e117989 */ /* 0x00206200000e000b */
[----:B------:R-:W-:Y:S02]  /*3bb0*/  IMAD.MOV.U32 R12, RZ, RZ, R4 ;  /* 0x000000ffff0c7224 */ /* 0x000fe400078e0004 */
[----:B------:R-:W-:Y:S01]  /*3bc0*/  IMAD.MOV.U32 R10, RZ, RZ, R2 ;  /* 0x000000ffff0a7224 */ /* 0x000fe200078e0002 */
[----:B---3--:R0:W3:Y:S04]  /*3bd0*/  SHFL.DOWN PT, R20, R9, 0x4, R11 ;  /* 0x0880000009147989 */ /* 0x0080e800000e000b */
        /* <DEDUP_REMOVED lines=23> */
.L_x_90:
[----:B------:R-:W-:Y:S05]  /*3d50*/  BSYNC.RECONVERGENT B2 ;  /* 0x0000000000027941 */ /* 0x000fea0003800200 */
.L_x_89:
        /* <DEDUP_REMOVED lines=23> */
.L_x_88:
[----:B------:R-:W-:Y:S05]  /*3ed0*/  BSYNC.RECONVERGENT B1 ;  /* 0x0000000000017941 */ /* 0x000fea0003800200 */
.L_x_87:
[----:B0-----:R-:W-:Y:S01]  /*3ee0*/  VIADD R2, R6, 0x8 ;  /* 0x0000000806027836 */ /* 0x001fe20000000000 */
[----:B------:R0:W0:Y:S01]  /*3ef0*/  SHFL.DOWN PT, R5, R8, 0x8, R11 ;  /* 0x0900000008057989 */ /* 0x00002200000e000b */
[----:B------:R-:W-:Y:S01]  /*3f00*/  BSSY.RECONVERGENT B1, `(.L_x_91) ;  /* 0x0000036000017945 */ /* 0x000fe20003800200 */
[----:B------:R-:W-:Y:S02]  /*3f10*/  IMAD.MOV.U32 R22, RZ, RZ, R16 ;  /* 0x000000ffff167224 */ /* 0x000fe400078e0010 */
[----:B------:R-:W-:Y:S01]  /*3f20*/  ISETP.GT.AND P0, PT, R2, R11, PT ;  /* 0x0000000b0200720c */ /* 0x000fe20003f04270 */
[----:B------:R0:W0:Y:S01]  /*3f30*/  SHFL.DOWN PT, R13, R14, 0x8, R11 ;  /* 0x090000000e0d7989 */ /* 0x00002200000e000b */
[----:B---3--:R-:W-:Y:S02]  /*3f40*/  IMAD.MOV.U32 R20, RZ, RZ, R12 ;  /* 0x000000ffff147224 */ /* 0x008fe400078e000c */
[----:B------:R-:W-:Y:S01]  /*3f50*/  IMAD.MOV.U32 R18, RZ, RZ, R10 ;  /* 0x000000ffff127224 */ /* 0x000fe200078e000a */
[----:B------:R3:W0:Y:S04]  /*3f60*/  SHFL.DOWN PT, R24, R9, 0x8, R11 ;  /* 0x0900000009187989 */ /* 0x00062800000e000b */
[----:B--2---:R3:W2:Y:S04]  /*3f70*/  SHFL.DOWN PT, R15, R16, 0x8, R11 ;  /* 0x09000000100f7989 */ /* 0x0046a800000e000b */
[----:B-1----:R3:W1:Y:S04]  /*3f80*/  SHFL.DOWN PT, R17, R12, 0x8, R11 ;  /* 0x090000000c117989 */ /* 0x00266800000e000b */
[----:B----4-:R3:W4:Y:S01]  /*3f90*/  SHFL.DOWN PT, R19, R10, 0x8, R11 ;  /* 0x090000000a137989 */ /* 0x01072200000e000b */
[----:B------:R-:W-:Y:S05]  /*3fa0*/  @P0 BRA `(.L_x_92) ;  /* 0x0000000000ac0947 */ /* 0x000fea0003800000 */
[----:B0-----:R-:W-:Y:S01]  /*3fb0*/  ISETP.GE.AND P0, PT, R8, R5, PT ;  /* 0x000000050800720c */ /* 0x001fe20003f06270 */
[----:B------:R-:W-:Y:S01]  /*3fc0*/  BSSY.RECONVERGENT B2, `(.L_x_93) ;  /* 0x0000012000027945 */ /* 0x000fe20003800200 */
[----:B--2---:R-:W-:Y:S01]  /*3fd0*/  ISETP.GE.AND P2, PT, R16, R15, PT ;  /* 0x0000000f1000720c */ /* 0x004fe20003f46270 */
        /* <DEDUP_REMOVED lines=16> */
.L_x_94:
[----:B------:R-:W-:Y:S05]  /*40e0*/  BSYNC.RECONVERGENT B2 ;  /* 0x0000000000027941 */ /* 0x000fea0003800200 */
.L_x_93:
[----:B-1----:R-:W-:Y:S02]  /*40f0*/  IMAD.MOV.U32 R20, RZ, RZ, R17 ;  /* 0x000000ffff147224 */ /* 0x002fe400078e0011 */
[----:B----4-:R-:W-:Y:S02]  /*4100*/  IMAD.MOV.U32 R18, RZ, RZ, R19 ;  /* 0x000000ffff127224 */ /* 0x010fe400078e0013 */
[----:B------:R-:W-:Y:S02]  /*4110*/  IMAD.MOV.U32 R8, RZ, RZ, R2 ;  /* 0x000000ffff087224 */ /* 0x000fe400078e0002 */
[----:B------:R-:W-:Y:S02]  /*4120*/  IMAD.MOV.U32 R14, RZ, RZ, R3 ;  /* 0x000000ffff0e7224 */ /* 0x000fe400078e0003 */
[----:B---3--:R-:W-:Y:S01]  /*4130*/  IMAD.MOV.U32 R9, RZ, RZ, R4 ;  /* 0x000000ffff097224 */ /* 0x008fe200078e0004 */
        /* <DEDUP_REMOVED lines=18> */
.L_x_92:
[----:B------:R-:W-:Y:S05]  /*4260*/  BSYNC.RECONVERGENT B1 ;  /* 0x0000000000017941 */ /* 0x000fea0003800200 */
.L_x_91:
[----:B------:R-:W-:Y:S01]  /*4270*/  VIADD R2, R6, 0x10 ;  /* 0x0000001006027836 */ /* 0x000fe20000000000 */
[----:B0-----:R0:W0:Y:S01]  /*4280*/  SHFL.DOWN PT, R13, R8, 0x10, R11 ;  /* 0x0a000000080d7989 */ /* 0x00102200000e000b */
[----:B------:R-:W-:Y:S01]  /*4290*/  BSSY.RECONVERGENT B1, `(.L_x_95) ;  /* 0x0000036000017945 */ /* 0x000fe20003800200 */
[----:B------:R-:W-:Y:S02]  /*42a0*/  IMAD.MOV.U32 R4, RZ, RZ, R20 ;  /* 0x000000ffff047224 */ /* 0x000fe400078e0014 */
[----:B------:R-:W-:Y:S01]  /*42b0*/  ISETP.GT.AND P0, PT, R2, R11, PT ;  /* 0x0000000b0200720c */ /* 0x000fe20003f04270 */
[----:B--2---:R2:W0:Y:S01]  /*42c0*/  SHFL.DOWN PT, R15, R14, 0x10, R11 ;  /* 0x0a0000000e0f7989 */ /* 0x00442200000e000b */
[----:B------:R-:W-:Y:S02]  /*42d0*/  IMAD.MOV.U32 R2, RZ, RZ, R22 ;  /* 0x000000ffff027224 */ /* 0x000fe400078e0016 */
[----:B------:R-:W-:Y:S01]  /*42e0*/  IMAD.MOV.U32 R3, RZ, RZ, R18 ;  /* 0x000000ffff037224 */ /* 0x000fe200078e0012 */
[----:B---3--:R2:W3:Y:S04]  /*42f0*/  SHFL.DOWN PT, R12, R9, 0x10, R11 ;  /* 0x0a000000090c7989 */ /* 0x0084e800000e000b */
[----:B-1----:R2:W1:Y:S04]  /*4300*/  SHFL.DOWN PT, R17, R22, 0x10, R11 ;  /* 0x0a00000016117989 */ /* 0x00246800000e000b */
[----:B----4-:R2:W4:Y:S04]  /*4310*/  SHFL.DOWN PT, R19, R20, 0x10, R11 ;  /* 0x0a00000014137989 */ /* 0x01052800000e000b */
[----:B------:R2:W0:Y:S01]  /*4320*/  SHFL.DOWN PT, R21, R18, 0x10, R11 ;  /* 0x0a00000012157989 */ /* 0x00042200000e000b */
[----:B------:R-:W-:Y:S05]  /*4330*/  @P0 BRA `(.L_x_96) ;  /* 0x0000000000ac0947 */ /* 0x000fea0003800000 */
[----:B0-----:R-:W-:Y:S01]  /*4340*/  ISETP.GE.AND P0, PT, R8, R13, PT ;  /* 0x0000000d0800720c */ /* 0x001fe20003f06270 */
[----:B------:R-:W-:Y:S01]  /*4350*/  BSSY.RECONVERGENT B2, `(.L_x_97) ;  /* 0x0000012000027945 */ /* 0x000fe20003800200 */
[----:B-1----:R-:W-:Y:S01]  /*4360*/  ISETP.GE.AND P2, PT, R22, R17, PT ;  /* 0x000000111600720c */ /* 0x002fe20003f46270 */
[----:B------:R-:W-:Y:S02]  /*4370*/  IMAD.MOV.U32 R5, RZ, RZ, R8 ;  /* 0x000000ffff057224 */ /* 0x000fe400078e0008 */
[----:B------:R-:W-:Y:S02]  /*4380*/  IMAD.MOV.U32 R10, RZ, RZ, R14 ;  /* 0x000000ffff0a7224 */ /* 0x000fe400078e000e */
[----:B------:R-:W-:Y:S02]  /*4390*/  IMAD.MOV.U32 R2, RZ, RZ, R17 ;  /* 0x000000ffff027224 */ /* 0x000fe400078e0011 */
[----:B--2---:R-:W-:-:S04]  /*43a0*/  IMAD.MOV.U32 R11, RZ, RZ, R9 ;  /* 0x000000ffff0b7224 */ /* 0x004fc800078e0009 */
[----:B------:R-:W-:Y:S05]  /*43b0*/  @!P0 BRA `(.L_x_98) ;  /* 0x00000000002c8947 */ /* 0x000fea0003800000 */
[----:B------:R-:W-:Y:S01]  /*43c0*/  ISETP.GE.AND P3, PT, R13, R8, PT ;  /* 0x000000080d00720c */ /* 0x000fe20003f66270 */
[----:B------:R-:W-:Y:S02]  /*43d0*/  IMAD.MOV.U32 R5, RZ, RZ, R13 ;  /* 0x000000ffff057224 */ /* 0x000fe400078e000d */
[----:B------:R-:W-:Y:S02]  /*43e0*/  IMAD.MOV.U32 R10, RZ, RZ, R15 ;  /* 0x000000ffff0a7224 */ /* 0x000fe400078e000f */
        /* <DEDUP_REMOVED lines=8> */
.L_x_98:
[----:B------:R-:W-:Y:S05]  /*4470*/  BSYNC.RECONVERGENT B2 ;  /* 0x0000000000027941 */ /* 0x000fea0003800200 */
.L_x_97:
[----:B----4-:R-:W-:Y:S02]  /*4480*/  IMAD.MOV.U32 R4, RZ, RZ, R19 ;  /* 0x000000ffff047224 */ /* 0x010fe400078e0013 */
        /* <DEDUP_REMOVED lines=22> */
.L_x_96:
[----:B------:R-:W-:Y:S05]  /*45f0*/  BSYNC.RECONVERGENT B1 ;  /* 0x0000000000017941 */ /* 0x000fea0003800200 */
.L_x_95:
[----:B------:R-:W-:Y:S01]  /*4600*/  ISETP.NE.AND P0, PT, R6, RZ, PT ;  /* 0x000000ff0600720c */ /* 0x000fe20003f05270 */
[----:B------:R-:W-:-:S12]  /*4610*/  BSSY.RECONVERGENT B1, `(.L_x_99) ;  /* 0x000000b000017945 */ /* 0x000fd80003800200 */
[----:B------:R-:W-:Y:S05]  /*4620*/  @P0 BRA `(.L_x_100) ;  /* 0x0000000000240947 */ /* 0x000fea0003800000 */
[----:B------:R-:W5:Y:S01]  /*4630*/  S2UR UR5, SR_CgaCtaId ;  /* 0x00000000000579c3 */ /* 0x000f620000008800 */
[----:B------:R-:W-:Y:S01]  /*4640*/  UMOV UR4, 0x400 ;  /* 0x0000040000047882 */ /* 0x000fe20000000000 */
[----:B0-----:R-:W-:Y:S02]  /*4650*/  IMAD.MOV.U32 R15, RZ, RZ, R9 ;  /* 0x000000ffff0f7224 */ /* 0x001fe400078e0009 */
[----:B------:R-:W-:Y:S01]  /*4660*/  IMAD.MOV.U32 R5, RZ, RZ, R3 ;  /* 0x000000ffff057224 */ /* 0x000fe200078e0003 */
[----:B-----5:R-:W-:-:S09]  /*4670*/  ULEA UR4, UR5, UR4, 0x18 ;  /* 0x0000000405047291 */ /* 0x020fd2000f8ec0ff */
[----:B------:R0:W-:Y:S04]  /*4680*/  STS.64 [R7+UR4+0x10], R14 ;  /* 0x0000100e07007988 */ /* 0x0001e80008000a04 */
[----:B------:R0:W-:Y:S04]  /*4690*/  STS.64 [R7+UR4+0x20], R4 ;  /* 0x0000200407007988 */ /* 0x0001e80008000a04 */
[----:B------:R0:W-:Y:S04]  /*46a0*/  STS [R7+UR4+0x8], R8 ;  /* 0x0000080807007988 */ /* 0x0001e80008000804 */
[----:B------:R0:W-:Y:S02]  /*46b0*/  STS [R7+UR4+0x18], R2 ;  /* 0x0000180207007988 */ /* 0x0001e40008000804 */
.L_x_100:
[----:B------:R-:W-:Y:S05]  /*46c0*/  BSYNC.RECONVERGENT B1 ;  /* 0x0000000000017941 */ /* 0x000fea0003800200 */
.L_x_99:
[----:B------:R-:W-:Y:S01]  /*46d0*/  BAR.SYNC.DEFER_BLOCKING 0x0 ;  /* 0x0000000000007b1d */ /* 0x000fe20000010000 */
[----:B------:R-:W-:-:S13]  /*46e0*/  ISETP.NE.AND P1, PT, R0, RZ, PT ;  /* 0x000000ff0000720c */ /* 0x000fda0003f25270 */
[----:B------:R-:W-:Y:S05]  /*46f0*/  @P1 BRA `(.L_x_52) ;  /* 0x0000005c00601947 */ /* 0x000fea0003800000 */
[----:B------:R-:W-:Y:S01]  /*4700*/  UISETP.GE.AND UP0, UPT, UR6, 0x21, UPT ;  /* 0x000000210600788c */ /* 0x000fe2000bf06270 */
[----:B0-----:R-:W-:Y:S02]  /*4710*/  IMAD.MOV.U32 R5, RZ, RZ, R3 ;  /* 0x000000ffff057224 */ /* 0x001fe400078e0003 */
[----:B------:R-:W-:Y:S02]  /*4720*/  IMAD.MOV.U32 R0, RZ, RZ, R8 ;  /* 0x000000ffff007224 */ /* 0x000fe400078e0008 */
[----:B------:R-:W-:Y:S02]  /*4730*/  IMAD.MOV.U32 R13, RZ, RZ, R14 ;  /* 0x000000ffff0d7224 */ /* 0x000fe400078e000e */
[----:B---3--:R-:W-:Y:S02]  /*4740*/  IMAD.MOV.U32 R12, RZ, RZ, R9 ;  /* 0x000000ffff0c7224 */ /* 0x008fe400078e0009 */
[----:B------:R-:W-:Y:S02]  /*4750*/  IMAD.MOV.U32 R15, RZ, RZ, R2 ;  /* 0x000000ffff0f7224 */ /* 0x000fe400078e0002 */
[----:B------:R-:W-:-:S02]  /*4760*/  IMAD.MOV.U32 R6, RZ, RZ, R4 ;  /* 0x000000ffff067224 */ /* 0x000fc400078e0004 */
[----:B------:R-:W-:Y:S01]  /*4770*/  IMAD.MOV.U32 R7, RZ, RZ, R5 ;  /* 0x000000ffff077224 */ /* 0x000fe200078e0005 */
[----:B------:R-:W-:Y:S06]  /*4780*/  BRA.U !UP0, `(.L_x_101) ;  /* 0x0000000108b47547 */ /* 0x000fec000b800000 */
[----:B------:R-:W0:Y:S01]  /*4790*/  S2R R7, SR_CgaCtaId ;  /* 0x0000000000077919 */ /* 0x000e220000008800 */
[----:B------:R-:W-:Y:S01]  /*47a0*/  MOV R0, 0x400 ;  /* 0x0000040000007802 */ /* 0x000fe20000000f00 */
[----:B------:R-:W-:Y:S01]  /*47b0*/  BSSY.RECONVERGENT B1, `(.L_x_102) ;  /* 0x0000017000017945 */ /* 0x000fe20003800200 */
[----:B------:R-:W-:Y:S02]  /*47c0*/  IMAD.MOV.U32 R13, RZ, RZ, R14 ;  /* 0x000000ffff0d7224 */ /* 0x000fe400078e000e */
[----:B------:R-:W-:Y:S01]  /*47d0*/  IMAD.MOV.U32 R12, RZ, RZ, R9 ;  /* 0x000000ffff0c7224 */ /* 0x000fe200078e0009 */
[----:B0-----:R-:W-:Y:S01]  /*47e0*/  LEA R6, R7, R0, 0x18 ;  /* 0x0000000007067211 */ /* 0x001fe200078ec0ff */
[----:B------:R-:W-:-:S04]  /*47f0*/  IMAD.MOV.U32 R0, RZ, RZ, R8 ;  /* 0x000000ffff007224 */ /* 0x000fc800078e0008 */
[----:B------:R-:W0:Y:S04]  /*4800*/  LDS R7, [R6+0x28] ;  /* 0x0000280006077984 */ /* 0x000e280000000800 */
[----:B-1----:R-:W1:Y:S04]  /*4810*/  LDS R17, [R6+0x38] ;  /* 0x0000380006117984 */ /* 0x002e680000000800 */
[----:B--2---:R2:W3:Y:S01]  /*4820*/  LDS.64 R10, [R6+0x40] ;  /* 0x00004000060a7984 */ /* 0x0044e20000000a00 */
[----:B0-----:R-:W-:Y:S02]  /*4830*/  ISETP.GE.AND P0, PT, R8, R7, PT ;  /* 0x000000070800720c */ /* 0x001fe40003f06270 */
[----:B-1----:R-:W-:-:S11]  /*4840*/  ISETP.GE.AND P3, PT, R2, R17, PT ;  /* 0x000000110200720c */ /* 0x002fd60003f66270 */
[----:B--23--:R-:W-:Y:S05]  /*4850*/  @!P0 BRA `(.L_x_103) ;  /* 0x0000000000308947 */ /* 0x00cfea0003800000 */
[----:B----4-:R-:W0:Y:S01]  /*4860*/  LDS.64 R18, [R6+0x30] ;  /* 0x0000300006127984 */ /* 0x010e220000000a00 */
        /* <DEDUP_REMOVED lines=11> */
.L_x_103:
[----:B------:R-:W-:Y:S05]  /*4920*/  BSYNC.RECONVERGENT B1 ;  /* 0x0000000000017941 */ /* 0x000fea0003800200 */
.L_x_102:
[----:B------:R-:W-:Y:S01]  /*4930*/  BSSY.RECONVERGENT B1, `(.L_x_101) ;  /* 0x0000012000017945 */ /* 0x000fe20003800200 */
[----:B------:R-:W-:Y:S02]  /*4940*/  IMAD.MOV.U32 R15, RZ, RZ, R17 ;  /* 0x000000ffff0f7224 */ /* 0x000fe400078e0011 */
[----:B------:R-:W-:Y:S02]  /*4950*/  IMAD.MOV.U32 R6, RZ, RZ, R10 ;  /* 0x000000ffff067224 */ /* 0x000fe400078e000a */
[----:B------:R-:W-:Y:S01]  /*4960*/  IMAD.MOV.U32 R7, RZ, RZ, R11 ;  /* 0x000000ffff077224 */ /* 0x000fe200078e000b */
[----:B------:R-:W-:Y:S06]  /*4970*/  @!P3 BRA `(.L_x_104) ;  /* 0x000000000034b947 */ /* 0x000fec0003800000 */
[----:B------:R-:W-:Y:S01]  /*4980*/  ISETP.GE.AND P0, PT, R17, R2, PT ;  /* 0x000000021100720c */ /* 0x000fe20003f06270 */
[----:B------:R-:W-:Y:S02]  /*4990*/  IMAD.MOV.U32 R15, RZ, RZ, R2 ;  /* 0x000000ffff0f7224 */ /* 0x000fe400078e0002 */
[----:B------:R-:W-:Y:S02]  /*49a0*/  IMAD.MOV.U32 R6, RZ, RZ, R4 ;  /* 0x000000ffff067224 */ /* 0x000fe400078e0004 */
[----:B------:R-:W-:-:S08]  /*49b0*/  IMAD.MOV.U32 R7, RZ, RZ, R5 ;  /* 0x000000ffff077224 */ /* 0x000fd000078e0005 */
        /* <DEDUP_REMOVED lines=9> */
.L_x_104:
[----:B------:R-:W-:Y:S05]  /*4a50*/  BSYNC.RECONVERGENT B1 ;  /* 0x0000000000017941 */ /* 0x000fea0003800200 */
.L_x_101:
[----:B------:R-:W-:Y:S01]  /*4a60*/  UISETP.GE.AND UP0, UPT, UR6, 0x41, UPT ;  /* 0x000000410600788c */ /* 0x000fe2000bf06270 */
[----:B------:R-:W-:Y:S02]  /*4a70*/  IMAD.MOV.U32 R8, RZ, RZ, R0 ;  /* 0x000000ffff087224 */ /* 0x000fe400078e0000 */
[----:B------:R-:W-:Y:S02]  /*4a80*/  IMAD.MOV.U32 R5, RZ, RZ, R13 ;  /* 0x000000ffff057224 */ /* 0x000fe400078e000d */
[----:B------:R-:W-:Y:S02]  /*4a90*/  IMAD.MOV.U32 R4, RZ, RZ, R12 ;  /* 0x000000ffff047224 */ /* 0x000fe400078e000c */
[----:B--2---:R-:W-:Y:S02]  /*4aa0*/  IMAD.MOV.U32 R9, RZ, RZ, R15 ;  /* 0x000000ffff097224 */ /* 0x004fe400078e000f */
[----:B------:R-:W-:Y:S02]  /*4ab0*/  IMAD.MOV.U32 R11, RZ, RZ, R6 ;  /* 0x000000ffff0b7224 */ /* 0x000fe400078e0006 */
[----:B------:R-:W-:Y:S01]  /*4ac0*/  IMAD.MOV.U32 R10, RZ, RZ, R7 ;  /* 0x000000ffff0a7224 */ /* 0x000fe200078e0007 */
[----:B------:R-:W-:Y:S06]  /*4ad0*/  BRA.U !UP0, `(.L_x_105) ;  /* 0x0000000108b47547 */ /* 0x000fec000b800000 */
[----:B------:R-:W0:Y:S01]  /*4ae0*/  S2R R3, SR_CgaCtaId ;  /* 0x0000000000037919 */ /* 0x000e220000008800 */
[----:B------:R-:W-:Y:S01]  /*4af0*/  MOV R2, 0x400 ;  /* 0x0000040000027802 */ /* 0x000fe20000000f00 */
[----:B------:R-:W-:Y:S01]  /*4b00*/  BSSY.RECONVERGENT B1, `(.L_x_106) ;  /* 0x0000017000017945 */ /* 0x000fe20003800200 */
[----:B------:R-:W-:Y:S02]  /*4b10*/  IMAD.MOV.U32 R8, RZ, RZ, R0 ;  /* 0x000000ffff087224 */ /* 0x000fe400078e0000 */
[----:B------:R-:W-:Y:S02]  /*4b20*/  IMAD.MOV.U32 R5, RZ, RZ, R13 ;  /* 0x000000ffff057224 */ /* 0x000fe400078e000d */
[----:B------:R-:W-:Y:S01]  /*4b30*/  IMAD.MOV.U32 R4, RZ, RZ, R12 ;  /* 0x000000ffff047224 */ /* 0x000fe200078e000c */
[----:B0-----:R-:W-:-:S05]  /*4b40*/  LEA R10, R3, R2, 0x18 ;  /* 0x00000002030a7211 */ /* 0x001fca00078ec0ff */
[----:B------:R-:W0:Y:S04]  /*4b50*/  LDS R9, [R10+0x48] ;  /* 0x000048000a097984 */ /* 0x000e280000000800 */
[----:B------:R-:W2:Y:S04]  /*4b60*/  LDS R14, [R10+0x58] ;  /* 0x000058000a0e7984 */ /* 0x000ea80000000800 */
[----:B------:R3:W1:Y:S01]  /*4b70*/  LDS.64 R2, [R10+0x60] ;  /* 0x000060000a027984 */ /* 0x0006620000000a00 */
[----:B0-----:R-:W-:Y:S02]  /*4b80*/  ISETP.GE.AND P0, PT, R0, R9, PT ;  /* 0x000000090000720c */ /* 0x001fe40003f06270 */
[----:B--2---:R-:W-:-:S11]  /*4b90*/  ISETP.GE.AND P3, PT, R15, R14, PT ;  /* 0x0000000e0f00720c */ /* 0x004fd60003f66270 */
[----:B-1-3--:R-:W-:Y:S05]  /*4ba0*/  @!P0 BRA `(.L_x_107) ;  /* 0x0000000000308947 */ /* 0x00afea0003800000 */
        /* <DEDUP_REMOVED lines=12> */
.L_x_107:
[----:B------:R-:W-:Y:S05]  /*4c70*/  BSYNC.RECONVERGENT B1 ;  /* 0x0000000000017941 */ /* 0x000fea0003800200 */
.L_x_106:
        /* <DEDUP_REMOVED lines=18> */
.L_x_108:
[----:B------:R-:W-:Y:S05]  /*4da0*/  BSYNC.RECONVERGENT B1 ;  /* 0x0000000000017941 */ /* 0x000fea0003800200 */
.L_x_105:
[----:B------:R-:W-:Y:S01]  /*4db0*/  UISETP.GE.AND UP0, UPT, UR6, 0x61, UPT ;  /* 0x000000610600788c */ /* 0x000fe2000bf06270 */
[----:B------:R-:W-:Y:S02]  /*4dc0*/  IMAD.MOV.U32 R6, RZ, RZ, R8 ;  /* 0x000000ffff067224 */ /* 0x000fe400078e0008 */
[----:B------:R-:W-:Y:S02]  /*4dd0*/  IMAD.MOV.U32 R7, RZ, RZ, R5 ;  /* 0x000000ffff077224 */ /* 0x000fe400078e0005 */
[----:B------:R-:W-:Y:S02]  /*4de0*/  IMAD.MOV.U32 R0, RZ, RZ, R4 ;  /* 0x000000ffff007224 */ /* 0x000fe400078e0004 */
[----:B------:R-:W-:Y:S02]  /*4df0*/  IMAD.MOV.U32 R12, RZ, RZ, R9 ;  /* 0x000000ffff0c7224 */ /* 0x000fe400078e0009 */
[----:B------:R-:W-:Y:S02]  /*4e00*/  IMAD.MOV.U32 R13, RZ, RZ, R11 ;  /* 0x000000ffff0d7224 */ /* 0x000fe400078e000b */
        /* <DEDUP_REMOVED lines=27> */
.L_x_111:
[----:B------:R-:W-:Y:S05]  /*4fc0*/  BSYNC.RECONVERGENT B1 ;  /* 0x0000000000017941 */ /* 0x000fea0003800200 */
.L_x_110:
        /* <DEDUP_REMOVED lines=18> */
.L_x_112:
[----:B------:R-:W-:Y:S05]  /*50f0*/  BSYNC.RECONVERGENT B1 ;  /* 0x0000000000017941 */ /* 0x000fea0003800200 */
.L_x_109:
        /* <DEDUP_REMOVED lines=33> */
.L_x_115:
[----:B------:R-:W-:Y:S05]  /*5310*/  BSYNC.RECONVERGENT B1 ;  /* 0x0000000000017941 */ /* 0x000fea0003800200 */
.L_x_114:
        /* <DEDUP_REMOVED lines=18> */
.L_x_116:
[----:B------:R-:W-:Y:S05]  /*5440*/  BSYNC.RECONVERGENT B1 ;  /* 0x0000000000017941 */ /* 0x000fea0003800200 */
.L_x_113:
        /* <DEDUP_REMOVED lines=33> */
.L_x_119:
[----:B------:R-:W-:Y:S05]  /*5660*/  BSYNC.RECONVERGENT B1 ;  /* 0x0000000000017941 */ /* 0x000fea0003800200 */
.L_x_118:
        /* <DEDUP_REMOVED lines=18> */
.L_x_120:
[----:B------:R-:W-:Y:S05]  /*5790*/  BSYNC.RECONVERGENT B1 ;  /* 0x0000000000017941 */ /* 0x000fea0003800200 */
.L_x_117:
[----:B------:R-:W-:Y:S01]  /*57a0*/  UISETP.GE.AND UP0, UPT, UR6, 0xc1, UPT ;  /* 0x000000c10600788c */ /* 0x000fe2000bf06270 */
[----:B------:R-:W-:Y:S02]  /*57b0*/  IMAD.MOV.U32 R11, RZ, RZ, R6 ;  /* 0x000000ffff0b7224 */ /* 0x000fe400078e0006 */
[----:B------:R-:W-:Y:S02]  /*57c0*/  IMAD.MOV.U32 R5, RZ, RZ, R7 ;  /* 0x000000ffff057224 */ /* 0x000fe400078e0007 */
[----:B------:R-:W-:Y:S02]  /*57d0*/  IMAD.MOV.U32 R10, RZ, RZ, R0 ;  /* 0x000000ffff0a7224 */ /* 0x000fe400078e0000 */
[----:B------:R-:W-:Y:S02]  /*57e0*/  IMAD.MOV.U32 R15, RZ, RZ, R12 ;  /* 0x000000ffff0f7224 */ /* 0x000fe400078e000c */
[----:B-1----:R-:W-:Y:S02]  /*57f0*/  IMAD.MOV.U32 R17, RZ, RZ, R13 ;  /* 0x000000ffff117224 */ /* 0x002fe400078e000d */
        /* <DEDUP_REMOVED lines=10> */
[----:B----4-:R-:W1:Y:S04]  /*58a0*/  LDS R19, [R4+0xd8] ;  /* 0x0000d80004137984 */ /* 0x010e680000000800 */
[----:B------:R2:W3:Y:S01]  /*58b0*/  LDS.64 R2, [R4+0xe0] ;  /* 0x0000e00004027984 */ /* 0x0004e20000000a00 */
[----:B0-----:R-:W-:Y:S02]  /*58c0*/  ISETP.GE.AND P0, PT, R6, R9, PT ;  /* 0x000000090600720c */ /* 0x001fe40003f06270 */
[----:B-1----:R-:W-:-:S11]  /*58d0*/  ISETP.GE.AND P3, PT, R12, R19, PT ;  /* 0x000000130c00720c */ /* 0x002fd60003f66270 */
[----:B--23--:R-:W-:Y:S05]  /*58e0*/  @!P0 BRA `(.L_x_123) ;  /* 0x0000000000308947 */ /* 0x00cfea0003800000 */
        /* <DEDUP_REMOVED lines=12> */
.L_x_123:
[----:B------:R-:W-:Y:S05]  /*59b0*/  BSYNC.RECONVERGENT B1 ;  /* 0x0000000000017941 */ /* 0x000fea0003800200 */
.L_x_122:
        /* <DEDUP_REMOVED lines=18> */
.L_x_124:
[----:B------:R-:W-:Y:S05]  /*5ae0*/  BSYNC.RECONVERGENT B1 ;  /* 0x0000000000017941 */ /* 0x000fea0003800200 */
.L_x_121:
        /* <DEDUP_REMOVED lines=16> */
[----:B------:R-:W1:Y:S04]  /*5bf0*/  LDS R12, [R3+0xf8] ;  /* 0x0000f800030c7984 */ /* 0x000e680000000800 */
        /* <DEDUP_REMOVED lines=9> */
[----:B------:R-:W-:Y:S01]  /*5c90*/  @P4 ISETP.LT.U32.AND P2, PT, R5, R2, PT ;  /* 0x000000020500420c */ /* 0x000fe20003f41070 */
[----:B------:R-:W-:Y:S01]  /*5ca0*/  IMAD.MOV.U32 R9, RZ, RZ, R3 ;  /* 0x000000ffff097224 */ /* 0x000fe200078e0003 */
[CC--:B------:R-:W-:Y:S02]  /*5cb0*/  @P4 ISETP.GE.AND.EX P0, PT, R10.reuse, R3.reuse, PT, P0 ;  /* 0x000000030a00420c */ /* 0x0c0fe40003f06300 */
[----:B------:R-:W-:Y:S02]  /*5cc0*/  @P4 ISETP.LT.AND.EX P2, PT, R10, R3, PT, P2 ;  /* 0x000000030a00420c */ /* 0x000fe40003f41320 */
[----:B------:R-:W-:Y:S02]  /*5cd0*/  @P4 SEL R8, R11, R0, !P0 ;  /* 0x000000000b084207 */ /* 0x000fe40004000000 */
[----:B------:R-:W-:-:S02]  /*5ce0*/  @P4 SEL R14, R5, R2, P2 ;  /* 0x00000002050e4207 */ /* 0x000fc40001000000 */
[----:B------:R-:W-:-:S07]  /*5cf0*/  @P4 SEL R9, R10, R3, P2 ;  /* 0x000000030a094207 */ /* 0x000fce0001000000 */
.L_x_126:
[----:B------:R-:W-:Y:S05]  /*5d00*/  BSYNC.RECONVERGENT B1 ;  /* 0x0000000000017941 */ /* 0x000fea0003800200 */
.L_x_125:
        /* <DEDUP_REMOVED lines=14> */
[----:B------:R-:W-:Y:S05]  /*5df0*/  @P0 BRA `(.L_x_52) ;  /* 0x0000004400a00947 */ /* 0x000fea0003800000 */
[----:B------:R-:W-:Y:S02]  /*5e00*/  IMAD.MOV.U32 R2, RZ, RZ, R15 ;  /* 0x000000ffff027224 */ /* 0x000fe400078e000f */
[----:B------:R-:W-:Y:S02]  /*5e10*/  IMAD.MOV.U32 R4, RZ, RZ, R17 ;  /* 0x000000ffff047224 */ /* 0x000fe400078e0011 */
[----:B------:R-:W-:Y:S01]  /*5e20*/  IMAD.MOV.U32 R3, RZ, RZ, R16 ;  /* 0x000000ffff037224 */ /* 0x000fe200078e0010 */
[----:B------:R-:W-:Y:S06]  /*5e30*/  BRA `(.L_x_52) ;  /* 0x0000004400907947 */ /* 0x000fec0003800000 */
.L_x_2:
[----:B------:R-:W1:Y:S01]  /*5e40*/  S2R R22, SR_TID.X ;  /* 0x0000000000167919 */ /* 0x000e620000002100 */
[----:B------:R-:W1:Y:S02]  /*5e50*/  LDC.64 R12, c[0x0][0x380] ;  /* 0x0000e000ff0c7b82 */ /* 0x000e640000000a00 */
[----:B-1----:R-:W-:-:S05]  /*5e60*/  IMAD.WIDE.U32 R12, R22, 0x20, R12 ;  /* 0x00000020160c7825 */ /* 0x002fca00078e000c */
[----:B0-----:R-:W2:Y:S04]  /*5e70*/  LDG.E.CONSTANT R11, desc[UR8][R12.64+0x10] ;  /* 0x000010080c0b7981 */ /* 0x001ea8000c1e9900 */
[----:B------:R-:W2:Y:S04]  /*5e80*/  LDG.E.CONSTANT R0, desc[UR8][R12.64+0x2010] ;  /* 0x002010080c007981 */ /* 0x000ea8000c1e9900 */
[----:B------:R-:W3:Y:S04]  /*5e90*/  LDG.E.CONSTANT R5, desc[UR8][R12.64] ;  /* 0x000000080c057981 */ /* 0x000ee8000c1e9900 */
[----:B------:R-:W3:Y:S04]  /*5ea0*/  LDG.E.CONSTANT R4, desc[UR8][R12.64+0x2000] ;  /* 0x002000080c047981 */ /* 0x000ee8000c1e9900 */
[----:B------:R-:W4:Y:S04]  /*5eb0*/  LDG.E.64.CONSTANT R2, desc[UR8][R12.64+0x18] ;  /* 0x000018080c027981 */ /* 0x000f28000c1e9b00 */
[----:B------:R-:W4:Y:S04]  /*5ec0*/  LDG.E.64.CONSTANT R6, desc[UR8][R12.64+0x2018] ;  /* 0x002018080c067981 */ /* 0x000f28000c1e9b00 */
[----:B------:R-:W5:Y:S01]  /*5ed0*/  LDG.E.64.CONSTANT R16, desc[UR8][R12.64+0x8] ;  /* 0x000008080c107981 */ /* 0x000f62000c1e9b00 */
[----:B------:R-:W-:Y:S01]  /*5ee0*/  BSSY.RECONVERGENT B1, `(.L_x_127) ;  /* 0x0000015000017945 */ /* 0x000fe20003800200 */
[----:B--2---:R-:W-:-:S02]  /*5ef0*/  ISETP.GE.AND P3, PT, R11, R0, PT ;  /* 0x000000000b00720c */ /* 0x004fc40003f66270 */
[----:B---3--:R-:W-:-:S11]  /*5f00*/  ISETP.GE.AND P1, PT, R5, R4, PT ;  /* 0x000000040500720c */ /* 0x008fd60003f26270 */
[----:B----4-:R-:W-:-:S04]  /*5f10*/  @P3 ISETP.GE.U32.AND P0, PT, R2, R6, PT ;  /* 0x000000060200320c */ /* 0x010fc80003f06070 */
[----:B------:R-:W-:Y:S01]  /*5f20*/  @P3 ISETP.GE.AND.EX P0, PT, R3, R7, PT, P0 ;  /* 0x000000070300320c */ /* 0x000fe20003f06300 */
[----:B------:R-:W-:Y:S02]  /*5f30*/  IMAD.MOV.U32 R8, RZ, RZ, R5 ;  /* 0x000000ffff087224 */ /* 0x000fe400078e0005 */
[----:B-----5:R-:W-:Y:S01]  /*5f40*/  IMAD.MOV.U32 R14, RZ, RZ, R16 ;  /* 0x000000ffff0e7224 */ /* 0x020fe200078e0010 */
[----:B------:R-:W-:Y:S01]  /*5f50*/  @P3 ISETP.LT.OR P0, PT, R0, R11, !P0 ;  /* 0x0000000b0000320c */ /* 0x000fe20004701670 */
[----:B------:R-:W-:Y:S01]  /*5f60*/  IMAD.MOV.U32 R9, RZ, RZ, R17 ;  /* 0x000000ffff097224 */ /* 0x000fe200078e0011 */
[----:B------:R-:W-:Y:S11]  /*5f70*/  @!P1 BRA `(.L_x_128) ;  /* 0x00000000002c9947 */ /* 0x000ff60003800000 */
[----:B------:R-:W2:Y:S01]  /*5f80*/  LDG.E.64.CONSTANT R14, desc[UR8][R12.64+0x2008] ;  /* 0x002008080c0e7981 */ /* 0x000ea2000c1e9b00 */
[----:B------:R-:W-:Y:S01]  /*5f90*/  ISETP.GE.AND P4, PT, R4, R5, PT ;  /* 0x000000050400720c */ /* 0x000fe20003f86270 */
[----:B------:R-:W-:-:S12]  /*5fa0*/  IMAD.MOV.U32 R8, RZ, RZ, R4 ;  /* 0x000000ffff087224 */ /* 0x000fd800078e0004 */
[CC--:B--2---:R-:W-:Y:S01]  /*5fb0*/  @P4 ISETP.GE.U32.AND P1, PT, R16.reuse, R14.reuse, PT ;  /* 0x0000000e1000420c */ /* 0x0c4fe20003f26070 */
[----:B------:R-:W-:Y:S01]  /*5fc0*/  IMAD.MOV.U32 R9, RZ, RZ, R15 ;  /* 0x000000ffff097224 */ /* 0x000fe200078e000f */
[C---:B------:R-:W-:Y:S02]  /*5fd0*/  @P4 ISETP.LT.U32.AND P2, PT, R16.reuse, R14, PT ;  /* 0x0000000e1000420c */ /* 0x040fe40003f41070 */
[CC--:B------:R-:W-:Y:S02]  /*5fe0*/  @P4 ISETP.GE.AND.EX P1, PT, R17.reuse, R15.reuse, PT, P1 ;  /* 0x0000000f1100420c */ /* 0x0c0fe40003f26310 */
[----:B------:R-:W-:Y:S02]  /*5ff0*/  @P4 ISETP.LT.AND.EX P2, PT, R17, R15, PT, P2 ;  /* 0x0000000f1100420c */ /* 0x000fe40003f41320 */
[----:B------:R-:W-:Y:S02]  /*6000*/  @P4 SEL R8, R5, R4, !P1 ;  /* 0x0000000405084207 */ /* 0x000fe40004800000 */
[----:B------:R-:W-:-:S02]  /*6010*/  @P4 SEL R14, R16, R14, P2 ;  /* 0x0000000e100e4207 */ /* 0x000fc40001000000 */
[----:B------:R-:W-:-:S07]  /*6020*/  @P4 SEL R9, R17, R15, P2 ;  /* 0x0000000f11094207 */ /* 0x000fce0001000000 */
.L_x_128:
[----:B------:R-:W-:Y:S05]  /*6030*/  BSYNC.RECONVERGENT B1 ;  /* 0x0000000000017941 */ /* 0x000fea0003800200 */
.L_x_127:
[----:B------:R-:W-:Y:S01]  /*6040*/  UISETP.GE.U32.AND UP0, UPT, UR5, 0x400, UPT ;  /* 0x000004000500788c */ /* 0x000fe2000bf06070 */
[----:B------:R-:W-:Y:S01]  /*6050*/  @P3 SEL R0, R11, R0, P0 ;  /* 0x000000000b003207 */ /* 0x000fe20000000000 */
[----:B------:R-:W-:Y:S01]  /*6060*/  IMAD.MOV.U32 R25, RZ, RZ, 0x200 ;  /* 0x00000200ff197424 */ /* 0x000fe200078e00ff */
[----:B------:R-:W-:Y:S01]  /*6070*/  @P3 SEL R6, R2, R6, P0 ;  /* 0x0000000602063207 */ /* 0x000fe20000000000 */
[----:B------:R-:W-:Y:S01]  /*6080*/  IMAD.MOV.U32 R23, RZ, RZ, RZ ;  /* 0x000000ffff177224 */ /* 0x000fe200078e00ff */
[----:B------:R-:W-:-:S04]  /*6090*/  @P3 SEL R7, R3, R7, P0 ;  /* 0x0000000703073207 */ /* 0x000fc80000000000 */
[----:B------:R-:W-:Y:S05]  /*60a0*/  BRA.U !UP0, `(.L_x_129) ;  /* 0x0000001108047547 */ /* 0x000fea000b800000 */
[----:B------:R-:W-:Y:S01]  /*60b0*/  USHF.R.S32.HI UR4, URZ, 0x1f, UR5 ;  /* 0x0000001fff047899 */ /* 0x000fe20008011405 */
[----:B------:R-:W-:Y:S01]  /*60c0*/  IMAD.MOV.U32 R25, RZ, RZ, 0x200 ;  /* 0x00000200ff197424 */ /* 0x000fe200078e00ff */
[----:B------:R-:W-:Y:S01]  /*60d0*/  UIADD3 UR5, UP0, UPT, UR5, -0x400, URZ ;  /* 0xfffffc0005057890 */ /* 0x000fe2000ff1e0ff */
[----:B------:R-:W-:-:S03]  /*60e0*/  IMAD.MOV.U32 R23, RZ, RZ, RZ ;  /* 0x000000ffff177224 */ /* 0x000fc600078e00ff */
[----:B------:R-:W-:Y:S02]  /*60f0*/  UIADD3.X UR6, UPT, UPT, UR4, -0x1, URZ, UP0, !UPT ;  /* 0xffffffff04067890 */ /* 0x000fe400087fe4ff */
[----:B------:R-:W-:-:S04]  /*6100*/  UISETP.GE.U32.AND UP0, UPT, UR5, 0x200, UPT ;  /* 0x000002000500788c */ /* 0x000fc8000bf06070 */
[----:B------:R-:W-:-:S09]  /*6110*/  UISETP.GE.U32.AND.EX UP0, UPT, UR6, URZ, UPT, UP0 ;  /* 0x000000ff0600728c */ /* 0x000fd2000bf06100 */
[----:B------:R-:W-:Y:S05]  /*6120*/  BRA.U !UP0, `(.L_x_130) ;  /* 0x0000000908d47547 */ /* 0x000fea000b800000 */
[----:B------:R-:W0:Y:S01]  /*6130*/  LDCU.64 UR10, c[0x0][0x380] ;  /* 0x00007000ff0a77ac */ /* 0x000e220008000a00 */
[----:B------:R-:W-:Y:S02]  /*6140*/  IMAD.MOV.U32 R25, RZ, RZ, 0x200 ;  /* 0x00000200ff197424 */ /* 0x000fe400078e00ff */
[----:B------:R-:W-:Y:S01]  /*6150*/  IMAD.MOV.U32 R23, RZ, RZ, RZ ;  /* 0x000000ffff177224 */ /* 0x000fe200078e00ff */
[----:B------:R-:W-:-:S04]  /*6160*/  USHF.R.U64 UR4, UR5, 0x9, UR6 ;  /* 0x0000000905047899 */ /* 0x000fc80008001206 */
[----:B------:R-:W-:-:S04]  /*6170*/  UIADD3 UR4, UP0, UPT, UR4, 0x1, URZ ;  /* 0x0000000104047890 */ /* 0x000fc8000ff1e0ff */
[----:B------:R-:W-:Y:S02]  /*6180*/  ULEA.HI.X UR5, UR6, URZ, URZ, 0x17, UP0 ;  /* 0x000000ff06057291 */ /* 0x000fe400080fbcff */
[----:B------:R-:W-:Y:S02]  /*6190*/  ULOP3.LUT UR4, UR4, 0xfffffffe, URZ, 0xc0, !UPT ;  /* 0xfffffffe04047892 */ /* 0x000fe4000f8ec0ff */
[----:B------:R-:W-:Y:S01]  /*61a0*/  ULOP3.LUT UR5, UR5, 0xffffff, URZ, 0xc0, !UPT ;  /* 0x00ffffff05057892 */ /* 0x000fe2000f8ec0ff */
[----:B0-----:R-:W-:-:S04]  /*61b0*/  LEA R10, P0, R22, UR10, 0x5 ;  /* 0x0000000a160a7c11 */ /* 0x001fc8000f8028ff */
[----:B------:R-:W-:Y:S02]  /*61c0*/  IADD3 R10, P1, PT, R10, 0xa018, RZ ;  /* 0x0000a0180a0a7810 */ /* 0x000fe40007f3e0ff */
[----:B------:R-:W-:-:S05]  /*61d0*/  LEA.HI.X R11, R22, UR11, RZ, 0x5, P0 ;  /* 0x0000000b160b7c11 */ /* 0x000fca00080f2cff */
[----:B------:R-:W-:-:S07]  /*61e0*/  IMAD.X R11, RZ, RZ, R11, P1 ;  /* 0x000000ffff0b7224 */ /* 0x000fce00008e060b */
.L_x_147:
[----:B------:R-:W2:Y:S04]  /*61f0*/  LDG.E.CONSTANT R15, desc[UR8][R10.64+-0x6018] ;  /* 0xff9fe8080a0f7981 */ /* 0x000ea8000c1e9900 */
[----:B------:R0:W5:Y:S04]  /*6200*/  LDG.E.CONSTANT R27, desc[UR8][R10.64+-0x6008] ;  /* 0xff9ff8080a1b7981 */ /* 0x000168000c1e9900 */
[----:B------:R0:W5:Y:S01]  /*6210*/  LDG.E.64.CONSTANT R4, desc[UR8][R10.64+-0x6000] ;  /* 0xffa000080a047981 */ /* 0x000162000c1e9b00 */
[----:B------:R-:W-:Y:S01]  /*6220*/  UIADD3 UR4, UP0, UPT, UR4, -0x2, URZ ;  /* 0xfffffffe04047890 */ /* 0x000fe2000ff1e0ff */
[----:B------:R-:W-:Y:S01]  /*6230*/  BSSY.RECONVERGENT B1, `(.L_x_131) ;  /* 0x0000015000017945 */ /* 0x000fe20003800200 */
[----:B------:R-:W-:-:S02]  /*6240*/  IMAD.MOV.U32 R18, RZ, RZ, R8 ;  /* 0x000000ffff127224 */ /* 0x000fc400078e0008 */
[----:B------:R-:W-:Y:S01]  /*6250*/  UIADD3.X UR5, UPT, UPT, UR5, -0x1, URZ, UP0, !UPT ;  /* 0xffffffff05057890 */ /* 0x000fe200087fe4ff */
[----:B------:R-:W-:Y:S01]  /*6260*/  IMAD.MOV.U32 R16, RZ, RZ, R14 ;  /* 0x000000ffff107224 */ /* 0x000fe200078e000e */
[----:B------:R-:W-:Y:S01]  /*6270*/  UISETP.NE.U32.AND UP0, UPT, UR4, URZ, UPT ;  /* 0x000000ff0400728c */ /* 0x000fe2000bf05070 */
[----:B------:R-:W-:-:S03]  /*6280*/  IMAD.MOV.U32 R21, RZ, RZ, R9 ;  /* 0x000000ffff157224 */ /* 0x000fc600078e0009 */
[----:B------:R-:W-:Y:S01]  /*6290*/  UISETP.NE.AND.EX UP0, UPT, UR5, URZ, UPT, UP0 ;  /* 0x000000ff0500728c */ /* 0x000fe2000bf05300 */
[----:B--2---:R-:W-:-:S13]  /*62a0*/  ISETP.GE.AND P0, PT, R8, R15, PT ;  /* 0x0000000f0800720c */ /* 0x004fda0003f06270 */
        /* <DEDUP_REMOVED lines=13> */
.L_x_132:
[----:B------:R-:W-:Y:S05]  /*6380*/  BSYNC.RECONVERGENT B1 ;  /* 0x0000000000017941 */ /* 0x000fea0003800200 */
.L_x_131:
[----:B------:R0:W5:Y:S04]  /*6390*/  LDG.E.CONSTANT R8, desc[UR8][R10.64+-0x4018] ;  /* 0xffbfe8080a087981 */ /* 0x000168000c1e9900 */
[----:B------:R0:W5:Y:S04]  /*63a0*/  LDG.E.CONSTANT R19, desc[UR8][R10.64+-0x4008] ;  /* 0xffbff8080a137981 */ /* 0x000168000c1e9900 */
[----:B------:R0:W5:Y:S04]  /*63b0*/  LDG.E.CONSTANT R24, desc[UR8][R10.64+-0x2018] ;  /* 0xffdfe8080a187981 */ /* 0x000168000c1e9900 */
[----:B------:R0:W5:Y:S04]  /*63c0*/  LDG.E.CONSTANT R9, desc[UR8][R10.64+-0x2008] ;  /* 0xffdff8080a097981 */ /* 0x000168000c1e9900 */
[----:B------:R0:W5:Y:S02]  /*63d0*/  LDG.E.64.CONSTANT R2, desc[UR8][R10.64+-0x4000] ;  /* 0xffc000080a027981 */ /* 0x000164000c1e9b00 */
[----:B-----5:R-:W-:Y:S01]  /*63e0*/  ISETP.GE.AND P0, PT, R0, R27, PT ;  /* 0x0000001b0000720c */ /* 0x020fe20003f06270 */
        /* <DEDUP_REMOVED lines=16> */
.L_x_134:
[----:B------:R-:W-:Y:S05]  /*64f0*/  BSYNC.RECONVERGENT B1 ;  /* 0x0000000000017941 */ /* 0x000fea0003800200 */
.L_x_133:
[----:B------:R0:W5:Y:S01]  /*6500*/  LDG.E.64.CONSTANT R4, desc[UR8][R10.64+-0x4010] ;  /* 0xffbff0080a047981 */ /* 0x000162000c1e9b00 */
[----:B------:R-:W-:Y:S01]  /*6510*/  ISETP.GE.AND P0, PT, R18, R8, PT ;  /* 0x000000081200720c */ /* 0x000fe20003f06270 */
[----:B------:R-:W-:Y:S01]  /*6520*/  BSSY.RECONVERGENT B1, `(.L_x_135) ;  /* 0x0000010000017945 */ /* 0x000fe20003800200 */
[----:B------:R-:W-:Y:S02]  /*6530*/  IMAD.MOV.U32 R27, RZ, RZ, R18 ;  /* 0x000000ffff1b7224 */ /* 0x000fe400078e0012 */
[----:B------:R-:W-:Y:S02]  /*6540*/  IMAD.MOV.U32 R29, RZ, RZ, R16 ;  /* 0x000000ffff1d7224 */ /* 0x000fe400078e0010 */
[----:B------:R-:W-:-:S07]  /*6550*/  IMAD.MOV.U32 R26, RZ, RZ, R21 ;  /* 0x000000ffff1a7224 */ /* 0x000fce00078e0015 */
[----:B0-----:R-:W-:Y:S05]  /*6560*/  @!P0 BRA `(.L_x_136) ;  /* 0x00000000002c8947 */ /* 0x001fea0003800000 */
[----:B------:R-:W-:Y:S01]  /*6570*/  ISETP.GE.AND P2, PT, R8, R18, PT ;  /* 0x000000120800720c */ /* 0x000fe20003f46270 */
[----:B-----5:R-:W-:Y:S02]  /*6580*/  IMAD.MOV.U32 R29, RZ, RZ, R4 ;  /* 0x000000ffff1d7224 */ /* 0x020fe400078e0004 */
        /* <DEDUP_REMOVED lines=9> */
.L_x_136:
[----:B------:R-:W-:Y:S05]  /*6620*/  BSYNC.RECONVERGENT B1 ;  /* 0x0000000000017941 */ /* 0x000fea0003800200 */
.L_x_135:
        /* <DEDUP_REMOVED lines=17> */
.L_x_138:
[----:B------:R-:W-:Y:S05]  /*6740*/  BSYNC.RECONVERGENT B1 ;  /* 0x0000000000017941 */ /* 0x000fea0003800200 */
.L_x_137:
[----:B-----5:R0:W5:Y:S04]  /*6750*/  LDG.E.CONSTANT R5, desc[UR8][R10.64+-0x18] ;  /* 0xffffe8080a057981 */ /* 0x020168000c1e9900 */
[----:B------:R0:W5:Y:S04]  /*6760*/  LDG.E.CONSTANT R4, desc[UR8][R10.64+-0x8] ;  /* 0xfffff8080a047981 */ /* 0x000168000c1e9900 */
[----:B------:R0:W5:Y:S04]  /*6770*/  LDG.E.64.CONSTANT R14, desc[UR8][R10.64+-0x2000] ;  /* 0xffe000080a0e7981 */ /* 0x000168000c1e9b00 */
        /* <DEDUP_REMOVED lines=8> */
[----:B------:R-:W2:Y:S01]  /*6800*/  LDG.E.64.CONSTANT R20, desc[UR8][R10.64+-0x2010] ;  /* 0xffdff0080a147981 */ /* 0x000ea2000c1e9b00 */
[----:B------:R-:W-:Y:S01]  /*6810*/  ISETP.GE.AND P1, PT, R24, R27, PT ;  /* 0x0000001b1800720c */ /* 0x000fe20003f26270 */
[----:B------:R-:W-:-:S12]  /*6820*/  IMAD.MOV.U32 R2, RZ, RZ, R24 ;  /* 0x000000ffff027224 */ /* 0x000fd800078e0018 */
[----:B--2---:R-:W-:Y:S01]  /*6830*/  @P1 ISETP.GE.U32.AND P0, PT, R29, R20, PT ;  /* 0x000000141d00120c */ /* 0x004fe20003f06070 */
[----:B------:R-:W-:Y:S02]  /*6840*/  IMAD.MOV.U32 R0, RZ, RZ, R20 ;  /* 0x000000ffff007224 */ /* 0x000fe400078e0014 */
[----:B------:R-:W-:Y:S01]  /*6850*/  IMAD.MOV.U32 R3, RZ, RZ, R21 ;  /* 0x000000ffff037224 */ /* 0x000fe200078e0015 */
[----:B------:R-:W-:-:S04]  /*6860*/  @P1 ISETP.GE.AND.EX P0, PT, R26, R21, PT, P0 ;  /* 0x000000151a00120c */ /* 0x000fc80003f06300 */
[----:B------:R-:W-:Y:S02]  /*6870*/  @P1 SEL R2, R27, R24, !P0 ;  /* 0x000000181b021207 */ /* 0x000fe40004000000 */
[----:B------:R-:W-:-:S04]  /*6880*/  @P1 ISETP.LT.U32.AND P0, PT, R29, R20, PT ;  /* 0x000000141d00120c */ /* 0x000fc80003f01070 */
[----:B------:R-:W-:-:S04]  /*6890*/  @P1 ISETP.LT.AND.EX P0, PT, R26, R21, PT, P0 ;  /* 0x000000151a00120c */ /* 0x000fc80003f01300 */
[----:B------:R-:W-:Y:S02]  /*68a0*/  @P1 SEL R0, R29, R20, P0 ;  /* 0x000000141d001207 */ /* 0x000fe40000000000 */
[----:B------:R-:W-:-:S07]  /*68b0*/  @P1 SEL R3, R26, R21, P0 ;  /* 0x000000151a031207 */ /* 0x000fce0000000000 */
.L_x_140:
[----:B------:R-:W-:Y:S05]  /*68c0*/  BSYNC.RECONVERGENT B1 ;  /* 0x0000000000017941 */ /* 0x000fea0003800200 */
.L_x_139:
[----:B------:R-:W-:Y:S01]  /*68d0*/  ISETP.GE.AND P0, PT, R8, R9, PT ;  /* 0x000000090800720c */ /* 0x000fe20003f06270 */
[----:B------:R-:W-:Y:S01]  /*68e0*/  BSSY.RECONVERGENT B1, `(.L_x_141) ;  /* 0x0000010000017945 */ /* 0x000fe20003800200 */
[----:B------:R-:W-:Y:S02]  /*68f0*/  IMAD.MOV.U32 R21, RZ, RZ, R9 ;  /* 0x000000ffff157224 */ /* 0x000fe400078e0009 */
[----:B-----5:R-:W-:Y:S02]  /*6900*/  IMAD.MOV.U32 R27, RZ, RZ, R14 ;  /* 0x000000ffff1b7224 */ /* 0x020fe400078e000e */
        /* <DEDUP_REMOVED lines=13> */
.L_x_142:
[----:B------:R-:W-:Y:S05]  /*69e0*/  BSYNC.RECONVERGENT B1 ;  /* 0x0000000000017941 */ /* 0x000fea0003800200 */
.L_x_141:
        /* <DEDUP_REMOVED lines=17> */
.L_x_144:
[----:B------:R-:W-:Y:S05]  /*6b00*/  BSYNC.RECONVERGENT B1 ;  /* 0x0000000000017941 */ /* 0x000fea0003800200 */
.L_x_143:
        /* <DEDUP_REMOVED lines=17> */
.L_x_146:
[----:B------:R-:W-:Y:S05]  /*6c20*/  BSYNC.RECONVERGENT B1 ;  /* 0x0000000000017941 */ /* 0x000fea0003800200 */
.L_x_145:
[----:B------:R-:W-:Y:S02]  /*6c30*/  IADD3 R25, P0, PT, R25, 0x400, RZ ;  /* 0x0000040019197810 */ /* 0x000fe40007f1e0ff */
[----:B------:R-:W-:-:S03]  /*6c40*/  IADD3 R10, P1, PT, R10, 0x8000, RZ ;  /* 0x000080000a0a7810 */ /* 0x000fc60007f3e0ff */
[----:B------:R-:W-:Y:S02]  /*6c50*/  IMAD.X R23, RZ, RZ, R23, P0 ;  /* 0x000000ffff177224 */ /* 0x000fe400000e0617 */
[----:B------:R-:W-:Y:S01]  /*6c60*/  IMAD.X R11, RZ, RZ, R11, P1 ;  /* 0x000000ffff0b7224 */ /* 0x000fe200008e060b */
[----:B------:R-:W-:Y:S07]  /*6c70*/  BRA.U UP0, `(.L_x_147) ;  /* 0xfffffff5005c7547 */ /* 0x000fee000b83ffff */
.L_x_130:
[----:B------:R-:W0:Y:S02]  /*6c80*/  LDCU UR5, c[0x0][0x390] ;  /* 0x00007200ff0577ac */ /* 0x000e240008000800 */
[----:B0-----:R-:W-:-:S09]  /*6c90*/  ULOP3.LUT UP0, URZ, UR5, 0x200, URZ, 0xc0, !UPT ;  /* 0x0000020005ff7892 */ /* 0x001fd2000f80c0ff */
[----:B------:R-:W-:Y:S05]  /*6ca0*/  BRA.U UP0, `(.L_x_129) ;  /* 0x0000000500047547 */ /* 0x000fea000b800000 */
[----:B------:R-:W-:-:S04]  /*6cb0*/  LEA R12, P0, R25, R12, 0x5 ;  /* 0x0000000c190c7211 */ /* 0x000fc800078028ff */
[----:B------:R-:W-:-:S05]  /*6cc0*/  LEA.HI.X R13, R25, R13, R23, 0x5, P0 ;  /* 0x0000000d190d7211 */ /* 0x000fca00000f2c17 */
[----:B------:R-:W2:Y:S04]  /*6cd0*/  LDG.E.CONSTANT R15, desc[UR8][R12.64+0x10] ;  /* 0x000010080c0f7981 */ /* 0x000ea8000c1e9900 */
[----:B------:R-:W3:Y:S04]  /*6ce0*/  LDG.E.64.CONSTANT R2, desc[UR8][R12.64+0x18] ;  /* 0x000018080c027981 */ /* 0x000ee8000c1e9b00 */
[----:B------:R-:W4:Y:S04]  /*6cf0*/  LDG.E.CONSTANT R16, desc[UR8][R12.64+0x2010] ;  /* 0x002010080c107981 */ /* 0x000f28000c1e9900 */
[----:B------:R-:W4:Y:S04]  /*6d00*/  LDG.E.CONSTANT R19, desc[UR8][R12.64] ;  /* 0x000000080c137981 */ /* 0x000f28000c1e9900 */
[----:B------:R-:W4:Y:S04]  /*6d10*/  LDG.E.64.CONSTANT R4, desc[UR8][R12.64+0x2018] ;  /* 0x002018080c047981 */ /* 0x000f28000c1e9b00 */
[----:B------:R0:W5:Y:S04]  /*6d20*/  LDG.E.CONSTANT R21, desc[UR8][R12.64+0x2000] ;  /* 0x002000080c157981 */ /* 0x000168000c1e9900 */
[----:B------:R0:W5:Y:S01]  /*6d30*/  LDG.E.64.CONSTANT R10, desc[UR8][R12.64+0x2008] ;  /* 0x002008080c0a7981 */ /* 0x000162000c1e9b00 */
[----:B------:R-:W-:Y:S01]  /*6d40*/  BSSY.RECONVERGENT B1, `(.L_x_148) ;  /* 0x000001c000017945 */ /* 0x000fe20003800200 */
[----:B------:R-:W-:Y:S01]  /*6d50*/  IMAD.MOV.U32 R17, RZ, RZ, R9 ;  /* 0x000000ffff117224 */ /* 0x000fe200078e0009 */
[----:B--2---:R-:W-:-:S13]  /*6d60*/  ISETP.GE.AND P1, PT, R0, R15, PT ;  /* 0x0000000f0000720c */ /* 0x004fda0003f26270 */
[----:B---3--:R-:W-:-:S04]  /*6d70*/  @P1 ISETP.GE.U32.AND P0, PT, R6, R2, PT ;  /* 0x000000020600120c */ /* 0x008fc80003f06070 */
[----:B------:R-:W-:-:S04]  /*6d80*/  @P1 ISETP.GE.AND.EX P0, PT, R7, R3, PT, P0 ;  /* 0x000000030700120c */ /* 0x000fc80003f06300 */
[----:B------:R-:W-:-:S04]  /*6d90*/  @P1 ISETP.LT.OR P0, PT, R15, R0, !P0 ;  /* 0x000000000f00120c */ /* 0x000fc80004701670 */
[----:B------:R-:W-:Y:S02]  /*6da0*/  @P1 SEL R15, R0, R15, P0 ;  /* 0x0000000f000f1207 */ /* 0x000fe40000000000 */
[----:B------:R-:W-:Y:S02]  /*6db0*/  @P1 SEL R2, R6, R2, P0 ;  /* 0x0000000206021207 */ /* 0x000fe40000000000 */
[----:B----4-:R-:W-:Y:S02]  /*6dc0*/  ISETP.GE.AND P3, PT, R15, R16, PT ;  /* 0x000000100f00720c */ /* 0x010fe40003f66270 */
[----:B------:R-:W-:Y:S02]  /*6dd0*/  @P1 SEL R3, R7, R3, P0 ;  /* 0x0000000307031207 */ /* 0x000fe40000000000 */
[----:B------:R-:W-:Y:S01]  /*6de0*/  ISETP.GE.AND P1, PT, R8, R19, PT ;  /* 0x000000130800720c */ /* 0x000fe20003f26270 */
[----:B------:R-:W-:Y:S02]  /*6df0*/  IMAD.MOV.U32 R0, RZ, RZ, R8 ;  /* 0x000000ffff007224 */ /* 0x000fe400078e0008 */
[----:B------:R-:W-:-:S06]  /*6e00*/  IMAD.MOV.U32 R7, RZ, RZ, R14 ;  /* 0x000000ffff077224 */ /* 0x000fcc00078e000e */
[----:B------:R-:W-:-:S04]  /*6e10*/  @P3 ISETP.GE.U32.AND P0, PT, R2, R4, PT ;  /* 0x000000040200320c */ /* 0x000fc80003f06070 */
[----:B------:R-:W-:Y:S01]  /*6e20*/  @P3 ISETP.GE.AND.EX P0, PT, R3, R5, PT, P0 ;  /* 0x000000050300320c */ /* 0x000fe20003f06300 */
[----:B0-----:R-:W-:-:S12]  /*6e30*/  @!P1 BRA `(.L_x_149) ;  /* 0x0000000000309947 */ /* 0x001fd80003800000 */
        /* <DEDUP_REMOVED lines=12> */
.L_x_149:
[----:B------:R-:W-:Y:S05]  /*6f00*/  BSYNC.RECONVERGENT B1 ;  /* 0x0000000000017941 */ /* 0x000fea0003800200 */
.L_x_148:
[----:B-----5:R-:W-:Y:S01]  /*6f10*/  ISETP.GE.AND P1, PT, R0, R21, PT ;  /* 0x000000150000720c */ /* 0x020fe20003f26270 */
[----:B------:R-:W-:Y:S01]  /*6f20*/  BSSY.RECONVERGENT B1, `(.L_x_150) ;  /* 0x0000012000017945 */ /* 0x000fe20003800200 */
[----:B------:R-:W-:Y:S01]  /*6f30*/  IADD3 R25, P4, PT, R25, 0x200, RZ ;  /* 0x0000020019197810 */ /* 0x000fe20007f9e0ff */
[----:B------:R-:W-:Y:S01]  /*6f40*/  IMAD.MOV.U32 R8, RZ, RZ, R0 ;  /* 0x000000ffff087224 */ /* 0x000fe200078e0000 */
[----:B------:R-:W-:Y:S01]  /*6f50*/  @P3 ISETP.LT.OR P0, PT, R16, R15, !P0 ;  /* 0x0000000f1000320c */ /* 0x000fe20004701670 */
[----:B------:R-:W-:Y:S02]  /*6f60*/  IMAD.MOV.U32 R14, RZ, RZ, R7 ;  /* 0x000000ffff0e7224 */ /* 0x000fe400078e0007 */
[----:B------:R-:W-:-:S06]  /*6f70*/  IMAD.MOV.U32 R9, RZ, RZ, R17 ;  /* 0x000000ffff097224 */ /* 0x000fcc00078e0011 */
        /* <DEDUP_REMOVED lines=12> */
.L_x_151:
[----:B------:R-:W-:Y:S05]  /*7040*/  BSYNC.RECONVERGENT B1 ;  /* 0x0000000000017941 */ /* 0x000fea0003800200 */
.L_x_150:
[----:B------:R-:W-:Y:S01]  /*7050*/  @P3 SEL R4, R2, R4, P0 ;  /* 0x0000000402043207 */ /* 0x000fe20000000000 */
[----:B------:R-:W-:Y:S01]  /*7060*/  IMAD.X R23, RZ, RZ, R23, P4 ;  /* 0x000000ffff177224 */ /* 0x000fe200020e0617 */
[----:B------:R-:W-:Y:S02]  /*7070*/  @P3 SEL R5, R3, R5, P0 ;  /* 0x0000000503053207 */ /* 0x000fe40000000000 */
[----:B------:R-:W-:Y:S01]  /*7080*/  @P3 SEL R16, R15, R16, P0 ;  /* 0x000000100f103207 */ /* 0x000fe20000000000 */
[----:B------:R-:W-:Y:S02]  /*7090*/  IMAD.MOV.U32 R6, RZ, RZ, R4 ;  /* 0x000000ffff067224 */ /* 0x000fe400078e0004 */
[----:B------:R-:W-:Y:S02]  /*70a0*/  IMAD.MOV.U32 R7, RZ, RZ, R5 ;  /* 0x000000ffff077224 */ /* 0x000fe400078e0005 */
[----:B------:R-:W-:-:S07]  /*70b0*/  IMAD.MOV.U32 R0, RZ, RZ, R16 ;  /* 0x000000ffff007224 */ /* 0x000fce00078e0010 */
.L_x_129:
[----:B------:R-:W-:Y:S02]  /*70c0*/  USHF.R.S32.HI UR4, URZ, 0x1f, UR5 ;  /* 0x0000001fff047899 */ /* 0x000fe40008011405 */
[----:B------:R-:W-:-:S04]  /*70d0*/  ISETP.GE.U32.AND P0, PT, R25, UR5, PT ;  /* 0x0000000519007c0c */ /* 0x000fc8000bf06070 */
[----:B------:R-:W-:-:S13]  /*70e0*/  ISETP.GE.AND.EX P0, PT, R23, UR4, PT, P0 ;  /* 0x0000000417007c0c */ /* 0x000fda000bf06300 */
[----:B------:R-:W-:Y:S05]  /*70f0*/  @P0 BRA `(.L_x_152) ;  /* 0x0000000c00d80947 */ /* 0x000fea0003800000 */
[----:B------:R-:W-:Y:S01]  /*7100*/  IADD3 R15, PT, PT, -R25, UR5, RZ ;  /* 0x00000005190f7c10 */ /* 0x000fe2000fffe1ff */
[----:B------:R-:W-:Y:S03]  /*7110*/  BSSY.RECONVERGENT B2, `(.L_x_152) ;  /* 0x00000f4000027945 */ /* 0x000fe60003800200 */
[----:B------:R-:W-:-:S13]  /*7120*/  ISETP.GE.AND P0, PT, R22, R15, PT ;  /* 0x0000000f1600720c */ /* 0x000fda0003f06270 */
[----:B------:R-:W-:Y:S05]  /*7130*/  @P0 BRA `(.L_x_153) ;  /* 0x0000000c00c40947 */ /* 0x000fea0003800000 */
[----:B------:R-:W-:Y:S01]  /*7140*/  LOP3.LUT R12, RZ, R22, RZ, 0x33, !PT ;  /* 0x00000016ff0c7212 */ /* 0x000fe200078e33ff */
[----:B------:R-:W-:Y:S01]  /*7150*/  BSSY.RECONVERGENT B1, `(.L_x_154) ;  /* 0x0000041000017945 */ /* 0x000fe20003800200 */
[----:B------:R-:W-:Y:S02]  /*7160*/  IMAD.MOV.U32 R16, RZ, RZ, R22 ;  /* 0x000000ffff107224 */ /* 0x000fe400078e0016 */
[----:B------:R-:W-:-:S04]  /*7170*/  IADD3 R12, PT, PT, -R25, UR5, R12 ;  /* 0x00000005190c7c10 */ /* 0x000fc8000fffe10c */
[----:B------:R-:W-:-:S04]  /*7180*/  LOP3.LUT R2, R12, 0x300, RZ, 0xc0, !PT ;  /* 0x000003000c027812 */ /* 0x000fc800078ec0ff */
[----:B------:R-:W-:-:S13]  /*7190*/  ISETP.NE.AND P0, PT, R2, 0x300, PT ;  /* 0x000003000200780c */ /* 0x000fda0003f05270 */
[----:B------:R-:W-:Y:S05]  /*71a0*/  @!P0 BRA `(.L_x_155) ;  /* 0x0000000000ec8947 */ /* 0x000fea0003800000 */
[----:B------:R-:W0:Y:S01]  /*71b0*/  LDCU.64 UR6, c[0x0][0x380] ;  /* 0x00007000ff0677ac */ /* 0x000e220008000a00 */
[----:B------:R-:W-:Y:S01]  /*71c0*/  IADD3 R3, P0, PT, R22, R25, RZ ;  /* 0x0000001916037210 */ /* 0x000fe20007f1e0ff */
[----:B------:R-:W-:Y:S01]  /*71d0*/  IMAD.MOV.U32 R16, RZ, RZ, R22 ;  /* 0x000000ffff107224 */ /* 0x000fe200078e0016 */
[----:B------:R-:W-:-:S03]  /*71e0*/  LEA.HI R2, R12, 0x1, RZ, 0x18 ;  /* 0x000000010c027811 */ /* 0x000fc600078fc0ff */
[----:B------:R-:W-:Y:S01]  /*71f0*/  IMAD.X R10, RZ, RZ, R23, P0 ;  /* 0x000000ffff0a7224 */ /* 0x000fe200000e0617 */
[----:B------:R-:W-:-:S05]  /*7200*/  LOP3.LUT R2, R2, 0x3, RZ, 0xc0, !PT ;  /* 0x0000000302027812 */ /* 0x000fca00078ec0ff */
[----:B------:R-:W-:Y:S01]  /*7210*/  IMAD.MOV R13, RZ, RZ, -R2 ;  /* 0x000000ffff0d7224 */ /* 0x000fe200078e0a02 */
[----:B0-----:R-:W-:-:S04]  /*7220*/  LEA R4, P1, R3, UR6, 0x5 ;  /* 0x0000000603047c11 */ /* 0x001fc8000f8228ff */
[----:B------:R-:W-:-:S09]  /*7230*/  LEA.HI.X R3, R3, UR7, R10, 0x5, P1 ;  /* 0x0000000703037c11 */ /* 0x000fd200088f2c0a */
.L_x_160:
[----:B------:R-:W-:-:S05]  /*7240*/  IMAD.MOV.U32 R2, RZ, RZ, R4 ;  /* 0x000000ffff027224 */ /* 0x000fca00078e0004 */
[----:B------:R-:W2:Y:S04]  /*7250*/  LDG.E.CONSTANT R27, desc[UR8][R2.64] ;  /* 0x00000008021b7981 */ /* 0x000ea8000c1e9900 */
[----:B------:R0:W5:Y:S04]  /*7260*/  LDG.E.CONSTANT R29, desc[UR8][R2.64+0x10] ;  /* 0x00001008021d7981 */ /* 0x000168000c1e9900 */
[----:B------:R0:W5:Y:S01]  /*7270*/  LDG.E.64.CONSTANT R4, desc[UR8][R2.64+0x18] ;  /* 0x0000180802047981 */ /* 0x000162000c1e9b00 */
[----:B------:R-:W-:Y:S01]  /*7280*/  BSSY.RECONVERGENT B3, `(.L_x_156) ;  /* 0x0000013000037945 */ /* 0x000fe20003800200 */
[----:B------:R-:W-:Y:S01]  /*7290*/  VIADD R13, R13, 0x1 ;  /* 0x000000010d0d7836 */ /* 0x000fe20000000000 */
[----:B--2---:R-:W-:-:S13]  /*72a0*/  ISETP.GE.AND P0, PT, R8, R27, PT ;  /* 0x0000001b0800720c */ /* 0x004fda0003f06270 */
[----:B0-----:R-:W-:Y:S05]  /*72b0*/  @!P0 BRA `(.L_x_157) ;  /* 0x00000000003c8947 */ /* 0x001fea0003800000 */
[----:B------:R-:W2:Y:S01]  /*72c0*/  LDG.E.64.CONSTANT R10, desc[UR8][R2.64+0x8] ;  /* 0x00000808020a7981 */ /* 0x000ea2000c1e9b00 */
[----:B------:R-:W-:Y:S01]  /*72d0*/  ISETP.GE.AND P2, PT, R27, R8, PT ;  /* 0x000000081b00720c */ /* 0x000fe20003f46270 */
[----:B------:R-:W-:Y:S02]  /*72e0*/  IMAD.MOV.U32 R19, RZ, RZ, R14 ;  /* 0x000000ffff137224 */ /* 0x000fe400078e000e */
[----:B------:R-:W-:Y:S02]  /*72f0*/  IMAD.MOV.U32 R21, RZ, RZ, R9 ;  /* 0x000000ffff157224 */ /* 0x000fe400078e0009 */
[----:B------:R-:W-:Y:S02]  /*7300*/  IMAD.MOV.U32 R17, RZ, RZ, R8 ;  /* 0x000000ffff117224 */ /* 0x000fe400078e0008 */
[----:B------:R-:W-:-:S06]  /*7310*/  IMAD.MOV.U32 R8, RZ, RZ, R27 ;  /* 0x000000ffff087224 */ /* 0x000fcc00078e001b */
        /* <DEDUP_REMOVED lines=9> */
.L_x_157:
[----:B------:R-:W-:Y:S05]  /*73b0*/  BSYNC.RECONVERGENT B3 ;  /* 0x0000000000037941 */ /* 0x000fea0003800200 */
.L_x_156:
[----:B-----5:R-:W-:Y:S01]  /*73c0*/  ISETP.GE.AND P0, PT, R0, R29, PT ;  /* 0x0000001d0000720c */ /* 0x020fe20003f06270 */
[----:B------:R-:W-:Y:S01]  /*73d0*/  BSSY.RECONVERGENT B3, `(.L_x_158) ;  /* 0x0000014000037945 */ /* 0x000fe20003800200 */
[----:B------:R-:W-:Y:S01]  /*73e0*/  IMAD.MOV.U32 R11, RZ, RZ, R6 ;  /* 0x000000ffff0b7224 */ /* 0x000fe200078e0006 */
[----:B------:R-:W-:Y:S01]  /*73f0*/  ISETP.NE.AND P2, PT, R13, RZ, PT ;  /* 0x000000ff0d00720c */ /* 0x000fe20003f45270 */
[----:B------:R-:W-:Y:S02]  /*7400*/  IMAD.MOV.U32 R17, RZ, RZ, R7 ;  /* 0x000000ffff117224 */ /* 0x000fe400078e0007 */
[----:B------:R-:W-:Y:S02]  /*7410*/  IMAD.MOV.U32 R10, RZ, RZ, R0 ;  /* 0x000000ffff0a7224 */ /* 0x000fe400078e0000 */
[----:B------:R-:W-:Y:S02]  /*7420*/  IMAD.MOV.U32 R6, RZ, RZ, R4 ;  /* 0x000000ffff067224 */ /* 0x000fe400078e0004 */
[----:B------:R-:W-:-:S02]  /*7430*/  IMAD.MOV.U32 R7, RZ, RZ, R5 ;  /* 0x000000ffff077224 */ /* 0x000fc400078e0005 */
[----:B------:R-:W-:Y:S01]  /*7440*/  IMAD.MOV.U32 R0, RZ, RZ, R29 ;  /* 0x000000ffff007224 */ /* 0x000fe200078e001d */
[----:B------:R-:W-:Y:S06]  /*7450*/  @!P0 BRA `(.L_x_159) ;  /* 0x00000000002c8947 */ /* 0x000fec0003800000 */
        /* <DEDUP_REMOVED lines=11> */
.L_x_159:
[----:B------:R-:W-:Y:S05]  /*7510*/  BSYNC.RECONVERGENT B3 ;  /* 0x0000000000037941 */ /* 0x000fea0003800200 */
.L_x_158:
[----:B------:R-:W-:Y:S01]  /*7520*/  IADD3 R4, P0, PT, R2, 0x2000, RZ ;  /* 0x0000200002047810 */ /* 0x000fe20007f1e0ff */
[----:B------:R-:W-:-:S04]  /*7530*/  VIADD R16, R16, 0x100 ;  /* 0x0000010010107836 */ /* 0x000fc80000000000 */
[----:B------:R-:W-:Y:S01]  /*7540*/  IMAD.X R3, RZ, RZ, R3, P0 ;  /* 0x000000ffff037224 */ /* 0x000fe200000e0603 */
[----:B------:R-:W-:Y:S07]  /*7550*/  @P2 BRA `(.L_x_160) ;  /* 0xfffffffc00382947 */ /* 0x000fee000383ffff */
.L_x_155:
[----:B------:R-:W-:Y:S05]  /*7560*/  BSYNC.RECONVERGENT B1 ;  /* 0x0000000000017941 */ /* 0x000fea0003800200 */
.L_x_154:
[----:B------:R-:W-:-:S13]  /*7570*/  ISETP.GE.U32.AND P0, PT, R12, 0x300, PT ;  /* 0x000003000c00780c */ /* 0x000fda0003f06070 */
[----:B------:R-:W-:Y:S05]  /*7580*/  @!P0 BRA `(.L_x_153) ;  /* 0x0000000800b08947 */ /* 0x000fea0003800000 */
[----:B------:R-:W0:Y:S01]  /*7590*/  LDCU.64 UR6, c[0x0][0x380] ;  /* 0x00007000ff0677ac */ /* 0x000e220008000a00 */
[----:B------:R-:W-:-:S05]  /*75a0*/  IADD3 R3, P0, PT, R16, R25, RZ ;  /* 0x0000001910037210 */ /* 0x000fca0007f1e0ff */
[----:B------:R-:W-:Y:S01]  /*75b0*/  IMAD.X R4, RZ, RZ, R23, P0 ;  /* 0x000000ffff047224 */ /* 0x000fe200000e0617 */
[----:B0-----:R-:W-:-:S04]  /*75c0*/  LEA R2, P1, R3, UR6, 0x5 ;  /* 0x0000000603027c11 */ /* 0x001fc8000f8228ff */
[----:B------:R-:W-:Y:S02]  /*75d0*/  IADD3 R2, P0, PT, R2, 0x6018, RZ ;  /* 0x0000601802027810 */ /* 0x000fe40007f1e0ff */
[----:B------:R-:W-:-:S05]  /*75e0*/  LEA.HI.X R3, R3, UR7, R4, 0x5, P1 ;  /* 0x0000000703037c11 */ /* 0x000fca00088f2c04 */
[----:B------:R-:W-:-:S07]  /*75f0*/  IMAD.X R3, RZ, RZ, R3, P0 ;  /* 0x000000ffff037224 */ /* 0x000fce00000e0603 */
.L_x_177:
[----:B------:R-:W2:Y:S04]  /*7600*/  LDG.E.CONSTANT R25, desc[UR8][R2.64+-0x6018] ;  /* 0xff9fe80802197981 */ /* 0x000ea8000c1e9900 */
[----:B------:R-:W3:Y:S04]  /*7610*/  LDG.E.CONSTANT R27, desc[UR8][R2.64+-0x6008] ;  /* 0xff9ff808021b7981 */ /* 0x000ee8000c1e9900 */
[----:B------:R0:W5:Y:S04]  /*7620*/  LDG.E.CONSTANT R23, desc[UR8][R2.64+-0x4018] ;  /* 0xffbfe80802177981 */ /* 0x000168000c1e9900 */
        /* <DEDUP_REMOVED lines=22> */
.L_x_162:
[----:B------:R-:W-:Y:S05]  /*7790*/  BSYNC.RECONVERGENT B1 ;  /* 0x0000000000017941 */ /* 0x000fea0003800200 */
.L_x_161:
        /* <DEDUP_REMOVED lines=16> */
.L_x_164:
[----:B------:R-:W-:Y:S05]  /*78a0*/  BSYNC.RECONVERGENT B1 ;  /* 0x0000000000017941 */ /* 0x000fea0003800200 */
.L_x_163:
        /* <DEDUP_REMOVED lines=18> */
.L_x_166:
[----:B------:R-:W-:Y:S05]  /*79d0*/  BSYNC.RECONVERGENT B1 ;  /* 0x0000000000017941 */ /* 0x000fea0003800200 */
.L_x_165:
        /* <DEDUP_REMOVED lines=23> */
.L_x_168:
[----:B------:R-:W-:Y:S05]  /*7b50*/  BSYNC.RECONVERGENT B1 ;  /* 0x0000000000017941 */ /* 0x000fea0003800200 */
.L_x_167:
        /* <DEDUP_REMOVED lines=18> */
.L_x_170:
[----:B------:R-:W-:Y:S05]  /*7c80*/  BSYNC.RECONVERGENT B1 ;  /* 0x0000000000017941 */ /* 0x000fea0003800200 */
.L_x_169:
        /* <DEDUP_REMOVED lines=17> */
.L_x_172:
[----:B------:R-:W-:Y:S05]  /*7da0*/  BSYNC.RECONVERGENT B1 ;  /* 0x0000000000017941 */ /* 0x000fea0003800200 */
.L_x_171:
        /* <DEDUP_REMOVED lines=18> */
.L_x_174:
[----:B------:R-:W-:Y:S05]  /*7ed0*/  BSYNC.RECONVERGENT B1 ;  /* 0x0000000000017941 */ /* 0x000fea0003800200 */
.L_x_173:
        /* <DEDUP_REMOVED lines=17> */
.L_x_176:
[----:B------:R-:W-:Y:S05]  /*7ff0*/  BSYNC.RECONVERGENT B1 ;  /* 0x0000000000017941 */ /* 0x000fea0003800200 */
.L_x_175:
[----:B------:R-:W-:Y:S01]  /*8000*/  VIADD R16, R16, 0x400 ;  /* 0x0000040010107836 */ /* 0x000fe20000000000 */
[----:B------:R-:W-:-:S04]  /*8010*/  IADD3 R2, P1, PT, R2, 0x8000, RZ ;  /* 0x0000800002027810 */ /* 0x000fc80007f3e0ff */
[----:B------:R-:W-:Y:S01]  /*8020*/  ISETP.GE.AND P0, PT, R16, R15, PT ;  /* 0x0000000f1000720c */ /* 0x000fe20003f06270 */
[----:B------:R-:W-:-:S12]  /*8030*/  IMAD.X R3, RZ, RZ, R3, P1 ;  /* 0x000000ffff037224 */ /* 0x000fd800008e0603 */
[----:B------:R-:W-:Y:S05]  /*8040*/  @!P0 BRA `(.L_x_177) ;  /* 0xfffffff4006c8947 */ /* 0x000fea000383ffff */
.L_x_153:
[----:B------:R-:W-:Y:S05]  /*8050*/  BSYNC.RECONVERGENT B2 ;  /* 0x0000000000027941 */ /* 0x000fea0003800200 */
.L_x_152:
[----:B------:R-:W0:Y:S01]  /*8060*/  S2R R11, SR_LANEID ;  /* 0x00000000000b7919 */ /* 0x000e220000000000 */
[----:B------:R-:W-:Y:S01]  /*8070*/  BSSY.RECONVERGENT B1, `(.L_x_178) ;  /* 0x0000037000017945 */ /* 0x000fe20003800200 */
[----:B------:R-:W-:Y:S01]  /*8080*/  IMAD.MOV.U32 R4, RZ, RZ, R0 ;  /* 0x000000ffff047224 */ /* 0x000fe200078e0000 */
[----:B------:R1:W2:Y:S01]  /*8090*/  SHFL.DOWN PT, R13, R8, 0x1, 0x1f ;  /* 0x08201f00080d7f89 */ /* 0x0002a200000e0000 */
[----:B------:R-:W-:Y:S02]  /*80a0*/  IMAD.MOV.U32 R3, RZ, RZ, R6 ;  /* 0x000000ffff037224 */ /* 0x000fe400078e0006 */
[----:B------:R-:W-:Y:S01]  /*80b0*/  IMAD.MOV.U32 R2, RZ, RZ, R7 ;  /* 0x000000ffff027224 */ /* 0x000fe200078e0007 */
[----:B------:R1:W3:Y:S04]  /*80c0*/  SHFL.DOWN PT, R15, R14, 0x1, 0x1f ;  /* 0x08201f000e0f7f89 */ /* 0x0002e800000e0000 */
[----:B------:R1:W4:Y:S04]  /*80d0*/  SHFL.DOWN PT, R16, R9, 0x1, 0x1f ;  /* 0x08201f0009107f89 */ /* 0x00032800000e0000 */
[----:B------:R1:W1:Y:S04]  /*80e0*/  SHFL.DOWN PT, R17, R0, 0x1, 0x1f ;  /* 0x08201f0000117f89 */ /* 0x00026800000e0000 */
[----:B------:R0:W1:Y:S04]  /*80f0*/  SHFL.DOWN PT, R19, R6, 0x1, 0x1f ;  /* 0x08201f0006137f89 */ /* 0x00006800000e0000 */
[----:B------:R0:W1:Y:S02]  /*8100*/  SHFL.DOWN PT, R18, R7, 0x1, 0x1f ;  /* 0x08201f0007127f89 */ /* 0x00006400000e0000 */
[----:B0-----:R-:W-:-:S13]  /*8110*/  ISETP.GT.AND P0, PT, R11, 0x1e, PT ;  /* 0x0000001e0b00780c */ /* 0x001fda0003f04270 */
[----:B--234-:R-:W-:Y:S05]  /*8120*/  @P0 BRA `(.L_x_179) ;  /* 0x0000000000ac0947 */ /* 0x01cfea0003800000 */
        /* <DEDUP_REMOVED lines=19> */
.L_x_181:
[----:B------:R-:W-:Y:S05]  /*8260*/  BSYNC.RECONVERGENT B2 ;  /* 0x0000000000027941 */ /* 0x000fea0003800200 */
.L_x_180:
        /* <DEDUP_REMOVED lines=23> */
.L_x_179:
[----:B------:R-:W-:Y:S05]  /*83e0*/  BSYNC.RECONVERGENT B1 ;  /* 0x0000000000017941 */ /* 0x000fea0003800200 */
.L_x_178:
[----:B------:R-:W-:Y:S01]  /*83f0*/  ISETP.GT.AND P0, PT, R11, 0x1d, PT ;  /* 0x0000001d0b00780c */ /* 0x000fe20003f04270 */
[----:B------:R0:W2:Y:S01]  /*8400*/  SHFL.DOWN PT, R13, R8, 0x2, 0x1f ;  /* 0x08401f00080d7f89 */ /* 0x0000a200000e0000 */
[----:B------:R-:W-:Y:S01]  /*8410*/  BSSY.RECONVERGENT B1, `(.L_x_182) ;  /* 0x0000035000017945 */ /* 0x000fe20003800200 */
[----:B------:R-:W-:Y:S02]  /*8420*/  IMAD.MOV.U32 R6, RZ, RZ, R4 ;  /* 0x000000ffff067224 */ /* 0x000fe400078e0004 */
[----:B------:R0:W3:Y:S01]  /*8430*/  SHFL.DOWN PT, R15, R14, 0x2, 0x1f ;  /* 0x08401f000e0f7f89 */ /* 0x0000e200000e0000 */
[----:B------:R-:W-:Y:S02]  /*8440*/  IMAD.MOV.U32 R5, RZ, RZ, R3 ;  /* 0x000000ffff057224 */ /* 0x000fe400078e0003 */
[----:B-1----:R-:W-:Y:S01]  /*8450*/  IMAD.MOV.U32 R0, RZ, RZ, R2 ;  /* 0x000000ffff007224 */ /* 0x002fe200078e0002 */
[----:B------:R0:W1:Y:S04]  /*8460*/  SHFL.DOWN PT, R16, R9, 0x2, 0x1f ;  /* 0x08401f0009107f89 */ /* 0x00006800000e0000 */
[----:B------:R0:W4:Y:S04]  /*8470*/  SHFL.DOWN PT, R17, R4, 0x2, 0x1f ;  /* 0x08401f0004117f89 */ /* 0x00012800000e0000 */
[----:B------:R0:W0:Y:S04]  /*8480*/  SHFL.DOWN PT, R18, R3, 0x2, 0x1f ;  /* 0x08401f0003127f89 */ /* 0x00002800000e0000 */
[----:B------:R0:W0:Y:S01]  /*8490*/  SHFL.DOWN PT, R19, R2, 0x2, 0x1f ;  /* 0x08401f0002137f89 */ /* 0x00002200000e0000 */
        /* <DEDUP_REMOVED lines=12> */
[----:B-1----:R-:W-:-:S08]  /*8560*/  IMAD.MOV.U32 R12, RZ, RZ, R16 ;  /* 0x000000ffff0c7224 */ /* 0x002fd000078e0010 */
[CC--:B------:R-:W-:Y:S02]  /*8570*/  @P3 ISETP.GE.U32.AND P0, PT, R14.reuse, R15.reuse, PT ;  /* 0x0000000f0e00320c */ /* 0x0c0fe40003f06070 */
[----:B------:R-:W-:Y:S02]  /*8580*/  @P3 ISETP.LT.U32.AND P1, PT, R14, R15, PT ;  /* 0x0000000f0e00320c */ /* 0x000fe40003f21070 */
[CC--:B------:R-:W-:Y:S02]  /*8590*/  @P3 ISETP.GE.AND.EX P0, PT, R9.reuse, R16.reuse, PT, P0 ;  /* 0x000000100900320c */ /* 0x0c0fe40003f06300 */
[----:B------:R-:W-:Y:S02]  /*85a0*/  @P3 ISETP.LT.AND.EX P1, PT, R9, R16, PT, P1 ;  /* 0x000000100900320c */ /* 0x000fe40003f21310 */
[----:B------:R-:W-:Y:S02]  /*85b0*/  @P3 SEL R7, R8, R13, !P0 ;  /* 0x0000000d08073207 */ /* 0x000fe40004000000 */
[----:B------:R-:W-:-:S02]  /*85c0*/  @P3 SEL R10, R14, R15, P1 ;  /* 0x0000000f0e0a3207 */ /* 0x000fc40000800000 */
[----:B------:R-:W-:-:S07]  /*85d0*/  @P3 SEL R12, R9, R16, P1 ;  /* 0x00000010090c3207 */ /* 0x000fce0000800000 */
.L_x_185:
[----:B------:R-:W-:Y:S05]  /*85e0*/  BSYNC.RECONVERGENT B2 ;  /* 0x0000000000027941 */ /* 0x000fea0003800200 */
.L_x_184:
        /* <DEDUP_REMOVED lines=15> */
[CC--:B------:R-:W-:Y:S01]  /*86e0*/  @P2 ISETP.LT.U32.AND P1, PT, R3.reuse, R18.reuse, PT ;  /* 0x000000120300220c */ /* 0x0c0fe20003f21070 */
[----:B------:R-:W-:Y:S01]  /*86f0*/  @P2 IMAD.MOV.U32 R14, RZ, RZ, R10 ;  /* 0x000000ffff0e2224 */ /* 0x000fe200078e000a */
[CC--:B------:R-:W-:Y:S01]  /*8700*/  @P2 ISETP.GE.AND.EX P0, PT, R2.reuse, R19.reuse, PT, P0 ;  /* 0x000000130200220c */ /* 0x0c0fe20003f06300 */
[----:B------:R-:W-:Y:S01]  /*8710*/  @P2 IMAD.MOV.U32 R9, RZ, RZ, R12 ;  /* 0x000000ffff092224 */ /* 0x000fe200078e000c */
[----:B------:R-:W-:Y:S02]  /*8720*/  @P2 ISETP.LT.AND.EX P1, PT, R2, R19, PT, P1 ;  /* 0x000000130200220c */ /* 0x000fe40003f21310 */
[----:B------:R-:W-:Y:S02]  /*8730*/  @P2 SEL R6, R4, R17, !P0 ;  /* 0x0000001104062207 */ /* 0x000fe40004000000 */
[----:B------:R-:W-:-:S02]  /*8740*/  @P2 SEL R5, R3, R18, P1 ;  /* 0x0000001203052207 */ /* 0x000fc40000800000 */
[----:B------:R-:W-:-:S07]  /*8750*/  @P2 SEL R0, R2, R19, P1 ;  /* 0x0000001302002207 */ /* 0x000fce0000800000 */
.L_x_183:
[----:B------:R-:W-:Y:S05]  /*8760*/  BSYNC.RECONVERGENT B1 ;  /* 0x0000000000017941 */ /* 0x000fea0003800200 */
.L_x_182:
[----:B------:R-:W-:Y:S01]  /*8770*/  ISETP.GT.AND P0, PT, R11, 0x1b, PT ;  /* 0x0000001b0b00780c */ /* 0x000fe20003f04270 */
[----:B--2---:R2:W2:Y:S01]  /*8780*/  SHFL.DOWN PT, R13, R8, 0x4, 0x1f ;  /* 0x08801f00080d7f89 */ /* 0x0044a200000e0000 */
[----:B------:R-:W-:Y:S01]  /*8790*/  BSSY.RECONVERGENT B1, `(.L_x_186) ;  /* 0x0000035000017945 */ /* 0x000fe20003800200 */
[----:B0-----:R-:W-:Y:S02]  /*87a0*/  IMAD.MOV.U32 R4, RZ, RZ, R6 ;  /* 0x000000ffff047224 */ /* 0x001fe400078e0006 */
[----:B---3--:R0:W3:Y:S01]  /*87b0*/  SHFL.DOWN PT, R15, R14, 0x4, 0x1f ;  /* 0x08801f000e0f7f89 */ /* 0x0080e200000e0000 */
[----:B------:R-:W-:Y:S02]  /*87c0*/  IMAD.MOV.U32 R3, RZ, RZ, R5 ;  /* 0x000000ffff037224 */ /* 0x000fe400078e0005 */
[----:B------:R-:W-:Y:S01]  /*87d0*/  IMAD.MOV.U32 R2, RZ, RZ, R0 ;  /* 0x000000ffff027224 */ /* 0x000fe200078e0000 */
[----:B-1----:R0:W1:Y:S04]  /*87e0*/  SHFL.DOWN PT, R16, R9, 0x4, 0x1f ;  /* 0x08801f0009107f89 */ /* 0x00206800000e0000 */
[----:B----4-:R0:W4:Y:S04]  /*87f0*/  SHFL.DOWN PT, R17, R6, 0x4, 0x1f ;  /* 0x08801f0006117f89 */ /* 0x01012800000e0000 */
        /* <DEDUP_REMOVED lines=22> */
.L_x_189:
[----:B------:R-:W-:Y:S05]  /*8960*/  BSYNC.RECONVERGENT B2 ;  /* 0x0000000000027941 */ /* 0x000fea0003800200 */
.L_x_188:
        /* <DEDUP_REMOVED lines=23> */
.L_x_187:
[----:B------:R-:W-:Y:S05]  /*8ae0*/  BSYNC.RECONVERGENT B1 ;  /* 0x0000000000017941 */ /* 0x000fea0003800200 */
.L_x_186:
        /* <DEDUP_REMOVED lines=31> */
.L_x_193:
[----:B------:R-:W-:Y:S05]  /*8ce0*/  BSYNC.RECONVERGENT B2 ;  /* 0x0000000000027941 */ /* 0x000fea0003800200 */
.L_x_192:
        /* <DEDUP_REMOVED lines=23> */
.L_x_191:
[----:B------:R-:W-:Y:S05]  /*8e60*/  BSYNC.RECONVERGENT B1 ;  /* 0x0000000000017941 */ /* 0x000fea0003800200 */
.L_x_190:
        /* <DEDUP_REMOVED lines=31> */
.L_x_197:
[----:B------:R-:W-:Y:S05]  /*9060*/  BSYNC.RECONVERGENT B2 ;  /* 0x0000000000027941 */ /* 0x000fea0003800200 */
.L_x_196:
        /* <DEDUP_REMOVED lines=23> */
.L_x_195:
[----:B------:R-:W-:Y:S05]  /*91e0*/  BSYNC.RECONVERGENT B1 ;  /* 0x0000000000017941 */ /* 0x000fea0003800200 */
.L_x_194:
[----:B------:R-:W-:Y:S01]  /*91f0*/  ISETP.NE.AND P0, PT, R11, RZ, PT ;  /* 0x000000ff0b00720c */ /* 0x000fe20003f05270 */
[----:B------:R-:W-:-:S12]  /*9200*/  BSSY.RECONVERGENT B1, `(.L_x_198) ;  /* 0x000000d000017945 */ /* 0x000fd80003800200 */
[----:B------:R-:W-:Y:S05]  /*9210*/  @P0 BRA `(.L_x_199) ;  /* 0x00000000002c0947 */ /* 0x000fea0003800000 */
[----:B0-----:R-:W0:Y:S01]  /*9220*/  S2R R6, SR_CgaCtaId ;  /* 0x0000000000067919 */ /* 0x001e220000008800 */
[----:B------:R-:W-:Y:S01]  /*9230*/  MOV R5, 0x400 ;  /* 0x0000040000057802 */ /* 0x000fe20000000f00 */
[----:B---3--:R-:W-:Y:S01]  /*9240*/  IMAD.MOV.U32 R15, RZ, RZ, R9 ;  /* 0x000000ffff0f7224 */ /* 0x008fe200078e0009 */
[----:B------:R-:W-:Y:S02]  /*9250*/  LOP3.LUT R0, R22, 0x3e0, RZ, 0xc0, !PT ;  /* 0x000003e016007812 */ /* 0x000fe400078ec0ff */
[----:B0-----:R-:W-:-:S05]  /*9260*/  LEA R5, R6, R5, 0x18 ;  /* 0x0000000506057211 */ /* 0x001fca00078ec0ff */
[----:B------:R-:W-:Y:S02]  /*9270*/  IMAD.IADD R7, R0, 0x1, R5 ;  /* 0x0000000100077824 */ /* 0x000fe400078e0205 */
[----:B------:R-:W-:-:S03]  /*9280*/  IMAD.MOV.U32 R5, RZ, RZ, R3 ;  /* 0x000000ffff057224 */ /* 0x000fc600078e0003 */
[----:B------:R0:W-:Y:S04]  /*9290*/  STS.64 [R7+0x10], R14 ;  /* 0x0000100e07007388 */ /* 0x0001e80000000a00 */
[----:B------:R0:W-:Y:S04]  /*92a0*/  STS.64 [R7+0x20], R4 ;  /* 0x0000200407007388 */ /* 0x0001e80000000a00 */
[----:B------:R0:W-:Y:S04]  /*92b0*/  STS [R7+0x8], R8 ;  /* 0x0000080807007388 */ /* 0x0001e80000000800 */
[----:B------:R0:W-:Y:S02]  /*92c0*/  STS [R7+0x18], R2 ;  /* 0x0000180207007388 */ /* 0x0001e40000000800 */
.L_x_199:
[----:B------:R-:W-:Y:S05]  /*92d0*/  BSYNC.RECONVERGENT B1 ;  /* 0x0000000000017941 */ /* 0x000fea0003800200 */
.L_x_198:
[----:B------:R-:W-:Y:S01]  /*92e0*/  BAR.SYNC.DEFER_BLOCKING 0x0 ;  /* 0x0000000000007b1d */ /* 0x000fe20000010000 */
[----:B------:R-:W-:-:S13]  /*92f0*/  ISETP.NE.AND P1, PT, R22, RZ, PT ;  /* 0x000000ff1600720c */ /* 0x000fda0003f25270 */
[----:B------:R-:W-:Y:S05]  /*9300*/  @P1 BRA `(.L_x_52) ;  /* 0x00000010005c1947 */ /* 0x000fea0003800000 */
[----:B0-----:R-:W0:Y:S01]  /*9310*/  S2R R5, SR_CgaCtaId ;  /* 0x0000000000057919 */ /* 0x001e220000008800 */
[----:B------:R-:W-:Y:S01]  /*9320*/  MOV R0, 0x400 ;  /* 0x0000040000007802 */ /* 0x000fe20000000f00 */
[----:B------:R-:W-:Y:S01]  /*9330*/  BSSY.RECONVERGENT B1, `(.L_x_200) ;  /* 0x0000016000017945 */ /* 0x000fe20003800200 */
[----:B------:R-:W-:Y:S02]  /*9340*/  IMAD.MOV.U32 R20, RZ, RZ, R8 ;  /* 0x000000ffff147224 */ /* 0x000fe400078e0008 */
[----:B------:R-:W-:Y:S02]  /*9350*/  IMAD.MOV.U32 R19, RZ, RZ, R14 ;  /* 0x000000ffff137224 */ /* 0x000fe400078e000e */
[----:B------:R-:W-:Y:S01]  /*9360*/  IMAD.MOV.U32 R18, RZ, RZ, R9 ;  /* 0x000000ffff127224 */ /* 0x000fe200078e0009 */
[----:B0-----:R-:W-:-:S05]  /*9370*/  LEA R0, R5, R0, 0x18 ;  /* 0x0000000005007211 */ /* 0x001fca00078ec0ff */
[----:B------:R-:W0:Y:S04]  /*9380*/  LDS R5, [R0+0x28] ;  /* 0x0000280000057984 */ /* 0x000e280000000800 */
[----:B------:R0:W1:Y:S04]  /*9390*/  LDS R27, [R0+0x38] ;  /* 0x00003800001b7984 */ /* 0x0000680000000800 */
[----:B------:R0:W1:Y:S02]  /*93a0*/  LDS R21, [R0+0x48] ;  /* 0x0000480000157984 */ /* 0x0000640000000800 */
[----:B0-----:R-:W-:-:S13]  /*93b0*/  ISETP.GE.AND P0, PT, R8, R5, PT ;  /* 0x000000050800720c */ /* 0x001fda0003f06270 */
[----:B-1----:R-:W-:Y:S05]  /*93c0*/  @!P0 BRA `(.L_x_201) ;  /* 0x0000000000308947 */ /* 0x002fea0003800000 */
        /* <DEDUP_REMOVED lines=12> */
.L_x_201:
[----:B------:R-:W-:Y:S05]  /*9490*/  BSYNC.RECONVERGENT B1 ;  /* 0x0000000000017941 */ /* 0x000fea0003800200 */
.L_x_200:
[----:B---3--:R-:W0:Y:S01]  /*94a0*/  LDS.64 R14, [R0+0x40] ;  /* 0x00004000000e7984 */ /* 0x008e220000000a00 */
[----:B------:R-:W-:Y:S01]  /*94b0*/  ISETP.GE.AND P0, PT, R2, R27, PT ;  /* 0x0000001b0200720c */ /* 0x000fe20003f06270 */
[----:B------:R-:W-:Y:S01]  /*94c0*/  BSSY.RECONVERGENT B1, `(.L_x_202) ;  /* 0x000001c000017945 */ /* 0x000fe20003800200 */
[----:B------:R-:W-:Y:S01]  /*94d0*/  IMAD.MOV.U32 R24, RZ, RZ, R27 ;  /* 0x000000ffff187224 */ /* 0x000fe200078e001b */
[----:B------:R1:W3:Y:S04]  /*94e0*/  LDS R25, [R0+0x58] ;  /* 0x0000580000197984 */ /* 0x0002e80000000800 */
[----:B------:R1:W1:Y:S04]  /*94f0*/  LDS R23, [R0+0x68] ;  /* 0x0000680000177984 */ /* 0x0002680000000800 */
[----:B------:R0:W1:Y:S04]  /*9500*/  LDS R22, [R0+0x78] ;  /* 0x0000780000167984 */ /* 0x0000680000000800 */
[----:B------:R0:W1:Y:S04]  /*9510*/  LDS R9, [R0+0x88] ;  /* 0x0000880000097984 */ /* 0x0000680000000800 */
[----:B--2---:R2:W1:Y:S04]  /*9520*/  LDS R8, [R0+0x98] ;  /* 0x0000980000087984 */ /* 0x0044680000000800 */
[----:B------:R2:W1:Y:S04]  /*9530*/  LDS R5, [R0+0xa8] ;  /* 0x0000a80000057984 */ /* 0x0004680000000800 */
[----:B------:R2:W1:Y:S04]  /*9540*/  LDS.64 R6, [R0+0x60] ;  /* 0x0000600000067984 */ /* 0x0004680000000a00 */
[----:B------:R2:W1:Y:S01]  /*9550*/  LDS.64 R10, [R0+0x80] ;  /* 0x00008000000a7984 */ /* 0x0004620000000a00 */
[----:B0-----:R-:W-:-:S02]  /*9560*/  IMAD.MOV.U32 R12, RZ, RZ, R14 ;  /* 0x000000ffff0c7224 */ /* 0x001fc400078e000e */
[----:B------:R-:W-:Y:S01]  /*9570*/  IMAD.MOV.U32 R13, RZ, RZ, R15 ;  /* 0x000000ffff0d7224 */ /* 0x000fe200078e000f */
[----:B--2---:R-:W-:Y:S06]  /*9580*/  @!P0 BRA `(.L_x_203) ;  /* 0x00000000003c8947 */ /* 0x004fec0003800000 */
[----:B------:R-:W-:Y:S01]  /*9590*/  ISETP.GE.AND P0, PT, R27, R2, PT ;  /* 0x000000021b00720c */ /* 0x000fe20003f06270 */
[----:B------:R-:W-:Y:S02]  /*95a0*/  IMAD.MOV.U32 R16, RZ, RZ, R4 ;  /* 0x000000ffff107224 */ /* 0x000fe400078e0004 */
[----:B----4-:R-:W-:Y:S02]  /*95b0*/  IMAD.MOV.U32 R17, RZ, RZ, R3 ;  /* 0x000000ffff117224 */ /* 0x010fe400078e0003 */
        /* <DEDUP_REMOVED lines=12> */
.L_x_203:
[----:B------:R-:W-:Y:S05]  /*9680*/  BSYNC.RECONVERGENT B1 ;  /* 0x0000000000017941 */ /* 0x000fea0003800200 */
.L_x_202:
        /* <DEDUP_REMOVED lines=18> */
.L_x_205:
[----:B------:R-:W-:Y:S05]  /*97b0*/  BSYNC.RECONVERGENT B1 ;  /* 0x0000000000017941 */ /* 0x000fea0003800200 */
.L_x_204:
[----:B---3--:R-:W-:Y:S01]  /*97c0*/  ISETP.GE.AND P0, PT, R24, R25, PT ;  /* 0x000000191800720c */ /* 0x008fe20003f06270 */
[----:B------:R-:W-:Y:S01]  /*97d0*/  BSSY.RECONVERGENT B1, `(.L_x_206) ;  /* 0x0000010000017945 */ /* 0x000fe20003800200 */
[----:B----4-:R-:W-:Y:S02]  /*97e0*/  IMAD.MOV.U32 R17, RZ, RZ, R25 ;  /* 0x000000ffff117224 */ /* 0x010fe400078e0019 */
        /* <DEDUP_REMOVED lines=14> */
.L_x_207:
[----:B------:R-:W-:Y:S05]  /*98d0*/  BSYNC.RECONVERGENT B1 ;  /* 0x0000000000017941 */ /* 0x000fea0003800200 */
.L_x_206:
        /* <DEDUP_REMOVED lines=16> */
.L_x_209:
[----:B------:R-:W-:Y:S05]  /*99e0*/  BSYNC.RECONVERGENT B1 ;  /* 0x0000000000017941 */ /* 0x000fea0003800200 */
.L_x_208:
        /* <DEDUP_REMOVED lines=17> */
.L_x_211:
[----:B------:R-:W-:Y:S05]  /*9b00*/  BSYNC.RECONVERGENT B1 ;  /* 0x0000000000017941 */ /* 0x000fea0003800200 */
.L_x_210:
        /* <DEDUP_REMOVED lines=18> */
.L_x_213:
[----:B------:R-:W-:Y:S05]  /*9c30*/  BSYNC.RECONVERGENT B1 ;  /* 0x0000000000017941 */ /* 0x000fea0003800200 */
.L_x_212:
        /* <DEDUP_REMOVED lines=26> */
.L_x_215:
[----:B------:R-:W-:Y:S05]  /*9de0*/  BSYNC.RECONVERGENT B1 ;  /* 0x0000000000017941 */ /* 0x000fea0003800200 */
.L_x_214:
        /* <DEDUP_REMOVED lines=16> */
.L_x_217:
[----:B------:R-:W-:Y:S05]  /*9ef0*/  BSYNC.RECONVERGENT B1 ;  /* 0x0000000000017941 */ /* 0x000fea0003800200 */
.L_x_216:
        /* <DEDUP_REMOVED lines=17> */
.L_x_219:
[----:B------:R-:W-:Y:S05]  /*a010*/  BSYNC.RECONVERGENT B1 ;  /* 0x0000000000017941 */ /* 0x000fea0003800200 */
.L_x_218:
        /* <DEDUP_REMOVED lines=16> */
.L_x_221:
[----:B------:R-:W-:Y:S05]  /*a120*/  BSYNC.RECONVERGENT B1 ;  /* 0x0000000000017941 */ /* 0x000fea0003800200 */
.L_x_220:
        /* <DEDUP_REMOVED lines=17> */
.L_x_223:
[----:B------:R-:W-:Y:S05]  /*a240*/  BSYNC.RECONVERGENT B1 ;  /* 0x0000000000017941 */ /* 0x000fea0003800200 */
.L_x_222:
        /* <DEDUP_REMOVED lines=18> */
.L_x_225:
[----:B------:R-:W-:Y:S05]  /*a370*/  BSYNC.RECONVERGENT B1 ;  /* 0x0000000000017941 */ /* 0x000fea0003800200 */
.L_x_224:
        /* <DEDUP_REMOVED lines=9> */
[CC--:B------:R-:W-:Y:S02]  /*a410*/  @P3 ISETP.GE.U32.AND P0, PT, R13.reuse, R6.reuse, PT ;  /* 0x000000060d00320c */ /* 0x0c0fe40003f06070 */
[CC--:B------:R-:W-:Y:S02]  /*a420*/  @P3 ISETP.LT.U32.AND P2, PT, R13.reuse, R6.reuse, PT ;  /* 0x000000060d00320c */ /* 0x0c0fe40003f41070 */
[CC--:B------:R-:W-:Y:S02]  /*a430*/  @P3 ISETP.GE.AND.EX P0, PT, R16.reuse, R7.reuse, PT, P0 ;  /* 0x000000071000320c */ /* 0x0c0fe40003f06300 */
[----:B------:R-:W-:Y:S02]  /*a440*/  @P3 ISETP.LT.AND.EX P2, PT, R16, R7, PT, P2 ;  /* 0x000000071000320c */ /* 0x000fe40003f41320 */
[----:B------:R-:W-:Y:S02]  /*a450*/  @P3 SEL R2, R12, R15, !P0 ;  /* 0x0000000f0c023207 */ /* 0x000fe40004000000 */
[----:B------:R-:W-:-:S02]  /*a460*/  @P3 SEL R4, R13, R6, P2 ;  /* 0x000000060d043207 */ /* 0x000fc40001000000 */
[----:B------:R-:W-:-:S07]  /*a470*/  @P3 SEL R3, R16, R7, P2 ;  /* 0x0000000710033207 */ /* 0x000fce0001000000 */
.L_x_52:
[----:B------:R-:W-:Y:S05]  /*a480*/  BSYNC.RECONVERGENT B0 ;  /* 0x0000000000007941 */ /* 0x000fea0003800200 */
.L_x_1:
[----:B------:R-:W-:Y:S05]  /*a490*/  @P1 EXIT ;  /* 0x000000000000194d */ /* 0x000fea0003800000 */
[----:B012---:R-:W0:Y:S01]  /*a4a0*/  LDC.64 R6, c[0x0][0x388] ;  /* 0x0000e200ff067b82 */ /* 0x007e220000000a00 */
[----:B---3--:R-:W-:Y:S02]  /*a4b0*/  IMAD.MOV.U32 R15, RZ, RZ, R9 ;  /* 0x000000ffff0f7224 */ /* 0x008fe400078e0009 */
[----:B------:R-:W-:-:S03]  /*a4c0*/  IMAD.MOV.U32 R5, RZ, RZ, R3 ;  /* 0x000000ffff057224 */ /* 0x000fc600078e0003 */
[----:B0-----:R-:W-:Y:S04]  /*a4d0*/  STG.E.64 desc[UR8][R6.64+0x8], R14 ;  /* 0x0000080e06007986 */ /* 0x001fe8000c101b08 */
[----:B------:R-:W-:Y:S04]  /*a4e0*/  STG.E.64 desc[UR8][R6.64+0x18], R4 ;  /* 0x0000180406007986 */ /* 0x000fe8000c101b08 */
[----:B------:R-:W-:Y:S04]  /*a4f0*/  STG.E desc[UR8][R6.64], R8 ;  /* 0x0000000806007986 */ /* 0x000fe8000c101908 */
[----:B------:R-:W-:Y:S01]  /*a500*/  STG.E desc[UR8][R6.64+0x10], R2 ;  /* 0x0000100206007986 */ /* 0x000fe2000c101908 */
[----:B------:R-:W-:Y:S05]  /*a510*/  EXIT ;  /* 0x000000000000794d */ /* 0x000fea0003800000 */
.L_x_226:
        /* <DEDUP_REMOVED lines=14> */
.L_x_2546:


//--------------------- .text._ZN6thrust24THRUST_300001_SM_1000_NS8cuda_cub4core6detail13_kernel_agentINS1_8__reduce11ReduceAgentINS0_18transform_iteratorINS1_9__extrema12arg_minmax_fIil17compare_key_valueE15duplicate_tupleENS0_12zip_iteratorIN4cuda3std3__45tupleIJNS0_6detail15normal_iteratorINS0_10device_ptrIiEEEENS0_17counting_iteratorIlNS0_11use_defaultESO_SO_EEEEEEENSH_IJNSH_IJilEEESS_EEEST_EEPST_ST_lSB_EEJSU_SV_lN3cub18CUB_300001_SM_100013GridEvenShareIlEENSY_9GridQueueIyEESB_EEEvDpT0_ --------------------------
	.section	.text._ZN6thrust24THRUST_300001_SM_1000_NS8cuda_cub4core6detail13_kernel_agentINS1_8__reduce11ReduceAgentINS0_18transform_iteratorINS1_9__extrema12arg_minmax_fIil17compare_key_valueE15duplicate_tupleENS0_12zip_iteratorIN4cuda3std3__45tupleIJNS0_6detail15normal_iteratorINS0_10device_ptrIiEEEENS0_17counting_iteratorIlNS0_11use_defaultESO_SO_EEEEEEENSH_IJNSH_IJilEEESS_EEEST_EEPST_ST_lSB_EEJSU_SV_lN3cub18CUB_300001_SM_100013GridEvenShareIlEENSY_9GridQueueIyEESB_EEEvDpT0_,"ax",@progbits
	.align	128
        .global         _ZN6thrust24THRUST_300001_SM_1000_NS8cuda_cub4core6detail13_kernel_agentINS1_8__reduce11ReduceAgentINS0_18transform_iteratorINS1_9__extrema12arg_minmax_fIil17compare_key_valueE15duplicate_tupleENS0_12zip_iteratorIN4cuda3std3__45tupleIJNS0_6detail15normal_iteratorINS0_10device_ptrIiEEEENS0_17counting_iteratorIlNS0_11use_defaultESO_SO_EEEEEEENSH_IJNSH_IJilEEESS_EEEST_EEPST_ST_lSB_EEJSU_SV_lN3cub18CUB_300001_SM_100013GridEvenShareIlEENSY_9GridQueueIyEESB_EEEvDpT0_
        .type           _ZN6thrust24THRUST_300001_SM_1000_NS8cuda_cub4core6detail13_kernel_agentINS1_8__reduce11ReduceAgentINS0_18transform_iteratorINS1_9__extrema12arg_minmax_fIil17compare_key_valueE15duplicate_tupleENS0_12zip_iteratorIN4cuda3std3__45tupleIJNS0_6detail15normal_iteratorINS0_10device_ptrIiEEEENS0_17counting_iteratorIlNS0_11use_defaultESO_SO_EEEEEEENSH_IJNSH_IJilEEESS_EEEST_EEPST_ST_lSB_EEJSU_SV_lN3cub18CUB_300001_SM_100013GridEvenShareIlEENSY_9GridQueueIyEESB_EEEvDpT0_,@function
        .size           _ZN6thrust24THRUST_300001_SM_1000_NS8cuda_cub4core6detail13_kernel_agentINS1_8__reduce11ReduceAgentINS0_18transform_iteratorINS1_9__extrema12arg_minmax_fIil17compare_key_valueE15duplicate_tupleENS0_12zip_iteratorIN4cuda3std3__45tupleIJNS0_6detail15normal_iteratorINS0_10device_ptrIiEEEENS0_17counting_iteratorIlNS0_11use_defaultESO_SO_EEEEEEENSH_IJNSH_IJilEEESS_EEEST_EEPST_ST_lSB_EEJSU_SV_lN3cub18CUB_300001_SM_100013GridEvenShareIlEENSY_9GridQueueIyEESB_EEEvDpT0_,(.L_x_2547 - _ZN6thrust24THRUST_300001_SM_1000_NS8cuda_cub4core6detail13_kernel_agentINS1_8__reduce11ReduceAgentINS0_18transform_iteratorINS1_9__extrema12arg_minmax_fIil17compare_key_valueE15duplicate_tupleENS0_12zip_iteratorIN4cuda3std3__45tupleIJNS0_6detail15normal_iteratorINS0_10device_ptrIiEEEENS0_17counting_iteratorIlNS0_11use_defaultESO_SO_EEEEEEENSH_IJNSH_IJilEEESS_EEEST_EEPST_ST_lSB_EEJSU_SV_lN3cub18CUB_300001_SM_100013GridEvenShareIlEENSY_9GridQueueIyEESB_EEEvDpT0_)
        .other          _ZN6thrust24THRUST_300001_SM_1000_NS8cuda_cub4core6detail13_kernel_agentINS1_8__reduce11ReduceAgentINS0_18transform_iteratorINS1_9__extrema12arg_minmax_fIil17compare_key_valueE15duplicate_tupleENS0_12zip_iteratorIN4cuda3std3__45tupleIJNS0_6detail15normal_iteratorINS0_10device_ptrIiEEEENS0_17counting_iteratorIlNS0_11use_defaultESO_SO_EEEEEEENSH_IJNSH_IJilEEESS_EEEST_EEPST_ST_lSB_EEJSU_SV_lN3cub18CUB_300001_SM_100013GridEvenShareIlEENSY_9GridQueueIyEESB_EEEvDpT0_,@"STO_CUDA_ENTRY STV_DEFAULT"
_ZN6thrust24THRUST_300001_SM_1000_NS8cuda_cub4core6detail13_kernel_agentINS1_8__reduce11ReduceAgentINS0_18transform_iteratorINS1_9__extrema12arg_minmax_fIil17compare_key_valueE15duplicate_tupleENS0_12zip_iteratorIN4cuda3std3__45tupleIJNS0_6detail15normal_iteratorINS0_10device_ptrIiEEEENS0_17counting_iteratorIlNS0_11use_defaultESO_SO_EEEEEEENSH_IJNSH_IJilEEESS_EEEST_EEPST_ST_lSB_EEJSU_SV_lN3cub18CUB_300001_SM_100013GridEvenShareIlEENSY_9GridQueueIyEESB_EEEvDpT0_:
.text._ZN6thrust24THRUST_300001_SM_1000_NS8cuda_cub4core6detail13_kernel_agentINS1_8__reduce11ReduceAgentINS0_18transform_iteratorINS1_9__extrema12arg_minmax_fIil17compare_key_valueE15duplicate_tupleENS0_12zip_iteratorIN4cuda3std3__45tupleIJNS0_6detail15normal_iteratorINS0_10device_ptrIiEEEENS0_17counting_iteratorIlNS0_11use_defaultESO_SO_EEEEEEENSH_IJNSH_IJilEEESS_EEEST_EEPST_ST_lSB_EEJSU_SV_lN3cub18CUB_300001_SM_100013GridEvenShareIlEENSY_9GridQueueIyEESB_EEEvDpT0_:
[----:B------:R-:W-:Y:S01]  /*0000*/  LDC R1, c[0x0][0x37c] ;  /* 0x0000df00ff017b82 */ /* 0x000fe20000000800 */
[----:B------:R-:W0:Y:S01]  /*0010*/  S2R R0, SR_CTAID.X ;  /* 0x0000000000007919 */ /* 0x000e220000002500 */
[----:B------:R-:W1:Y:S01]  /*0020*/  LDCU.64 UR4, c[0x0][0x3a0] ;  /* 0x00007400ff0477ac */ /* 0x000e620008000a00 */
[----:B------:R-:W-:Y:S01]  /*0030*/  BSSY.RECONVERGENT B0, `(.L_x_227) ;  /* 0x00009c8000007945 */ /* 0x000fe20003800200 */
[----:B------:R-:W2:Y:S01]  /*0040*/  LDCU UR6, c[0x0][0x370] ;  /* 0x00006e00ff0677ac */ /* 0x000ea20008000800 */
[----:B------:R-:W3:Y:S01]  /*0050*/  LDCU.64 UR10, c[0x0][0x358] ;  /* 0x00006b00ff0a77ac */ /* 0x000ee20008000a00 */
[----:B-1----:R-:W-:Y:S02]  /*0060*/  IMAD.U32 R3, RZ, RZ, UR4 ;  /* 0x00000004ff037e24 */ /* 0x002fe4000f8e00ff */
[----:B------:R-:W-:Y:S01]  /*0070*/  IMAD.U32 R20, RZ, RZ, UR5 ;  /* 0x00000005ff147e24 */ /* 0x000fe2000f8e00ff */
[----:B--2---:R-:W-:Y:S01]  /*0080*/  USHF.L.U32 UR6, UR6, 0x9, URZ ;  /* 0x0000000906067899 */ /* 0x004fe200080006ff */
[----:B0-----:R-:W-:-:S05]  /*0090*/  IMAD.SHL.U32 R18, R0, 0x200, RZ ;  /* 0x0000020000127824 */ /* 0x001fca00078e00ff */
[----:B------:R-:W-:-:S04]  /*00a0*/  IADD3 R2, P1, PT, R18, 0x200, RZ ;  /* 0x0000020012027810 */ /* 0x000fc80007f3e0ff */
[----:B------:R-:W-:Y:S01]  /*00b0*/  ISETP.GT.U32.AND P0, PT, R2, R3, PT ;  /* 0x000000030200720c */ /* 0x000fe20003f04070 */
[----:B------:R-:W-:-:S05]  /*00c0*/  IMAD.X R5, RZ, RZ, RZ, P1 ;  /* 0x000000ffff057224 */ /* 0x000fca00008e06ff */
[----:B------:R-:W-:-:S13]  /*00d0*/  ISETP.GT.AND.EX P0, PT, R5, R20, PT, P0 ;  /* 0x000000140500720c */ /* 0x000fda0003f04300 */
[----:B---3--:R-:W-:Y:S05]  /*00e0*/  @!P0 BRA `(.L_x_228) ;  /* 0x0000005c009c8947 */ /* 0x008fea0003800000 */
[----:B------:R-:W0:Y:S01]  /*00f0*/  S2R R13, SR_TID.X ;  /* 0x00000000000d7919 */ /* 0x000e220000002100 */
[----:B------:R-:W1:Y:S01]  /*0100*/  LDC.64 R4, c[0x0][0x380] ;  /* 0x0000e000ff047b82 */ /* 0x000e620000000a00 */
[----:B------:R-:W-:Y:S02]  /*0110*/  IMAD.IADD R2, R3, 0x1, -R18 ;  /* 0x0000000103027824 */ /* 0x000fe400078e0a12 */
[----:B------:R-:W-:-:S05]  /*0120*/  IMAD.MOV.U32 R16, RZ, RZ, RZ ;  /* 0x000000ffff107224 */ /* 0x000fca00078e00ff */
[----:B------:R-:W2:Y:S01]  /*0130*/  LDC.64 R10, c[0x0][0x388] ;  /* 0x0000e200ff0a7b82 */ /* 0x000ea20000000a00 */
[----:B0-----:R-:W-:-:S13]  /*0140*/  ISETP.GE.AND P0, PT, R13, R2, PT ;  /* 0x000000020d00720c */ /* 0x001fda0003f06270 */
[----:B------:R-:W-:-:S05]  /*0150*/  @!P0 IADD3 R7, P1, PT, R18, R13, RZ ;  /* 0x0000000d12078210 */ /* 0x000fca0007f3e0ff */
[----:B------:R-:W-:Y:S01]  /*0160*/  @!P0 IMAD.X R6, RZ, RZ, RZ, P1 ;  /* 0x000000ffff068224 */ /* 0x000fe200008e06ff */
[----:B-1----:R-:W-:-:S04]  /*0170*/  @!P0 LEA R4, P1, R7, R4, 0x2 ;  /* 0x0000000407048211 */ /* 0x002fc800078210ff */
[----:B------:R-:W-:-:S05]  /*0180*/  @!P0 LEA.HI.X R5, R7, R5, R6, 0x2, P1 ;  /* 0x0000000507058211 */ /* 0x000fca00008f1406 */
[----:B------:R-:W3:Y:S01]  /*0190*/  @!P0 LDG.E R16, desc[UR10][R4.64] ;  /* 0x0000000a04108981 */ /* 0x000ee2000c1e1900 */
[----:B------:R-:W-:Y:S01]  /*01a0*/  IMAD.MOV.U32 R9, RZ, RZ, R13 ;  /* 0x000000ffff097224 */ /* 0x000fe200078e000d */
[----:B------:R-:W-:Y:S01]  /*01b0*/  CS2R R14, SRZ ;  /* 0x00000000000e7805 */ /* 0x000fe2000001ff00 */
[----:B------:R-:W-:Y:S01]  /*01c0*/  @!P0 VIADD R9, R13, 0x100 ;  /* 0x000001000d098836 */ /* 0x000fe20000000000 */
[----:B--2---:R-:W-:Y:S01]  /*01d0*/  @!P0 IADD3 R15, P2, PT, R7, R10, RZ ;  /* 0x0000000a070f8210 */ /* 0x004fe20007f5e0ff */
[----:B------:R-:W-:Y:S03]  /*01e0*/  BSSY.RECONVERGENT B2, `(.L_x_229) ;  /* 0x00000fe000027945 */ /* 0x000fe60003800200 */
[----:B------:R-:W-:Y:S01]  /*01f0*/  ISETP.GE.AND P1, PT, R9, R2, PT ;  /* 0x000000020900720c */ /* 0x000fe20003f26270 */
[----:B------:R-:W-:Y:S02]  /*0200*/  @!P0 IMAD.X R14, R6, 0x1, R11, P2 ;  /* 0x00000001060e8824 */ /* 0x000fe400010e060b */
[----:B------:R-:W-:-:S02]  /*0210*/  IMAD.MOV.U32 R12, RZ, RZ, R15 ;  /* 0x000000ffff0c7224 */ /* 0x000fc400078e000f */
[----:B------:R-:W-:Y:S02]  /*0220*/  IMAD.MOV.U32 R11, RZ, RZ, R14 ;  /* 0x000000ffff0b7224 */ /* 0x000fe400078e000e */
[----:B---3--:R-:W-:-:S06]  /*0230*/  IMAD.MOV.U32 R10, RZ, RZ, R16 ;  /* 0x000000ffff0a7224 */ /* 0x008fcc00078e0010 */
[----:B------:R-:W-:Y:S05]  /*0240*/  @P1 BRA `(.L_x_230) ;  /* 0x0000000c00dc1947 */ /* 0x000fea0003800000 */
[----:B------:R-:W-:Y:S01]  /*0250*/  LOP3.LUT R6, RZ, R9, RZ, 0x33, !PT ;  /* 0x00000009ff067212 */ /* 0x000fe200078e33ff */
[----:B------:R-:W-:Y:S01]  /*0260*/  BSSY.RECONVERGENT B1, `(.L_x_231) ;  /* 0x0000046000017945 */ /* 0x000fe20003800200 */
[----:B------:R-:W-:Y:S02]  /*0270*/  IMAD.MOV.U32 R10, RZ, RZ, R16 ;  /* 0x000000ffff0a7224 */ /* 0x000fe400078e0010 */
[----:B------:R-:W-:Y:S01]  /*0280*/  IADD3 R6, PT, PT, -R18, R3, R6 ;  /* 0x0000000312067210 */ /* 0x000fe20007ffe106 */
[----:B------:R-:W-:Y:S02]  /*0290*/  IMAD.MOV.U32 R12, RZ, RZ, R15 ;  /* 0x000000ffff0c7224 */ /* 0x000fe400078e000f */
[----:B------:R-:W-:Y:S01]  /*02a0*/  IMAD.MOV.U32 R11, RZ, RZ, R14 ;  /* 0x000000ffff0b7224 */ /* 0x000fe200078e000e */
[----:B------:R-:W-:-:S04]  /*02b0*/  LOP3.LUT R3, R6, 0x300, RZ, 0xc0, !PT ;  /* 0x0000030006037812 */ /* 0x000fc800078ec0ff */
[----:B------:R-:W-:-:S13]  /*02c0*/  ISETP.NE.AND P0, PT, R3, 0x300, PT ;  /* 0x000003000300780c */ /* 0x000fda0003f05270 */
[----:B------:R-:W-:Y:S05]  /*02d0*/  @!P0 BRA `(.L_x_232) ;  /* 0x0000000000f88947 */ /* 0x000fea0003800000 */
[----:B------:R-:W0:Y:S01]  /*02e0*/  LDCU.128 UR4, c[0x0][0x380] ;  /* 0x00007000ff0477ac */ /* 0x000e220008000c00 */
[----:B------:R-:W-:Y:S01]  /*02f0*/  IADD3 R17, P0, PT, R18, R9, RZ ;  /* 0x0000000912117210 */ /* 0x000fe20007f1e0ff */
[----:B------:R-:W-:Y:S01]  /*0300*/  IMAD.MOV.U32 R10, RZ, RZ, R16 ;  /* 0x000000ffff0a7224 */ /* 0x000fe200078e0010 */
[----:B------:R-:W-:Y:S01]  /*0310*/  LEA.HI R5, R6, 0x1, RZ, 0x18 ;  /* 0x0000000106057811 */ /* 0x000fe200078fc0ff */
[----:B------:R-:W-:Y:S02]  /*0320*/  IMAD.MOV.U32 R12, RZ, RZ, R15 ;  /* 0x000000ffff0c7224 */ /* 0x000fe400078e000f */
[----:B------:R-:W-:Y:S01]  /*0330*/  IMAD.X R8, RZ, RZ, RZ, P0 ;  /* 0x000000ffff087224 */ /* 0x000fe200000e06ff */
[----:B------:R-:W-:Y:S01]  /*0340*/  LOP3.LUT R5, R5, 0x3, RZ, 0xc0, !PT ;  /* 0x0000000305057812 */ /* 0x000fe200078ec0ff */
[----:B------:R-:W-:-:S04]  /*0350*/  IMAD.MOV.U32 R11, RZ, RZ, R14 ;  /* 0x000000ffff0b7224 */ /* 0x000fc800078e000e */
[----:B------:R-:W-:Y:S01]  /*0360*/  IMAD.MOV R7, RZ, RZ, -R5 ;  /* 0x000000ffff077224 */ /* 0x000fe200078e0a05 */
[C---:B0-----:R-:W-:Y:S02]  /*0370*/  LEA R4, P1, R17.reuse, UR4, 0x2 ;  /* 0x0000000411047c11 */ /* 0x041fe4000f8210ff */
[C---:B------:R-:W-:Y:S02]  /*0380*/  IADD3 R3, P0, PT, R17.reuse, UR6, RZ ;  /* 0x0000000611037c10 */ /* 0x040fe4000ff1e0ff */
[----:B------:R-:W-:Y:S02]  /*0390*/  LEA.HI.X R17, R17, UR5, R8, 0x2, P1 ;  /* 0x0000000511117c11 */ /* 0x000fe400088f1408 */
[----:B------:R-:W-:-:S09]  /*03a0*/  IADD3.X R19, PT, PT, R8, UR7, RZ, P0, !PT ;  /* 0x0000000708137c10 */ /* 0x000fd200087fe4ff */
.L_x_237:
[----:B------:R-:W-:-:S05]  /*03b0*/  IMAD.MOV.U32 R5, RZ, RZ, R17 ;  /* 0x000000ffff057224 */ /* 0x000fca00078e0011 */
[----:B------:R-:W2:Y:S01]  /*03c0*/  LDG.E R21, desc[UR10][R4.64] ;  /* 0x0000000a04157981 */ /* 0x000ea2000c1e1900 */
[----:B------:R-:W-:Y:S01]  /*03d0*/  VIADD R7, R7, 0x1 ;  /* 0x0000000107077836 */ /* 0x000fe20000000000 */
[----:B------:R-:W-:Y:S01]  /*03e0*/  BSSY.RECONVERGENT B3, `(.L_x_233) ;  /* 0x0000017000037945 */ /* 0x000fe20003800200 */
[----:B------:R-:W-:Y:S02]  /*03f0*/  IMAD.MOV.U32 R22, RZ, RZ, R15 ;  /* 0x000000ffff167224 */ /* 0x000fe400078e000f */
[----:B------:R-:W-:Y:S01]  /*0400*/  IMAD.MOV.U32 R24, RZ, RZ, R14 ;  /* 0x000000ffff187224 */ /* 0x000fe200078e000e */
[----:B------:R-:W-:Y:S01]  /*0410*/  ISETP.NE.AND P2, PT, R7, RZ, PT ;  /* 0x000000ff0700720c */ /* 0x000fe20003f45270 */
[----:B------:R-:W-:Y:S02]  /*0420*/  IMAD.MOV.U32 R20, RZ, RZ, R16 ;  /* 0x000000ffff147224 */ /* 0x000fe400078e0010 */
[----:B------:R-:W-:Y:S01]  /*0430*/  IMAD.MOV.U32 R15, RZ, RZ, R3 ;  /* 0x000000ffff0f7224 */ /* 0x000fe200078e0003 */
[----:B--2---:R-:W-:-:S02]  /*0440*/  ISETP.GE.AND P0, PT, R10, R21, PT ;  /* 0x000000150a00720c */ /* 0x004fc40003f06270 */
[----:B------:R-:W-:-:S11]  /*0450*/  ISETP.GE.AND P3, PT, R16, R21, PT ;  /* 0x000000151000720c */ /* 0x000fd60003f66270 */
[----:B------:R-:W-:Y:S05]  /*0460*/  @!P0 BRA `(.L_x_234) ;  /* 0x0000000000388947 */ /* 0x000fea0003800000 */
[----:B------:R-:W-:Y:S01]  /*0470*/  ISETP.GE.AND P4, PT, R21, R10, PT ;  /* 0x0000000a1500720c */ /* 0x000fe20003f86270 */
[----:B------:R-:W-:Y:S02]  /*0480*/  IMAD.MOV.U32 R8, RZ, RZ, R12 ;  /* 0x000000ffff087224 */ /* 0x000fe400078e000c */
[----:B------:R-:W-:Y:S02]  /*0490*/  IMAD.MOV.U32 R14, RZ, RZ, R11 ;  /* 0x000000ffff0e7224 */ /* 0x000fe400078e000b */
[----:B------:R-:W-:Y:S02]  /*04a0*/  IMAD.MOV.U32 R5, RZ, RZ, R10 ;  /* 0x000000ffff057224 */ /* 0x000fe400078e000a */
[----:B------:R-:W-:Y:S02]  /*04b0*/  IMAD.MOV.U32 R12, RZ, RZ, R3 ;  /* 0x000000ffff0c7224 */ /* 0x000fe400078e0003 */
[----:B------:R-:W-:Y:S02]  /*04c0*/  IMAD.MOV.U32 R11, RZ, RZ, R19 ;  /* 0x000000ffff0b7224 */ /* 0x000fe400078e0013 */
[----:B------:R-:W-:-:S02]  /*04d0*/  IMAD.MOV.U32 R10, RZ, RZ, R21 ;  /* 0x000000ffff0a7224 */ /* 0x000fc400078e0015 */
[CC--:B------:R-:W-:Y:S02]  /*04e0*/  @P4 ISETP.GE.U32.AND P0, PT, R8.reuse, R3.reuse, PT ;  /* 0x000000030800420c */ /* 0x0c0fe40003f06070 */
[----:B------:R-:W-:Y:S02]  /*04f0*/  @P4 ISETP.LT.U32.AND P1, PT, R8, R3, PT ;  /* 0x000000030800420c */ /* 0x000fe40003f21070 */
[CC--:B------:R-:W-:Y:S02]  /*0500*/  @P4 ISETP.GE.AND.EX P0, PT, R14.reuse, R19.reuse, PT, P0 ;  /* 0x000000130e00420c */ /* 0x0c0fe40003f06300 */
[----:B------:R-:W-:Y:S02]  /*0510*/  @P4 ISETP.LT.AND.EX P1, PT, R14, R19, PT, P1 ;  /* 0x000000130e00420c */ /* 0x000fe40003f21310 */
[----:B------:R-:W-:Y:S02]  /*0520*/  @P4 SEL R10, R5, R21, !P0 ;  /* 0x00000015050a4207 */ /* 0x000fe40004000000 */
[----:B------:R-:W-:-:S02]  /*0530*/  @P4 SEL R12, R8, R3, P1 ;  /* 0x00000003080c4207 */ /* 0x000fc40000800000 */
[----:B------:R-:W-:-:S07]  /*0540*/  @P4 SEL R11, R14, R19, P1 ;  /* 0x000000130e0b4207 */ /* 0x000fce0000800000 */
.L_x_234:
[----:B------:R-:W-:Y:S05]  /*0550*/  BSYNC.RECONVERGENT B3 ;  /* 0x0000000000037941 */ /* 0x000fea0003800200 */
.L_x_233:
[----:B------:R-:W-:Y:S01]  /*0560*/  BSSY.RECONVERGENT B3, `(.L_x_235) ;  /* 0x000000f000037945 */ /* 0x000fe20003800200 */
        /* <DEDUP_REMOVED lines=14> */
.L_x_236:
[----:B------:R-:W-:Y:S05]  /*0650*/  BSYNC.RECONVERGENT B3 ;  /* 0x0000000000037941 */ /* 0x000fea0003800200 */
.L_x_235:
[----:B------:R-:W-:Y:S01]  /*0660*/  IADD3 R3, P0, PT, R3, 0x100, RZ ;  /* 0x0000010003037810 */ /* 0x000fe20007f1e0ff */
[----:B------:R-:W-:Y:S01]  /*0670*/  VIADD R9, R9, 0x100 ;  /* 0x0000010009097836 */ /* 0x000fe20000000000 */
[----:B------:R-:W-:-:S03]  /*0680*/  IADD3 R4, P1, PT, R4, 0x400, RZ ;  /* 0x0000040004047810 */ /* 0x000fc60007f3e0ff */
[----:B------:R-:W-:Y:S02]  /*0690*/  IMAD.X R19, RZ, RZ, R19, P0 ;  /* 0x000000ffff137224 */ /* 0x000fe400000e0613 */
[----:B------:R-:W-:Y:S01]  /*06a0*/  IMAD.X R17, RZ, RZ, R17, P1 ;  /* 0x000000ffff117224 */ /* 0x000fe200008e0611 */
[----:B------:R-:W-:Y:S07]  /*06b0*/  @P2 BRA `(.L_x_237) ;  /* 0xfffffffc003c2947 */ /* 0x000fee000383ffff */
.L_x_232:
[----:B------:R-:W-:Y:S05]  /*06c0*/  BSYNC.RECONVERGENT B1 ;  /* 0x0000000000017941 */ /* 0x000fea0003800200 */
.L_x_231:
[----:B------:R-:W-:-:S13]  /*06d0*/  ISETP.GE.U32.AND P0, PT, R6, 0x300, PT ;  /* 0x000003000600780c */ /* 0x000fda0003f06070 */
[----:B------:R-:W-:Y:S05]  /*06e0*/  @!P0 BRA `(.L_x_230) ;  /* 0x0000000800b48947 */ /* 0x000fea0003800000 */
[----:B------:R-:W0:Y:S01]  /*06f0*/  LDC.64 R6, c[0x0][0x380] ;  /* 0x0000e000ff067b82 */ /* 0x000e220000000a00 */
[----:B------:R-:W-:-:S07]  /*0700*/  VIADD R3, R9, 0x200 ;  /* 0x0000020009037836 */ /* 0x000fce0000000000 */
[----:B------:R-:W1:Y:S02]  /*0710*/  LDC.64 R4, c[0x0][0x388] ;  /* 0x0000e200ff047b82 */ /* 0x000e640000000a00 */
.L_x_254:
[----:B------:R-:W-:-:S05]  /*0720*/  VIADD R9, R3, 0xfffffe00 ;  /* 0xfffffe0003097836 */ /* 0x000fca0000000000 */
[----:B------:R-:W-:-:S04]  /*0730*/  IADD3 R21, P0, PT, R18, R9, RZ ;  /* 0x0000000912157210 */ /* 0x000fc80007f1e0ff */
[----:B------:R-:W-:Y:S02]  /*0740*/  LEA.HI.X.SX32 R26, R9, RZ, 0x1, P0 ;  /* 0x000000ff091a7211 */ /* 0x000fe400000f0eff */
[----:B0-----:R-:W-:-:S04]  /*0750*/  LEA R8, P0, R21, R6, 0x2 ;  /* 0x0000000615087211 */ /* 0x001fc800078010ff */
[----:B------:R-:W-:-:S05]  /*0760*/  LEA.HI.X R9, R21, R7, R26, 0x2, P0 ;  /* 0x0000000715097211 */ /* 0x000fca00000f141a */
[----:B------:R-:W2:Y:S04]  /*0770*/  LDG.E R23, desc[UR10][R8.64] ;  /* 0x0000000a08177981 */ /* 0x000ea8000c1e1900 */
[----:B------:R0:W5:Y:S04]  /*0780*/  LDG.E R17, desc[UR10][R8.64+0x400] ;  /* 0x0004000a08117981 */ /* 0x000168000c1e1900 */
[----:B------:R0:W5:Y:S04]  /*0790*/  LDG.E R19, desc[UR10][R8.64+0x800] ;  /* 0x0008000a08137981 */ /* 0x000168000c1e1900 */
[----:B------:R0:W5:Y:S01]  /*07a0*/  LDG.E R20, desc[UR10][R8.64+0xc00] ;  /* 0x000c000a08147981 */ /* 0x000162000c1e1900 */
[----:B-1----:R-:W-:Y:S01]  /*07b0*/  IADD3 R25, P1, PT, R21, R4, RZ ;  /* 0x0000000415197210 */ /* 0x002fe20007f3e0ff */
[----:B------:R-:W-:Y:S01]  /*07c0*/  BSSY.RECONVERGENT B1, `(.L_x_238) ;  /* 0x0000013000017945 */ /* 0x000fe20003800200 */
[----:B------:R-:W-:-:S02]  /*07d0*/  IMAD.MOV.U32 R21, RZ, RZ, R12 ;  /* 0x000000ffff157224 */ /* 0x000fc400078e000c */
[----:B------:R-:W-:Y:S02]  /*07e0*/  IMAD.MOV.U32 R22, RZ, RZ, R11 ;  /* 0x000000ffff167224 */ /* 0x000fe400078e000b */
[----:B------:R-:W-:Y:S02]  /*07f0*/  IMAD.MOV.U32 R24, RZ, RZ, R10 ;  /* 0x000000ffff187224 */ /* 0x000fe400078e000a */
[----:B------:R-:W-:Y:S01]  /*0800*/  IMAD.X R26, R26, 0x1, R5, P1 ;  /* 0x000000011a1a7824 */ /* 0x000fe200008e0605 */
[-C--:B--2---:R-:W-:Y:S02]  /*0810*/  ISETP.GE.AND P0, PT, R10, R23.reuse, PT ;  /* 0x000000170a00720c */ /* 0x084fe40003f06270 */
[----:B------:R-:W-:-:S11]  /*0820*/  ISETP.GE.AND P2, PT, R16, R23, PT ;  /* 0x000000171000720c */ /* 0x000fd60003f46270 */
[----:B0-----:R-:W-:Y:S05]  /*0830*/  @!P0 BRA `(.L_x_239) ;  /* 0x00000000002c8947 */ /* 0x001fea0003800000 */
        /* <DEDUP_REMOVED lines=11> */
.L_x_239:
[----:B------:R-:W-:Y:S05]  /*08f0*/  BSYNC.RECONVERGENT B1 ;  /* 0x0000000000017941 */ /* 0x000fea0003800200 */
.L_x_238:
[----:B------:R-:W-:Y:S01]  /*0900*/  BSSY.RECONVERGENT B1, `(.L_x_240) ;  /* 0x0000011000017945 */ /* 0x000fe20003800200 */
[----:B------:R-:W-:Y:S02]  /*0910*/  VIADD R11, R3, 0xffffff00 ;  /* 0xffffff00030b7836 */ /* 0x000fe40000000000 */
        /* <DEDUP_REMOVED lines=15> */
.L_x_241:
[----:B------:R-:W-:Y:S05]  /*0a10*/  BSYNC.RECONVERGENT B1 ;  /* 0x0000000000017941 */ /* 0x000fea0003800200 */
.L_x_240:
[----:B-----5:R-:W-:Y:S01]  /*0a20*/  ISETP.GE.AND P0, PT, R24, R17, PT ;  /* 0x000000111800720c */ /* 0x020fe20003f06270 */
[----:B------:R-:W-:Y:S01]  /*0a30*/  BSSY.RECONVERGENT B1, `(.L_x_242) ;  /* 0x0000013000017945 */ /* 0x000fe20003800200 */
[----:B------:R-:W-:Y:S01]  /*0a40*/  SHF.R.S32.HI R12, RZ, 0x1f, R11 ;  /* 0x0000001fff0c7819 */ /* 0x000fe2000001140b */
[----:B------:R-:W-:Y:S01]  /*0a50*/  IMAD.MOV.U32 R15, RZ, RZ, R21 ;  /* 0x000000ffff0f7224 */ /* 0x000fe200078e0015 */
[----:B------:R-:W-:Y:S01]  /*0a60*/  IADD3 R23, P1, P2, R11, R4, R18 ;  /* 0x000000040b177210 */ /* 0x000fe20007a3e012 */
[----:B------:R-:W-:Y:S02]  /*0a70*/  IMAD.MOV.U32 R16, RZ, RZ, R22 ;  /* 0x000000ffff107224 */ /* 0x000fe400078e0016 */
[----:B------:R-:W-:Y:S01]  /*0a80*/  IMAD.MOV.U32 R26, RZ, RZ, R24 ;  /* 0x000000ffff1a7224 */ /* 0x000fe200078e0018 */
[----:B------:R-:W-:-:S05]  /*0a90*/  IADD3.X R25, PT, PT, R12, R5, RZ, P1, P2 ;  /* 0x000000050c197210 */ /* 0x000fca0000fe44ff */
[----:B------:R-:W-:Y:S05]  /*0aa0*/  @!P0 BRA `(.L_x_243) ;  /* 0x00000000002c8947 */ /* 0x000fea0003800000 */
        /* <DEDUP_REMOVED lines=11> */
.L_x_243:
[----:B------:R-:W-:Y:S05]  /*0b60*/  BSYNC.RECONVERGENT B1 ;  /* 0x0000000000017941 */ /* 0x000fea0003800200 */
.L_x_242:
        /* <DEDUP_REMOVED lines=17> */
.L_x_245:
[----:B------:R-:W-:Y:S05]  /*0c80*/  BSYNC.RECONVERGENT B1 ;  /* 0x0000000000017941 */ /* 0x000fea0003800200 */
.L_x_244:
[----:B------:R-:W-:Y:S01]  /*0c90*/  ISETP.GE.AND P0, PT, R26, R19, PT ;  /* 0x000000131a00720c */ /* 0x000fe20003f06270 */
[----:B------:R-:W-:Y:S01]  /*0ca0*/  BSSY.RECONVERGENT B1, `(.L_x_246) ;  /* 0x0000013000017945 */ /* 0x000fe20003800200 */
[----:B------:R-:W-:Y:S01]  /*0cb0*/  SHF.R.S32.HI R8, RZ, 0x1f, R3 ;  /* 0x0000001fff087819 */ /* 0x000fe20000011403 */
[----:B------:R-:W-:Y:S01]  /*0cc0*/  IMAD.MOV.U32 R9, RZ, RZ, R16 ;  /* 0x000000ffff097224 */ /* 0x000fe200078e0010 */
[----:B------:R-:W-:Y:S01]  /*0cd0*/  IADD3 R24, P1, P2, R3, R4, R18 ;  /* 0x0000000403187210 */ /* 0x000fe20007a3e012 */
[----:B------:R-:W-:-:S03]  /*0ce0*/  IMAD.MOV.U32 R17, RZ, RZ, R26 ;  /* 0x000000ffff117224 */ /* 0x000fc600078e001a */
[----:B------:R-:W-:Y:S01]  /*0cf0*/  IADD3.X R25, PT, PT, R8, R5, RZ, P1, P2 ;  /* 0x0000000508197210 */ /* 0x000fe20000fe44ff */
[----:B------:R-:W-:-:S04]  /*0d00*/  IMAD.MOV.U32 R8, RZ, RZ, R15 ;  /* 0x000000ffff087224 */ /* 0x000fc800078e000f */
        /* <DEDUP_REMOVED lines=12> */
.L_x_247:
[----:B------:R-:W-:Y:S05]  /*0dd0*/  BSYNC.RECONVERGENT B1 ;  /* 0x0000000000017941 */ /* 0x000fea0003800200 */
.L_x_246:
[----:B------:R-:W-:Y:S01]  /*0de0*/  ISETP.GE.AND P0, PT, R12, R19, PT ;  /* 0x000000130c00720c */ /* 0x000fe20003f06270 */
[----:B------:R-:W-:Y:S01]  /*0df0*/  VIADD R15, R3, 0x100 ;  /* 0x00000100030f7836 */ /* 0x000fe20000000000 */
[----:B------:R-:W-:Y:S01]  /*0e00*/  BSSY.RECONVERGENT B1, `(.L_x_248) ;  /* 0x0000011000017945 */ /* 0x000fe20003800200 */
[----:B------:R-:W-:Y:S02]  /*0e10*/  IMAD.MOV.U32 R21, RZ, RZ, R24 ;  /* 0x000000ffff157224 */ /* 0x000fe400078e0018 */
[----:B------:R-:W-:Y:S01]  /*0e20*/  IMAD.MOV.U32 R22, RZ, RZ, R25 ;  /* 0x000000ffff167224 */ /* 0x000fe200078e0019 */
[----:B------:R-:W-:Y:S01]  /*0e30*/  SHF.R.S32.HI R10, RZ, 0x1f, R15 ;  /* 0x0000001fff0a7819 */ /* 0x000fe2000001140f */
        /* <DEDUP_REMOVED lines=13> */
.L_x_249:
[----:B------:R-:W-:Y:S05]  /*0f10*/  BSYNC.RECONVERGENT B1 ;  /* 0x0000000000017941 */ /* 0x000fea0003800200 */
.L_x_248:
[----:B------:R-:W-:Y:S01]  /*0f20*/  ISETP.GE.AND P0, PT, R17, R20, PT ;  /* 0x000000141100720c */ /* 0x000fe20003f06270 */
[----:B------:R-:W-:Y:S01]  /*0f30*/  BSSY.RECONVERGENT B1, `(.L_x_250) ;  /* 0x0000012000017945 */ /* 0x000fe20003800200 */
[----:B------:R-:W-:Y:S01]  /*0f40*/  IADD3 R19, P1, P2, R15, R4, R18 ;  /* 0x000000040f137210 */ /* 0x000fe20007a3e012 */
[----:B------:R-:W-:Y:S02]  /*0f50*/  IMAD.MOV.U32 R12, RZ, RZ, R8 ;  /* 0x000000ffff0c7224 */ /* 0x000fe400078e0008 */
[----:B------:R-:W-:Y:S01]  /*0f60*/  IMAD.MOV.U32 R11, RZ, RZ, R9 ;  /* 0x000000ffff0b7224 */ /* 0x000fe200078e0009 */
[----:B------:R-:W-:Y:S01]  /*0f70*/  IADD3.X R24, PT, PT, R10, R5, RZ, P1, P2 ;  /* 0x000000050a187210 */ /* 0x000fe20000fe44ff */
[----:B------:R-:W-:-:S06]  /*0f80*/  IMAD.MOV.U32 R10, RZ, RZ, R17 ;  /* 0x000000ffff0a7224 */ /* 0x000fcc00078e0011 */
        /* <DEDUP_REMOVED lines=12> */
.L_x_251:
[----:B------:R-:W-:Y:S05]  /*1050*/  BSYNC.RECONVERGENT B1 ;  /* 0x0000000000017941 */ /* 0x000fea0003800200 */
.L_x_250:
        /* <DEDUP_REMOVED lines=17> */
.L_x_253:
[----:B------:R-:W-:Y:S05]  /*1170*/  BSYNC.RECONVERGENT B1 ;  /* 0x0000000000017941 */ /* 0x000fea0003800200 */
.L_x_252:
[C---:B------:R-:W-:Y:S02]  /*1180*/  VIADD R9, R3.reuse, 0x200 ;  /* 0x0000020003097836 */ /* 0x040fe40000000000 */
[----:B------:R-:W-:-:S03]  /*1190*/  VIADD R3, R3, 0x400 ;  /* 0x0000040003037836 */ /* 0x000fc60000000000 */
[----:B------:R-:W-:-:S13]  /*11a0*/  ISETP.GE.AND P0, PT, R9, R2, PT ;  /* 0x000000020900720c */ /* 0x000fda0003f06270 */
[----:B------:R-:W-:Y:S05]  /*11b0*/  @!P0 BRA `(.L_x_254) ;  /* 0xfffffff400588947 */ /* 0x000fea000383ffff */
.L_x_230:
[----:B------:R-:W-:Y:S05]  /*11c0*/  BSYNC.RECONVERGENT B2 ;  /* 0x0000000000027941 */ /* 0x000fea0003800200 */
.L_x_229:
[----:B------:R-:W-:-:S13]  /*11d0*/  ISETP.GE.AND P0, PT, R2, 0x100, PT ;  /* 0x000001000200780c */ /* 0x000fda0003f06270 */
[----:B------:R-:W-:Y:S05]  /*11e0*/  @!P0 BRA `(.L_x_255) ;  /* 0x0000002000f88947 */ /* 0x000fea0003800000 */
[----:B------:R-:W0:Y:S01]  /*11f0*/  S2R R17, SR_LANEID ;  /* 0x0000000000117919 */ /* 0x000e220000000000 */
[----:B------:R-:W-:Y:S01]  /*1200*/  BSSY.RECONVERGENT B1, `(.L_x_256) ;  /* 0x0000031000017945 */ /* 0x000fe20003800200 */
[----:B------:R-:W-:Y:S01]  /*1210*/  IMAD.MOV.U32 R4, RZ, RZ, R15 ;  /* 0x000000ffff047224 */ /* 0x000fe200078e000f */
        /* <DEDUP_REMOVED lines=32> */
.L_x_259:
[----:B------:R-:W-:Y:S05]  /*1420*/  BSYNC.RECONVERGENT B2 ;  /* 0x0000000000027941 */ /* 0x000fea0003800200 */
.L_x_258:
        /* <DEDUP_REMOVED lines=14> */
.L_x_257:
[----:B------:R-:W-:Y:S05]  /*1510*/  BSYNC.RECONVERGENT B1 ;  /* 0x0000000000017941 */ /* 0x000fea0003800200 */
.L_x_256:
[----:B------:R-:W-:Y:S01]  /*1520*/  ISETP.GT.AND P0, PT, R17, 0x1d, PT ;  /* 0x0000001d1100780c */ /* 0x000fe20003f04270 */
[----:B-1----:R0:W1:Y:S01]  /*1530*/  SHFL.DOWN PT, R16, R5, 0x2, 0x1f ;  /* 0x08401f0005107f89 */ /* 0x00206200000e0000 */
        /* <DEDUP_REMOVED lines=29> */
.L_x_263:
[----:B------:R-:W-:Y:S05]  /*1710*/  BSYNC.RECONVERGENT B2 ;  /* 0x0000000000027941 */ /* 0x000fea0003800200 */
.L_x_262:
        /* <DEDUP_REMOVED lines=23> */
.L_x_261:
[----:B------:R-:W-:Y:S05]  /*1890*/  BSYNC.RECONVERGENT B1 ;  /* 0x0000000000017941 */ /* 0x000fea0003800200 */
.L_x_260:
        /* <DEDUP_REMOVED lines=31> */
.L_x_267:
[----:B------:R-:W-:Y:S05]  /*1a90*/  BSYNC.RECONVERGENT B2 ;  /* 0x0000000000027941 */ /* 0x000fea0003800200 */
.L_x_266:
        /* <DEDUP_REMOVED lines=23> */
.L_x_265:
[----:B------:R-:W-:Y:S05]  /*1c10*/  BSYNC.RECONVERGENT B1 ;  /* 0x0000000000017941 */ /* 0x000fea0003800200 */
.L_x_264:
[----:B------:R-:W-:Y:S01]  /*1c20*/  ISETP.GT.AND P0, PT, R17, 0x17, PT ;  /* 0x000000171100780c */ /* 0x000fe20003f04270 */
[----:B-1----:R1:W1:Y:S01]  /*1c30*/  SHFL.DOWN PT, R16, R5, 0x8, 0x1f ;  /* 0x09001f0005107f89 */ /* 0x00226200000e0000 */
[----:B------:R-:W-:Y:S01]  /*1c40*/  BSSY.RECONVERGENT B1, `(.L_x_268) ;  /* 0x0000035000017945 */ /* 0x000fe20003800200 */
[----:B------:R-:W-:Y:S02]  /*1c50*/  IMAD.MOV.U32 R14, RZ, RZ, R4 ;  /* 0x000000ffff0e7224 */ /* 0x000fe400078e0004 */
[----:B--2---:R2:W1:Y:S01]  /*1c60*/  SHFL.DOWN PT, R18, R7, 0x8, 0x1f ;  /* 0x09001f0007127f89 */ /* 0x00446200000e0000 */
[----:B------:R-:W-:Y:S02]  /*1c70*/  IMAD.MOV.U32 R12, RZ, RZ, R3 ;  /* 0x000000ffff0c7224 */ /* 0x000fe400078e0003 */
[----:B0-----:R-:W-:Y:S01]  /*1c80*/  IMAD.MOV.U32 R9, RZ, RZ, R2 ;  /* 0x000000ffff097224 */ /* 0x001fe200078e0002 */
[----:B---3--:R2:W0:Y:S04]  /*1c90*/  SHFL.DOWN PT, R15, R6, 0x8, 0x1f ;  /* 0x09001f00060f7f89 */ /* 0x00842800000e0000 */
[----:B----4-:R2:W3:Y:S04]  /*1ca0*/  SHFL.DOWN PT, R19, R2, 0x8, 0x1f ;  /* 0x09001f0002137f89 */ /* 0x0104e800000e0000 */
[----:B------:R2:W4:Y:S04]  /*1cb0*/  SHFL.DOWN PT, R21, R4, 0x8, 0x1f ;  /* 0x09001f0004157f89 */ /* 0x00052800000e0000 */
[----:B------:R2:W0:Y:S01]  /*1cc0*/  SHFL.DOWN PT, R20, R3, 0x8, 0x1f ;  /* 0x09001f0003147f89 */ /* 0x00042200000e0000 */
[----:B------:R-:W-:Y:S05]  /*1cd0*/  @P0 BRA `(.L_x_269) ;  /* 0x0000000000ac0947 */ /* 0x000fea0003800000 */
[----:B-1----:R-:W-:Y:S01]  /*1ce0*/  ISETP.GE.AND P0, PT, R5, R16, PT ;  /* 0x000000100500720c */ /* 0x002fe20003f06270 */
[----:B------:R-:W-:Y:S01]  /*1cf0*/  BSSY.RECONVERGENT B2, `(.L_x_270) ;  /* 0x0000012000027945 */ /* 0x000fe20003800200 */
[----:B---3--:R-:W-:Y:S01]  /*1d00*/  ISETP.GE.AND P2, PT, R2, R19, PT ;  /* 0x000000130200720c */ /* 0x008fe20003f46270 */
[----:B------:R-:W-:Y:S02]  /*1d10*/  IMAD.MOV.U32 R10, RZ, RZ, R7 ;  /* 0x000000ffff0a7224 */ /* 0x000fe400078e0007 */
[----:B------:R-:W-:Y:S02]  /*1d20*/  IMAD.MOV.U32 R11, RZ, RZ, R6 ;  /* 0x000000ffff0b7224 */ /* 0x000fe400078e0006 */
[----:B----4-:R-:W-:Y:S02]  /*1d30*/  IMAD.MOV.U32 R14, RZ, RZ, R21 ;  /* 0x000000ffff0e7224 */ /* 0x010fe400078e0015 */
[----:B------:R-:W-:-:S04]  /*1d40*/  IMAD.MOV.U32 R8, RZ, RZ, R5 ;  /* 0x000000ffff087224 */ /* 0x000fc800078e0005 */
[----:B------:R-:W-:Y:S05]  /*1d50*/  @!P0 BRA `(.L_x_271) ;  /* 0x00000000002c8947 */ /* 0x000fea0003800000 */
[----:B------:R-:W-:Y:S01]  /*1d60*/  ISETP.GE.AND P3, PT, R16, R5, PT ;  /* 0x000000051000720c */ /* 0x000fe20003f66270 */
[----:B------:R-:W-:Y:S02]  /*1d70*/  IMAD.MOV.U32 R10, RZ, RZ, R18 ;  /* 0x000000ffff0a7224 */ /* 0x000fe400078e0012 */
[----:B0-----:R-:W-:Y:S02]  /*1d80*/  IMAD.MOV.U32 R11, RZ, RZ, R15 ;  /* 0x000000ffff0b7224 */ /* 0x001fe400078e000f */
        /* <DEDUP_REMOVED lines=8> */
.L_x_271:
[----:B------:R-:W-:Y:S05]  /*1e10*/  BSYNC.RECONVERGENT B2 ;  /* 0x0000000000027941 */ /* 0x000fea0003800200 */
.L_x_270:
[----:B0-----:R-:W-:Y:S02]  /*1e20*/  IMAD.MOV.U32 R12, RZ, RZ, R20 ;  /* 0x000000ffff0c7224 */ /* 0x001fe400078e0014 */
        /* <DEDUP_REMOVED lines=22> */
.L_x_269:
[----:B------:R-:W-:Y:S05]  /*1f90*/  BSYNC.RECONVERGENT B1 ;  /* 0x0000000000017941 */ /* 0x000fea0003800200 */
.L_x_268:
[----:B------:R-:W-:Y:S01]  /*1fa0*/  ISETP.GT.AND P0, PT, R17, 0xf, PT ;  /* 0x0000000f1100780c */ /* 0x000fe20003f04270 */
[----:B-1----:R1:W1:Y:S01]  /*1fb0*/  SHFL.DOWN PT, R16, R5, 0x10, 0x1f ;  /* 0x0a001f0005107f89 */ /* 0x00226200000e0000 */
[----:B------:R-:W-:Y:S01]  /*1fc0*/  BSSY.RECONVERGENT B1, `(.L_x_272) ;  /* 0x0000035000017945 */ /* 0x000fe20003800200 */
[----:B------:R-:W-:Y:S02]  /*1fd0*/  IMAD.MOV.U32 R8, RZ, RZ, R9 ;  /* 0x000000ffff087224 */ /* 0x000fe400078e0009 */
[----:B------:R1:W1:Y:S01]  /*1fe0*/  SHFL.DOWN PT, R18, R7, 0x10, 0x1f ;  /* 0x0a001f0007127f89 */ /* 0x00026200000e0000 */
[----:B------:R-:W-:Y:S02]  /*1ff0*/  IMAD.MOV.U32 R10, RZ, RZ, R14 ;  /* 0x000000ffff0a7224 */ /* 0x000fe400078e000e */
[----:B------:R-:W-:Y:S01]  /*2000*/  IMAD.MOV.U32 R11, RZ, RZ, R12 ;  /* 0x000000ffff0b7224 */ /* 0x000fe200078e000c */
[----:B0-----:R0:W0:Y:S04]  /*2010*/  SHFL.DOWN PT, R15, R6, 0x10, 0x1f ;  /* 0x0a001f00060f7f89 */ /* 0x00102800000e0000 */
[----:B------:R0:W0:Y:S04]  /*2020*/  SHFL.DOWN PT, R20, R9, 0x10, 0x1f ;  /* 0x0a001f0009147f89 */ /* 0x00002800000e0000 */
[----:B---3--:R3:W0:Y:S04]  /*2030*/  SHFL.DOWN PT, R19, R14, 0x10, 0x1f ;  /* 0x0a001f000e137f89 */ /* 0x00862800000e0000 */
[----:B----4-:R3:W4:Y:S01]  /*2040*/  SHFL.DOWN PT, R21, R12, 0x10, 0x1f ;  /* 0x0a001f000c157f89 */ /* 0x01072200000e0000 */
[----:B------:R-:W-:Y:S05]  /*2050*/  @P0 BRA `(.L_x_273) ;  /* 0x0000000000ac0947 */ /* 0x000fea0003800000 */
[----:B-1----:R-:W-:Y:S01]  /*2060*/  ISETP.GE.AND P0, PT, R5, R16, PT ;  /* 0x000000100500720c */ /* 0x002fe20003f06270 */
[----:B------:R-:W-:Y:S01]  /*2070*/  BSSY.RECONVERGENT B2, `(.L_x_274) ;  /* 0x0000012000027945 */ /* 0x000fe20003800200 */
[----:B0-----:R-:W-:Y:S01]  /*2080*/  ISETP.GE.AND P2, PT, R9, R20, PT ;  /* 0x000000140900720c */ /* 0x001fe20003f46270 */
        /* <DEDUP_REMOVED lines=16> */
.L_x_275:
[----:B------:R-:W-:Y:S05]  /*2190*/  BSYNC.RECONVERGENT B2 ;  /* 0x0000000000027941 */ /* 0x000fea0003800200 */
.L_x_274:
[----:B------:R-:W-:Y:S02]  /*21a0*/  IMAD.MOV.U32 R10, RZ, RZ, R19 ;  /* 0x000000ffff0a7224 */ /* 0x000fe400078e0013 */
[----:B----4-:R-:W-:Y:S02]  /*21b0*/  IMAD.MOV.U32 R11, RZ, RZ, R21 ;  /* 0x000000ffff0b7224 */ /* 0x010fe400078e0015 */
        /* <DEDUP_REMOVED lines=21> */
.L_x_273:
[----:B------:R-:W-:Y:S05]  /*2310*/  BSYNC.RECONVERGENT B1 ;  /* 0x0000000000017941 */ /* 0x000fea0003800200 */
.L_x_272:
[----:B------:R-:W-:Y:S01]  /*2320*/  ISETP.NE.AND P0, PT, R17, RZ, PT ;  /* 0x000000ff1100720c */ /* 0x000fe20003f05270 */
[----:B------:R-:W-:-:S12]  /*2330*/  BSSY.RECONVERGENT B1, `(.L_x_276) ;  /* 0x000000d000017945 */ /* 0x000fd80003800200 */
[----:B------:R-:W-:Y:S05]  /*2340*/  @P0 BRA `(.L_x_277) ;  /* 0x00000000002c0947 */ /* 0x000fea0003800000 */
[----:B--2---:R-:W2:Y:S01]  /*2350*/  S2R R4, SR_CgaCtaId ;  /* 0x0000000000047919 */ /* 0x004ea20000008800 */
[----:B------:R-:W-:Y:S02]  /*2360*/  MOV R3, 0x400 ;  /* 0x0000040000037802 */ /* 0x000fe40000000f00 */
[----:B------:R-:W-:Y:S02]  /*2370*/  LOP3.LUT R2, R13, 0x3e0, RZ, 0xc0, !PT ;  /* 0x000003e00d027812 */ /* 0x000fe400078ec0ff */
[----:B--2---:R-:W-:-:S05]  /*2380*/  LEA R3, R4, R3, 0x18 ;  /* 0x0000000304037211 */ /* 0x004fca00078ec0ff */
[----:B0-----:R-:W-:Y:S02]  /*2390*/  IMAD.IADD R9, R2, 0x1, R3 ;  /* 0x0000000102097824 */ /* 0x001fe400078e0203 */
[----:B------:R-:W-:Y:S02]  /*23a0*/  IMAD.MOV.U32 R2, RZ, RZ, R7 ;  /* 0x000000ffff027224 */ /* 0x000fe400078e0007 */
[----:B------:R-:W-:Y:S01]  /*23b0*/  IMAD.MOV.U32 R3, RZ, RZ, R6 ;  /* 0x000000ffff037224 */ /* 0x000fe200078e0006 */
[----:B------:R0:W-:Y:S04]  /*23c0*/  STS.64 [R9+0x20], R10 ;  /* 0x0000200a09007388 */ /* 0x0001e80000000a00 */
[----:B------:R0:W-:Y:S04]  /*23d0*/  STS.64 [R9+0x10], R2 ;  /* 0x0000100209007388 */ /* 0x0001e80000000a00 */
[----:B------:R0:W-:Y:S04]  /*23e0*/  STS [R9+0x8], R5 ;  /* 0x0000080509007388 */ /* 0x0001e80000000800 */
[----:B------:R0:W-:Y:S02]  /*23f0*/  STS [R9+0x18], R8 ;  /* 0x0000180809007388 */ /* 0x0001e40000000800 */
.L_x_277:
[----:B------:R-:W-:Y:S05]  /*2400*/  BSYNC.RECONVERGENT B1 ;  /* 0x0000000000017941 */ /* 0x000fea0003800200 */
.L_x_276:
[----:B------:R-:W-:Y:S01]  /*2410*/  BAR.SYNC.DEFER_BLOCKING 0x0 ;  /* 0x0000000000007b1d */ /* 0x000fe20000010000 */
[----:B------:R-:W-:-:S13]  /*2420*/  ISETP.NE.AND P1, PT, R13, RZ, PT ;  /* 0x000000ff0d00720c */ /* 0x000fda0003f25270 */
[----:B------:R-:W-:Y:S05]  /*2430*/  @P1 BRA `(.L_x_278) ;  /* 0x00000078001c1947 */ /* 0x000fea0003800000 */
[----:B0-2---:R-:W0:Y:S01]  /*2440*/  S2R R3, SR_CgaCtaId ;  /* 0x0000000000037919 */ /* 0x005e220000008800 */
[----:B------:R-:W-:Y:S01]  /*2450*/  MOV R4, 0x400 ;  /* 0x0000040000047802 */ /* 0x000fe20000000f00 */
[----:B------:R-:W-:Y:S01]  /*2460*/  BSSY.RECONVERGENT B1, `(.L_x_279) ;  /* 0x0000019000017945 */ /* 0x000fe20003800200 */
[----:B-1----:R-:W-:Y:S02]  /*2470*/  IMAD.MOV.U32 R16, RZ, RZ, R5 ;  /* 0x000000ffff107224 */ /* 0x002fe400078e0005 */
[----:B------:R-:W-:Y:S02]  /*2480*/  IMAD.MOV.U32 R15, RZ, RZ, R7 ;  /* 0x000000ffff0f7224 */ /* 0x000fe400078e0007 */
[----:B---3--:R-:W-:Y:S01]  /*2490*/  IMAD.MOV.U32 R14, RZ, RZ, R6 ;  /* 0x000000ffff0e7224 */ /* 0x008fe200078e0006 */
[----:B0-----:R-:W-:-:S05]  /*24a0*/  LEA R4, R3, R4, 0x18 ;  /* 0x0000000403047211 */ /* 0x001fca00078ec0ff */
[----:B------:R-:W0:Y:S04]  /*24b0*/  LDS R18, [R4+0x28] ;  /* 0x0000280004127984 */ /* 0x000e280000000800 */
[----:B------:R-:W1:Y:S04]  /*24c0*/  LDS R9, [R4+0x38] ;  /* 0x0000380004097984 */ /* 0x000e680000000800 */
[----:B------:R2:W3:Y:S04]  /*24d0*/  LDS R19, [R4+0x48] ;  /* 0x0000480004137984 */ /* 0x0004e80000000800 */
[----:B------:R2:W2:Y:S04]  /*24e0*/  LDS R17, [R4+0x58] ;  /* 0x0000580004117984 */ /* 0x0004a80000000800 */
[----:B------:R0:W2:Y:S02]  /*24f0*/  LDS.64 R12, [R4+0x40] ;  /* 0x00004000040c7984 */ /* 0x0000a40000000a00 */
[----:B0-----:R-:W-:-:S02]  /*2500*/  ISETP.GE.AND P0, PT, R5, R18, PT ;  /* 0x000000120500720c */ /* 0x001fc40003f06270 */
[----:B-1----:R-:W-:-:S11]  /*2510*/  ISETP.GE.AND P3, PT, R8, R9, PT ;  /* 0x000000090800720c */ /* 0x002fd60003f66270 */
[----:B---3--:R-:W-:Y:S05]  /*2520*/  @!P0 BRA `(.L_x_280) ;  /* 0x0000000000308947 */ /* 0x008fea0003800000 */
        /* <DEDUP_REMOVED lines=12> */
.L_x_280:
[----:B------:R-:W-:Y:S05]  /*25f0*/  BSYNC.RECONVERGENT B1 ;  /* 0x0000000000017941 */ /* 0x000fea0003800200 */
.L_x_279:
[----:B------:R-:W-:Y:S01]  /*2600*/  BSSY.RECONVERGENT B1, `(.L_x_281) ;  /* 0x0000012000017945 */ /* 0x000fe20003800200 */
[----:B------:R-:W-:Y:S02]  /*2610*/  IMAD.MOV.U32 R18, RZ, RZ, R9 ;  /* 0x000000ffff127224 */ /* 0x000fe400078e0009 */
[----:B--2---:R-:W-:Y:S02]  /*2620*/  IMAD.MOV.U32 R2, RZ, RZ, R12 ;  /* 0x000000ffff027224 */ /* 0x004fe400078e000c */
        /* <DEDUP_REMOVED lines=15> */
.L_x_282:
[----:B------:R-:W-:Y:S05]  /*2720*/  BSYNC.RECONVERGENT B1 ;  /* 0x0000000000017941 */ /* 0x000fea0003800200 */
.L_x_281:
[----:B------:R0:W1:Y:S01]  /*2730*/  LDS R22, [R4+0x68] ;  /* 0x0000680004167984 */ /* 0x0000620000000800 */
[----:B------:R-:W-:Y:S01]  /*2740*/  ISETP.GE.AND P0, PT, R16, R19, PT ;  /* 0x000000131000720c */ /* 0x000fe20003f06270 */
[----:B------:R-:W-:Y:S01]  /*2750*/  BSSY.RECONVERGENT B1, `(.L_x_283) ;  /* 0x0000015000017945 */ /* 0x000fe20003800200 */
[----:B----4-:R-:W-:Y:S01]  /*2760*/  IMAD.MOV.U32 R21, RZ, RZ, R16 ;  /* 0x000000ffff157224 */ /* 0x010fe200078e0010 */
[----:B------:R0:W2:Y:S01]  /*2770*/  LDS R20, [R4+0x78] ;  /* 0x0000780004147984 */ /* 0x0000a20000000800 */
[----:B------:R-:W-:Y:S02]  /*2780*/  IMAD.MOV.U32 R10, RZ, RZ, R15 ;  /* 0x000000ffff0a7224 */ /* 0x000fe400078e000f */
[----:B------:R-:W-:Y:S01]  /*2790*/  IMAD.MOV.U32 R11, RZ, RZ, R14 ;  /* 0x000000ffff0b7224 */ /* 0x000fe200078e000e */
[----:B------:R0:W3:Y:S04]  /*27a0*/  LDS R13, [R4+0x88] ;  /* 0x00008800040d7984 */ /* 0x0000e80000000800 */
[----:B------:R0:W4:Y:S04]  /*27b0*/  LDS R12, [R4+0x98] ;  /* 0x00009800040c7984 */ /* 0x0001280000000800 */
[----:B------:R0:W0:Y:S04]  /*27c0*/  LDS R5, [R4+0xa8] ;  /* 0x0000a80004057984 */ /* 0x0000280000000800 */
[----:B------:R0:W0:Y:S04]  /*27d0*/  LDS.64 R8, [R4+0x60] ;  /* 0x0000600004087984 */ /* 0x0000280000000a00 */
[----:B------:R0:W0:Y:S01]  /*27e0*/  LDS.64 R6, [R4+0x80] ;  /* 0x0000800004067984 */ /* 0x0000220000000a00 */
[----:B------:R-:W-:Y:S05]  /*27f0*/  @!P0 BRA `(.L_x_284) ;  /* 0x0000000000288947 */ /* 0x000fea0003800000 */
[----:B------:R-:W5:Y:S01]  /*2800*/  LDS.64 R10, [R4+0x50] ;  /* 0x00005000040a7984 */ /* 0x000f620000000a00 */
[----:B------:R-:W-:Y:S01]  /*2810*/  ISETP.GE.AND P3, PT, R19, R16, PT ;  /* 0x000000101300720c */ /* 0x000fe20003f66270 */
[----:B------:R-:W-:-:S12]  /*2820*/  IMAD.MOV.U32 R21, RZ, RZ, R19 ;  /* 0x000000ffff157224 */ /* 0x000fd800078e0013 */
[CC--:B-----5:R-:W-:Y:S02]  /*2830*/  @P3 ISETP.GE.U32.AND P0, PT, R15.reuse, R10.reuse, PT ;  /* 0x0000000a0f00320c */ /* 0x0e0fe40003f06070 */
[CC--:B------:R-:W-:Y:S02]  /*2840*/  @P3 ISETP.LT.U32.AND P2, PT, R15.reuse, R10.reuse, PT ;  /* 0x0000000a0f00320c */ /* 0x0c0fe40003f41070 */
[CC--:B------:R-:W-:Y:S02]  /*2850*/  @P3 ISETP.GE.AND.EX P0, PT, R14.reuse, R11.reuse, PT, P0 ;  /* 0x0000000b0e00320c */ /* 0x0c0fe40003f06300 */
[----:B------:R-:W-:Y:S02]  /*2860*/  @P3 ISETP.LT.AND.EX P2, PT, R14, R11, PT, P2 ;  /* 0x0000000b0e00320c */ /* 0x000fe40003f41320 */
[----:B------:R-:W-:Y:S02]  /*2870*/  @P3 SEL R21, R16, R19, !P0 ;  /* 0x0000001310153207 */ /* 0x000fe40004000000 */
[----:B------:R-:W-:-:S02]  /*2880*/  @P3 SEL R10, R15, R10, P2 ;  /* 0x0000000a0f0a3207 */ /* 0x000fc40001000000 */
[----:B------:R-:W-:-:S07]  /*2890*/  @P3 SEL R11, R14, R11, P2 ;  /* 0x0000000b0e0b3207 */ /* 0x000fce0001000000 */
.L_x_284:
[----:B------:R-:W-:Y:S05]  /*28a0*/  BSYNC.RECONVERGENT B1 ;  /* 0x0000000000017941 */ /* 0x000fea0003800200 */
.L_x_283:
[----:B------:R-:W-:Y:S01]  /*28b0*/  ISETP.GE.AND P0, PT, R18, R17, PT ;  /* 0x000000111200720c */ /* 0x000fe20003f06270 */
[----:B------:R-:W-:Y:S01]  /*28c0*/  BSSY.RECONVERGENT B1, `(.L_x_285) ;  /* 0x0000010000017945 */ /* 0x000fe20003800200 */
[----:B------:R-:W-:Y:S02]  /*28d0*/  IMAD.MOV.U32 R15, RZ, RZ, R17 ;  /* 0x000000ffff0f7224 */ /* 0x000fe400078e0011 */
[----:B0-----:R-:W-:Y:S02]  /*28e0*/  IMAD.MOV.U32 R23, RZ, RZ, R8 ;  /* 0x000000ffff177224 */ /* 0x001fe400078e0008 */
        /* <DEDUP_REMOVED lines=13> */
.L_x_286:
[----:B------:R-:W-:Y:S05]  /*29c0*/  BSYNC.RECONVERGENT B1 ;  /* 0x0000000000017941 */ /* 0x000fea0003800200 */
.L_x_285:
[----:B-1----:R-:W-:Y:S01]  /*29d0*/  ISETP.GE.AND P0, PT, R21, R22, PT ;  /* 0x000000161500720c */ /* 0x002fe20003f06270 */
        /* <DEDUP_REMOVED lines=17> */
.L_x_288:
[----:B------:R-:W-:Y:S05]  /*2af0*/  BSYNC.RECONVERGENT B1 ;  /* 0x0000000000017941 */ /* 0x000fea0003800200 */
.L_x_287:
[----:B--2---:R-:W-:Y:S01]  /*2b00*/  ISETP.GE.AND P0, PT, R15, R20, PT ;  /* 0x000000140f00720c */ /* 0x004fe20003f06270 */
        /* <DEDUP_REMOVED lines=16> */
.L_x_290:
[----:B------:R-:W-:Y:S05]  /*2c10*/  BSYNC.RECONVERGENT B1 ;  /* 0x0000000000017941 */ /* 0x000fea0003800200 */
.L_x_289:
        /* <DEDUP_REMOVED lines=18> */
.L_x_292:
[----:B------:R-:W-:Y:S05]  /*2d40*/  BSYNC.RECONVERGENT B1 ;  /* 0x0000000000017941 */ /* 0x000fea0003800200 */
.L_x_291:
[----:B------:R-:W0:Y:S01]  /*2d50*/  LDS.64 R10, [R4+0xa0] ;  /* 0x0000a000040a7984 */ /* 0x000e220000000a00 */
[----:B----4-:R-:W-:Y:S01]  /*2d60*/  ISETP.GE.AND P0, PT, R19, R12, PT ;  /* 0x0000000c1300720c */ /* 0x010fe20003f06270 */
        /* <DEDUP_REMOVED lines=17> */
[CC--:B------:R-:W-:Y:S02]  /*2e80*/  @P3 ISETP.LT.U32.AND P2, PT, R21.reuse, R10.reuse, PT ;  /* 0x0000000a1500320c */ /* 0x0c0fe40003f41070 */
[CC--:B------:R-:W-:Y:S02]  /*2e90*/  @P3 ISETP.GE.U32.AND P0, PT, R21.reuse, R10.reuse, PT ;  /* 0x0000000a1500320c */ /* 0x0c0fe40003f06070 */
[CC--:B------:R-:W-:Y:S02]  /*2ea0*/  @P3 ISETP.LT.AND.EX P2, PT, R22.reuse, R11.reuse, PT, P2 ;  /* 0x0000000b1600320c */ /* 0x0c0fe40003f41320 */
[CC--:B------:R-:W-:Y:S02]  /*2eb0*/  @P3 ISETP.GE.AND.EX P0, PT, R22.reuse, R11.reuse, PT, P0 ;  /* 0x0000000b1600320c */ /* 0x0c0fe40003f06300 */
[----:B------:R-:W-:Y:S02]  /*2ec0*/  @P3 SEL R23, R21, R10, P2 ;  /* 0x0000000a15173207 */ /* 0x000fe40001000000 */
[----:B------:R-:W-:-:S02]  /*2ed0*/  @P3 SEL R24, R22, R11, P2 ;  /* 0x0000000b16183207 */ /* 0x000fc40001000000 */
[----:B------:R-:W-:-:S07]  /*2ee0*/  @P3 SEL R25, R19, R12, !P0 ;  /* 0x0000000c13193207 */ /* 0x000fce0004000000 */
.L_x_294:
[----:B------:R-:W-:Y:S05]  /*2ef0*/  BSYNC.RECONVERGENT B1 ;  /* 0x0000000000017941 */ /* 0x000fea0003800200 */
.L_x_293:
        /* <DEDUP_REMOVED lines=16> */
.L_x_296:
[----:B------:R-:W-:Y:S05]  /*3000*/  BSYNC.RECONVERGENT B1 ;  /* 0x0000000000017941 */ /* 0x000fea0003800200 */
.L_x_295:
        /* <DEDUP_REMOVED lines=17> */
.L_x_298:
[----:B------:R-:W-:Y:S05]  /*3120*/  BSYNC.RECONVERGENT B1 ;  /* 0x0000000000017941 */ /* 0x000fea0003800200 */
.L_x_297:
        /* <DEDUP_REMOVED lines=18> */
.L_x_300:
[----:B------:R-:W-:Y:S05]  /*3250*/  BSYNC.RECONVERGENT B1 ;  /* 0x0000000000017941 */ /* 0x000fea0003800200 */
.L_x_299:
        /* <DEDUP_REMOVED lines=17> */
.L_x_302:
[----:B------:R-:W-:Y:S05]  /*3370*/  BSYNC.RECONVERGENT B1 ;  /* 0x0000000000017941 */ /* 0x000fea0003800200 */
.L_x_301:
        /* <DEDUP_REMOVED lines=18> */
.L_x_304:
[----:B------:R-:W-:Y:S05]  /*34a0*/  BSYNC.RECONVERGENT B1 ;  /* 0x0000000000017941 */ /* 0x000fea0003800200 */
.L_x_303:
        /* <DEDUP_REMOVED lines=18> */
.L_x_255:
[----:B------:R-:W0:Y:S01]  /*35d0*/  S2R R3, SR_LANEID ;  /* 0x0000000000037919 */ /* 0x000e220000000000 */
[----:B------:R-:W-:Y:S01]  /*35e0*/  LOP3.LUT R4, R13, 0x3e0, RZ, 0xc0, !PT ;  /* 0x000003e00d047812 */ /* 0x000fe200078ec0ff */
[----:B------:R-:W-:Y:S01]  /*35f0*/  BSSY.RECONVERGENT B1, `(.L_x_305) ;  /* 0x0000036000017945 */ /* 0x000fe20003800200 */
[----:B------:R-:W-:Y:S02]  /*3600*/  IMAD.MOV.U32 R6, RZ, RZ, R11 ;  /* 0x000000ffff067224 */ /* 0x000fe400078e000b */
[----:B------:R-:W-:Y:S01]  /*3610*/  LOP3.LUT R7, RZ, R4, RZ, 0x33, !PT ;  /* 0x00000004ff077212 */ /* 0x000fe200078e33ff */
[----:B------:R-:W-:Y:S02]  /*3620*/  VIADD R5, R4, 0x20 ;  /* 0x0000002004057836 */ /* 0x000fe40000000000 */
[----:B------:R-:W-:Y:S02]  /*3630*/  IMAD.MOV.U32 R9, RZ, RZ, R16 ;  /* 0x000000ffff097224 */ /* 0x000fe400078e0010 */
[----:B------:R-:W-:Y:S01]  /*3640*/  IMAD.IADD R7, R2, 0x1, R7 ;  /* 0x0000000102077824 */ /* 0x000fe200078e0207 */
[----:B------:R-:W-:Y:S01]  /*3650*/  ISETP.GT.AND P0, PT, R5, R2, PT ;  /* 0x000000020500720c */ /* 0x000fe20003f04270 */
[----:B------:R-:W-:-:S02]  /*3660*/  IMAD.MOV.U32 R5, RZ, RZ, R10 ;  /* 0x000000ffff057224 */ /* 0x000fc400078e000a */
[----:B------:R-:W-:Y:S01]  /*3670*/  IMAD.MOV.U32 R17, RZ, RZ, R15 ;  /* 0x000000ffff117224 */ /* 0x000fe200078e000f */
[----:B------:R-:W-:Y:S01]  /*3680*/  SEL R18, R7, 0x1f, P0 ;  /* 0x0000001f07127807 */ /* 0x000fe20000000000 */
[----:B------:R-:W-:Y:S02]  /*3690*/  IMAD.MOV.U32 R7, RZ, RZ, R12 ;  /* 0x000000ffff077224 */ /* 0x000fe400078e000c */
[----:B------:R-:W-:Y:S02]  /*36a0*/  IMAD.MOV.U32 R19, RZ, RZ, R14 ;  /* 0x000000ffff137224 */ /* 0x000fe400078e000e */
[----:B------:R1:W2:Y:S04]  /*36b0*/  SHFL.DOWN PT, R21, R10, 0x1, R18 ;  /* 0x082000000a157989 */ /* 0x0002a800000e0012 */
[----:B------:R1:W3:Y:S04]  /*36c0*/  SHFL.DOWN PT, R23, R12, 0x1, R18 ;  /* 0x082000000c177989 */ /* 0x0002e800000e0012 */
[----:B------:R1:W4:Y:S01]  /*36d0*/  SHFL.DOWN PT, R8, R11, 0x1, R18 ;  /* 0x082000000b087989 */ /* 0x00032200000e0012 */
[----:B0-----:R-:W-:-:S03]  /*36e0*/  ISETP.GE.AND P0, PT, R3, R18, PT ;  /* 0x000000120300720c */ /* 0x001fc60003f06270 */
[----:B------:R1:W0:Y:S04]  /*36f0*/  SHFL.DOWN PT, R25, R16, 0x1, R18 ;  /* 0x0820000010197989 */ /* 0x00022800000e0012 */
[----:B------:R1:W0:Y:S04]  /*3700*/  SHFL.DOWN PT, R20, R15, 0x1, R18 ;  /* 0x082000000f147989 */ /* 0x00022800000e0012 */
[----:B------:R1:W0:Y:S02]  /*3710*/  SHFL.DOWN PT, R27, R14, 0x1, R18 ;  /* 0x082000000e1b7989 */ /* 0x00022400000e0012 */
[----:B--2---:R-:W-:Y:S05]  /*3720*/  @P0 BRA `(.L_x_306) ;  /* 0x0000000000880947 */ /* 0x004fea0003800000 */
        /* <DEDUP_REMOVED lines=11> */
[----:B----4-:R-:W-:-:S08]  /*37e0*/  IMAD.MOV.U32 R6, RZ, RZ, R8 ;  /* 0x000000ffff067224 */ /* 0x010fd000078e0008 */
[CC--:B------:R-:W-:Y:S02]  /*37f0*/  @P3 ISETP.GE.U32.AND P0, PT, R12.reuse, R23.reuse, PT ;  /* 0x000000170c00320c */ /* 0x0c0fe40003f06070 */
[----:B------:R-:W-:Y:S02]  /*3800*/  @P3 ISETP.LT.U32.AND P1, PT, R12, R23, PT ;  /* 0x000000170c00320c */ /* 0x000fe40003f21070 */
[CC--:B------:R-:W-:Y:S02]  /*3810*/  @P3 ISETP.GE.AND.EX P0, PT, R11.reuse, R8.reuse, PT, P0 ;  /* 0x000000080b00320c */ /* 0x0c0fe40003f06300 */
[----:B------:R-:W-:Y:S02]  /*3820*/  @P3 ISETP.LT.AND.EX P1, PT, R11, R8, PT, P1 ;  /* 0x000000080b00320c */ /* 0x000fe40003f21310 */
[----:B------:R-:W-:Y:S02]  /*3830*/  @P3 SEL R5, R10, R21, !P0 ;  /* 0x000000150a053207 */ /* 0x000fe40004000000 */
[----:B------:R-:W-:-:S02]  /*3840*/  @P3 SEL R7, R12, R23, P1 ;  /* 0x000000170c073207 */ /* 0x000fc40000800000 */
[----:B------:R-:W-:-:S07]  /*3850*/  @P3 SEL R6, R11, R8, P1 ;  /* 0x000000080b063207 */ /* 0x000fce0000800000 */
.L_x_308:
[----:B------:R-:W-:Y:S05]  /*3860*/  BSYNC.RECONVERGENT B2 ;  /* 0x0000000000027941 */ /* 0x000fea0003800200 */
.L_x_307:
        /* <DEDUP_REMOVED lines=14> */
.L_x_306:
[----:B------:R-:W-:Y:S05]  /*3950*/  BSYNC.RECONVERGENT B1 ;  /* 0x0000000000017941 */ /* 0x000fea0003800200 */
.L_x_305:
[----:B-1----:R-:W-:Y:S01]  /*3960*/  VIADD R11, R3, 0x2 ;  /* 0x00000002030b7836 */ /* 0x002fe20000000000 */
[----:B------:R1:W2:Y:S01]  /*3970*/  SHFL.DOWN PT, R14, R5, 0x2, R18 ;  /* 0x08400000050e7989 */ /* 0x0002a200000e0012 */
[----:B------:R-:W-:Y:S01]  /*3980*/  BSSY.RECONVERGENT B1, `(.L_x_309) ;  /* 0x0000036000017945 */ /* 0x000fe20003800200 */
[----:B------:R-:W-:Y:S02]  /*3990*/  IMAD.MOV.U32 R15, RZ, RZ, R17 ;  /* 0x000000ffff0f7224 */ /* 0x000fe400078e0011 */
[----:B------:R-:W-:Y:S01]  /*39a0*/  ISETP.GT.AND P0, PT, R11, R18, PT ;  /* 0x000000120b00720c */ /* 0x000fe20003f04270 */
[----:B------:R1:W1:Y:S01]  /*39b0*/  SHFL.DOWN PT, R16, R7, 0x2, R18 ;  /* 0x0840000007107989 */ /* 0x00026200000e0012 */
[----:B------:R-:W-:Y:S02]  /*39c0*/  IMAD.MOV.U32 R11, RZ, RZ, R9 ;  /* 0x000000ffff0b7224 */ /* 0x000fe400078e0009 */
[----:B------:R-:W-:Y:S01]  /*39d0*/  IMAD.MOV.U32 R21, RZ, RZ, R19 ;  /* 0x000000ffff157224 */ /* 0x000fe200078e0013 */
[----:B---3--:R3:W1:Y:S04]  /*39e0*/  SHFL.DOWN PT, R23, R6, 0x2, R18 ;  /* 0x0840000006177989 */ /* 0x00866800000e0012 */
[----:B0-----:R3:W0:Y:S04]  /*39f0*/  SHFL.DOWN PT, R20, R9, 0x2, R18 ;  /* 0x0840000009147989 */ /* 0x00162800000e0012 */
[----:B------:R3:W0:Y:S04]  /*3a00*/  SHFL.DOWN PT, R22, R17, 0x2, R18 ;  /* 0x0840000011167989 */ /* 0x00062800000e0012 */
[----:B------:R3:W0:Y:S01]  /*3a10*/  SHFL.DOWN PT, R24, R19, 0x2, R18 ;  /* 0x0840000013187989 */ /* 0x00062200000e0012 */
[----:B------:R-:W-:Y:S05]  /*3a20*/  @P0 BRA `(.L_x_310) ;  /* 0x0000000000ac0947 */ /* 0x000fea0003800000 */
[----:B--2---:R-:W-:Y:S01]  /*3a30*/  ISETP.GE.AND P0, PT, R5, R14, PT ;  /* 0x0000000e0500720c */ /* 0x004fe20003f06270 */
[----:B------:R-:W-:Y:S01]  /*3a40*/  BSSY.RECONVERGENT B2, `(.L_x_311) ;  /* 0x0000012000027945 */ /* 0x000fe20003800200 */
[----:B0-----:R-:W-:Y:S01]  /*3a50*/  ISETP.GE.AND P2, PT, R9, R20, PT ;  /* 0x000000140900720c */ /* 0x001fe20003f46270 */
[----:B----4-:R-:W-:Y:S02]  /*3a60*/  IMAD.MOV.U32 R8, RZ, RZ, R5 ;  /* 0x000000ffff087224 */ /* 0x010fe400078e0005 */
[----:B------:R-:W-:Y:S02]  /*3a70*/  IMAD.MOV.U32 R10, RZ, RZ, R7 ;  /* 0x000000ffff0a7224 */ /* 0x000fe400078e0007 */
[----:B------:R-:W-:Y:S02]  /*3a80*/  IMAD.MOV.U32 R11, RZ, RZ, R20 ;  /* 0x000000ffff0b7224 */ /* 0x000fe400078e0014 */
[----:B------:R-:W-:-:S04]  /*3a90*/  IMAD.MOV.U32 R12, RZ, RZ, R6 ;  /* 0x000000ffff0c7224 */ /* 0x000fc800078e0006 */
[----:B------:R-:W-:Y:S05]  /*3aa0*/  @!P0 BRA `(.L_x_312) ;  /* 0x00000000002c8947 */ /* 0x000fea0003800000 */
[----:B------:R-:W-:Y:S01]  /*3ab0*/  ISETP.GE.AND P3, PT, R14, R5, PT ;  /* 0x000000050e00720c */ /* 0x000fe20003f66270 */
[----:B------:R-:W-:Y:S02]  /*3ac0*/  IMAD.MOV.U32 R8, RZ, RZ, R14 ;  /* 0x000000ffff087224 */ /* 0x000fe400078e000e */
[----:B-1----:R-:W-:Y:S02]  /*3ad0*/  IMAD.MOV.U32 R10, RZ, RZ, R16 ;  /* 0x000000ffff0a7224 */ /* 0x002fe400078e0010 */
        /* <DEDUP_REMOVED lines=8> */
.L_x_312:
[----:B------:R-:W-:Y:S05]  /*3b60*/  BSYNC.RECONVERGENT B2 ;  /* 0x0000000000027941 */ /* 0x000fea0003800200 */
.L_x_311:
[----:B------:R-:W-:Y:S02]  /*3b70*/  IMAD.MOV.U32 R15, RZ, RZ, R22 ;  /* 0x000000ffff0f7224 */ /* 0x000fe400078e0016 */
[----:B------:R-:W-:Y:S02]  /*3b80*/  IMAD.MOV.U32 R21, RZ, RZ, R24 ;  /* 0x000000ffff157224 */ /* 0x000fe400078e0018 */
[----:B-1----:R-:W-:Y:S02]  /*3b90*/  IMAD.MOV.U32 R5, RZ, RZ, R8 ;  /* 0x000000ffff057224 */ /* 0x002fe400078e0008 */
        /* <DEDUP_REMOVED lines=20> */
.L_x_310:
[----:B------:R-:W-:Y:S05]  /*3ce0*/  BSYNC.RECONVERGENT B1 ;  /* 0x0000000000017941 */ /* 0x000fea0003800200 */
.L_x_309:
[----:B---3--:R-:W-:Y:S01]  /*3cf0*/  VIADD R9, R3, 0x4 ;  /* 0x0000000403097836 */ /* 0x008fe20000000000 */
[----:B--2---:R2:W3:Y:S01]  /*3d00*/  SHFL.DOWN PT, R14, R5, 0x4, R18 ;  /* 0x08800000050e7989 */ /* 0x0044e200000e0012 */
[----:B------:R-:W-:Y:S01]  /*3d10*/  BSSY.RECONVERGENT B1, `(.L_x_313) ;  /* 0x0000036000017945 */ /* 0x000fe20003800200 */
[----:B------:R-:W-:Y:S02]  /*3d20*/  IMAD.MOV.U32 R17, RZ, RZ, R15 ;  /* 0x000000ffff117224 */ /* 0x000fe400078e000f */
[----:B------:R-:W-:Y:S01]  /*3d30*/  ISETP.GT.AND P0, PT, R9, R18, PT ;  /* 0x000000120900720c */ /* 0x000fe20003f04270 */
[----:B-1----:R2:W1:Y:S01]  /*3d40*/  SHFL.DOWN PT, R16, R7, 0x4, R18 ;  /* 0x0880000007107989 */ /* 0x00246200000e0012 */
[----:B------:R-:W-:Y:S02]  /*3d50*/  IMAD.MOV.U32 R9, RZ, RZ, R11 ;  /* 0x000000ffff097224 */ /* 0x000fe400078e000b */
[----:B------:R-:W-:Y:S01]  /*3d60*/  IMAD.MOV.U32 R19, RZ, RZ, R21 ;  /* 0x000000ffff137224 */ /* 0x000fe200078e0015 */
[----:B------:R2:W1:Y:S04]  /*3d70*/  SHFL.DOWN PT, R23, R6, 0x4, R18 ;  /* 0x0880000006177989 */ /* 0x00046800000e0012 */
[----:B0-----:R2:W0:Y:S04]  /*3d80*/  SHFL.DOWN PT, R20, R11, 0x4, R18 ;  /* 0x088000000b147989 */ /* 0x00142800000e0012 */
[----:B------:R2:W0:Y:S04]  /*3d90*/  SHFL.DOWN PT, R22, R15, 0x4, R18 ;  /* 0x088000000f167989 */ /* 0x00042800000e0012 */
[----:B------:R2:W0:Y:S01]  /*3da0*/  SHFL.DOWN PT, R24, R21, 0x4, R18 ;  /* 0x0880000015187989 */ /* 0x00042200000e0012 */
[----:B------:R-:W-:Y:S05]  /*3db0*/  @P0 BRA `(.L_x_314) ;  /* 0x0000000000ac0947 */ /* 0x000fea0003800000 */
[----:B---3--:R-:W-:Y:S01]  /*3dc0*/  ISETP.GE.AND P0, PT, R5, R14, PT ;  /* 0x0000000e0500720c */ /* 0x008fe20003f06270 */
        /* <DEDUP_REMOVED lines=18> */
.L_x_316:
[----:B------:R-:W-:Y:S05]  /*3ef0*/  BSYNC.RECONVERGENT B2 ;  /* 0x0000000000027941 */ /* 0x000fea0003800200 */
.L_x_315:
[----:B------:R-:W-:Y:S02]  /*3f00*/  IMAD.MOV.U32 R17, RZ, RZ, R22 ;  /* 0x000000ffff117224 */ /* 0x000fe400078e0016 */
        /* <DEDUP_REMOVED lines=22> */
.L_x_314:
[----:B------:R-:W-:Y:S05]  /*4070*/  BSYNC.RECONVERGENT B1 ;  /* 0x0000000000017941 */ /* 0x000fea0003800200 */
.L_x_313:
[----:B--2---:R-:W-:Y:S01]  /*4080*/  VIADD R11, R3, 0x8 ;  /* 0x00000008030b7836 */ /* 0x004fe20000000000 */
[----:B------:R2:W2:Y:S01]  /*4090*/  SHFL.DOWN PT, R12, R5, 0x8, R18 ;  /* 0x09000000050c7989 */ /* 0x0004a200000e0012 */
[----:B------:R-:W-:Y:S01]  /*40a0*/  BSSY.RECONVERGENT B1, `(.L_x_317) ;  /* 0x0000036000017945 */ /* 0x000fe20003800200 */
[----:B------:R-:W-:Y:S02]  /*40b0*/  IMAD.MOV.U32 R15, RZ, RZ, R9 ;  /* 0x000000ffff0f7224 */ /* 0x000fe400078e0009 */
[----:B------:R-:W-:Y:S01]  /*40c0*/  ISETP.GT.AND P0, PT, R11, R18, PT ;  /* 0x000000120b00720c */ /* 0x000fe20003f04270 */
[----:B---3--:R3:W2:Y:S01]  /*40d0*/  SHFL.DOWN PT, R14, R7, 0x8, R18 ;  /* 0x09000000070e7989 */ /* 0x0086a200000e0012 */
[----:B------:R-:W-:Y:S02]  /*40e0*/  IMAD.MOV.U32 R21, RZ, RZ, R17 ;  /* 0x000000ffff157224 */ /* 0x000fe400078e0011 */
[----:B-1----:R-:W-:Y:S01]  /*40f0*/  IMAD.MOV.U32 R23, RZ, RZ, R19 ;  /* 0x000000ffff177224 */ /* 0x002fe200078e0013 */
[----:B------:R3:W1:Y:S04]  /*4100*/  SHFL.DOWN PT, R25, R6, 0x8, R18 ;  /* 0x0900000006197989 */ /* 0x00066800000e0012 */
[----:B------:R3:W1:Y:S04]  /*4110*/  SHFL.DOWN PT, R16, R9, 0x8, R18 ;  /* 0x0900000009107989 */ /* 0x00066800000e0012 */
[----:B0-----:R3:W0:Y:S04]  /*4120*/  SHFL.DOWN PT, R20, R17, 0x8, R18 ;  /* 0x0900000011147989 */ /* 0x00162800000e0012 */
[----:B------:R3:W0:Y:S01]  /*4130*/  SHFL.DOWN PT, R22, R19, 0x8, R18 ;  /* 0x0900000013167989 */ /* 0x00062200000e0012 */
[----:B------:R-:W-:Y:S05]  /*4140*/  @P0 BRA `(.L_x_318) ;  /* 0x0000000000ac0947 */ /* 0x000fea0003800000 */
[----:B--2---:R-:W-:Y:S01]  /*4150*/  ISETP.GE.AND P0, PT, R5, R12, PT ;  /* 0x0000000c0500720c */ /* 0x004fe20003f06270 */
[----:B------:R-:W-:Y:S01]  /*4160*/  BSSY.RECONVERGENT B2, `(.L_x_319) ;  /* 0x0000012000027945 */ /* 0x000fe20003800200 */
[----:B-1----:R-:W-:Y:S01]  /*4170*/  ISETP.GE.AND P2, PT, R9, R16, PT ;  /* 0x000000100900720c */ /* 0x002fe20003f46270 */
[----:B----4-:R-:W-:Y:S02]  /*4180*/  IMAD.MOV.U32 R8, RZ, RZ, R5 ;  /* 0x000000ffff087224 */ /* 0x010fe400078e0005 */
        /* <DEDUP_REMOVED lines=15> */
.L_x_320:
[----:B------:R-:W-:Y:S05]  /*4280*/  BSYNC.RECONVERGENT B2 ;  /* 0x0000000000027941 */ /* 0x000fea0003800200 */
.L_x_319:
        /* <DEDUP_REMOVED lines=23> */
.L_x_318:
[----:B------:R-:W-:Y:S05]  /*4400*/  BSYNC.RECONVERGENT B1 ;  /* 0x0000000000017941 */ /* 0x000fea0003800200 */
.L_x_317:
[----:B---3--:R-:W-:Y:S01]  /*4410*/  VIADD R9, R3, 0x10 ;  /* 0x0000001003097836 */ /* 0x008fe20000000000 */
[----:B-1----:R1:W3:Y:S01]  /*4420*/  SHFL.DOWN PT, R16, R5, 0x10, R18 ;  /* 0x0a00000005107989 */ /* 0x0022e200000e0012 */
[----:B------:R-:W-:Y:S01]  /*4430*/  BSSY.RECONVERGENT B1, `(.L_x_321) ;  /* 0x0000036000017945 */ /* 0x000fe20003800200 */
[----:B----4-:R-:W-:Y:S02]  /*4440*/  IMAD.MOV.U32 R8, RZ, RZ, R15 ;  /* 0x000000ffff087224 */ /* 0x010fe400078e000f */
[----:B------:R-:W-:Y:S01]  /*4450*/  ISETP.GT.AND P0, PT, R9, R18, PT ;  /* 0x000000120900720c */ /* 0x000fe20003f04270 */
[----:B0-----:R1:W0:Y:S01]  /*4460*/  SHFL.DOWN PT, R20, R7, 0x10, R18 ;  /* 0x0a00000007147989 */ /* 0x00122200000e0012 */
[----:B------:R-:W-:Y:S02]  /*4470*/  IMAD.MOV.U32 R10, RZ, RZ, R21 ;  /* 0x000000ffff0a7224 */ /* 0x000fe400078e0015 */
[----:B------:R-:W-:Y:S01]  /*4480*/  IMAD.MOV.U32 R11, RZ, RZ, R23 ;  /* 0x000000ffff0b7224 */ /* 0x000fe200078e0017 */
[----:B------:R1:W4:Y:S04]  /*4490*/  SHFL.DOWN PT, R17, R6, 0x10, R18 ;  /* 0x0a00000006117989 */ /* 0x00032800000e0012 */
[----:B------:R1:W0:Y:S04]  /*44a0*/  SHFL.DOWN PT, R22, R15, 0x10, R18 ;  /* 0x0a0000000f167989 */ /* 0x00022800000e0012 */
[----:B------:R1:W0:Y:S04]  /*44b0*/  SHFL.DOWN PT, R24, R21, 0x10, R18 ;  /* 0x0a00000015187989 */ /* 0x00022800000e0012 */
[----:B------:R1:W0:Y:S01]  /*44c0*/  SHFL.DOWN PT, R26, R23, 0x10, R18 ;  /* 0x0a000000171a7989 */ /* 0x00022200000e0012 */
[----:B------:R-:W-:Y:S05]  /*44d0*/  @P0 BRA `(.L_x_322) ;  /* 0x0000000000ac0947 */ /* 0x000fea0003800000 */
[----:B---3--:R-:W-:Y:S01]  /*44e0*/  ISETP.GE.AND P0, PT, R5, R16, PT ;  /* 0x000000100500720c */ /* 0x008fe20003f06270 */
[----:B------:R-:W-:Y:S01]  /*44f0*/  BSSY.RECONVERGENT B2, `(.L_x_323) ;  /* 0x0000012000027945 */ /* 0x000fe20003800200 */
[----:B0-----:R-:W-:Y:S01]  /*4500*/  ISETP.GE.AND P2, PT, R15, R22, PT ;  /* 0x000000160f00720c */ /* 0x001fe20003f46270 */
[----:B------:R-:W-:Y:S02]  /*4510*/  IMAD.MOV.U32 R9, RZ, RZ, R5 ;  /* 0x000000ffff097224 */ /* 0x000fe400078e0005 */
[----:B--2---:R-:W-:Y:S02]  /*4520*/  IMAD.MOV.U32 R12, RZ, RZ, R7 ;  /* 0x000000ffff0c7224 */ /* 0x004fe400078e0007 */
[----:B------:R-:W-:Y:S02]  /*4530*/  IMAD.MOV.U32 R8, RZ, RZ, R22 ;  /* 0x000000ffff087224 */ /* 0x000fe400078e0016 */
[----:B------:R-:W-:-:S04]  /*4540*/  IMAD.MOV.U32 R14, RZ, RZ, R6 ;  /* 0x000000ffff0e7224 */ /* 0x000fc800078e0006 */
[----:B------:R-:W-:Y:S05]  /*4550*/  @!P0 BRA `(.L_x_324) ;  /* 0x00000000002c8947 */ /* 0x000fea0003800000 */
[----:B------:R-:W-:Y:S01]  /*4560*/  ISETP.GE.AND P3, PT, R16, R5, PT ;  /* 0x000000051000720c */ /* 0x000fe20003f66270 */
[----:B------:R-:W-:Y:S02]  /*4570*/  IMAD.MOV.U32 R9, RZ, RZ, R16 ;  /* 0x000000ffff097224 */ /* 0x000fe400078e0010 */
[----:B------:R-:W-:Y:S02]  /*4580*/  IMAD.MOV.U32 R12, RZ, RZ, R20 ;  /* 0x000000ffff0c7224 */ /* 0x000fe400078e0014 */
        /* <DEDUP_REMOVED lines=8> */
.L_x_324:
[----:B------:R-:W-:Y:S05]  /*4610*/  BSYNC.RECONVERGENT B2 ;  /* 0x0000000000027941 */ /* 0x000fea0003800200 */
.L_x_323:
[----:B------:R-:W-:Y:S02]  /*4620*/  IMAD.MOV.U32 R10, RZ, RZ, R24 ;  /* 0x000000ffff0a7224 */ /* 0x000fe400078e0018 */
[----:B------:R-:W-:Y:S02]  /*4630*/  IMAD.MOV.U32 R11, RZ, RZ, R26 ;  /* 0x000000ffff0b7224 */ /* 0x000fe400078e001a */
[----:B-1----:R-:W-:Y:S02]  /*4640*/  IMAD.MOV.U32 R5, RZ, RZ, R9 ;  /* 0x000000ffff057224 */ /* 0x002fe400078e0009 */
        /* <DEDUP_REMOVED lines=20> */
.L_x_322:
[----:B------:R-:W-:Y:S05]  /*4790*/  BSYNC.RECONVERGENT B1 ;  /* 0x0000000000017941 */ /* 0x000fea0003800200 */
.L_x_321:
[----:B------:R-:W-:Y:S01]  /*47a0*/  ISETP.NE.AND P0, PT, R3, RZ, PT ;  /* 0x000000ff0300720c */ /* 0x000fe20003f05270 */
[----:B------:R-:W-:-:S12]  /*47b0*/  BSSY.RECONVERGENT B1, `(.L_x_325) ;  /* 0x000000b000017945 */ /* 0x000fd80003800200 */
[----:B------:R-:W-:Y:S05]  /*47c0*/  @P0 BRA `(.L_x_326) ;  /* 0x0000000000240947 */ /* 0x000fea0003800000 */
[----:B------:R-:W5:Y:S01]  /*47d0*/  S2UR UR5, SR_CgaCtaId ;  /* 0x00000000000579c3 */ /* 0x000f620000008800 */
[----:B------:R-:W-:Y:S01]  /*47e0*/  UMOV UR4, 0x400 ;  /* 0x0000040000047882 */ /* 0x000fe20000000000 */
[----:B--2---:R-:W-:Y:S02]  /*47f0*/  IMAD.MOV.U32 R14, RZ, RZ, R7 ;  /* 0x000000ffff0e7224 */ /* 0x004fe400078e0007 */
[----:B-1----:R-:W-:Y:S01]  /*4800*/  IMAD.MOV.U32 R15, RZ, RZ, R6 ;  /* 0x000000ffff0f7224 */ /* 0x002fe200078e0006 */
[----:B-----5:R-:W-:-:S09]  /*4810*/  ULEA UR4, UR5, UR4, 0x18 ;  /* 0x0000000405047291 */ /* 0x020fd2000f8ec0ff */
[----:B------:R1:W-:Y:S04]  /*4820*/  STS.64 [R4+UR4+0x10], R14 ;  /* 0x0000100e04007988 */ /* 0x0003e80008000a04 */
[----:B------:R1:W-:Y:S04]  /*4830*/  STS.64 [R4+UR4+0x20], R10 ;  /* 0x0000200a04007988 */ /* 0x0003e80008000a04 */
[----:B------:R1:W-:Y:S04]  /*4840*/  STS [R4+UR4+0x8], R5 ;  /* 0x0000080504007988 */ /* 0x0003e80008000804 */
[----:B------:R1:W-:Y:S02]  /*4850*/  STS [R4+UR4+0x18], R8 ;  /* 0x0000180804007988 */ /* 0x0003e40008000804 */
.L_x_326:
[----:B------:R-:W-:Y:S05]  /*4860*/  BSYNC.RECONVERGENT B1 ;  /* 0x0000000000017941 */ /* 0x000fea0003800200 */
.L_x_325:
[----:B------:R-:W-:Y:S01]  /*4870*/  BAR.SYNC.DEFER_BLOCKING 0x0 ;  /* 0x0000000000007b1d */ /* 0x000fe20000010000 */
[----:B------:R-:W-:-:S13]  /*4880*/  ISETP.NE.AND P1, PT, R13, RZ, PT ;  /* 0x000000ff0d00720c */ /* 0x000fda0003f25270 */
[----:B------:R-:W-:Y:S05]  /*4890*/  @P1 BRA `(.L_x_278) ;  /* 0x0000005400041947 */ /* 0x000fea0003800000 */
[----:B------:R-:W-:Y:S01]  /*48a0*/  ISETP.GE.AND P0, PT, R2, 0x21, PT ;  /* 0x000000210200780c */ /* 0x000fe20003f06270 */
[----:B------:R-:W-:Y:S02]  /*48b0*/  IMAD.MOV.U32 R3, RZ, RZ, R5 ;  /* 0x000000ffff037224 */ /* 0x000fe400078e0005 */
[----:B------:R-:W-:Y:S02]  /*48c0*/  IMAD.MOV.U32 R9, RZ, RZ, R7 ;  /* 0x000000ffff097224 */ /* 0x000fe400078e0007 */
[----:B-1----:R-:W-:Y:S02]  /*48d0*/  IMAD.MOV.U32 R4, RZ, RZ, R6 ;  /* 0x000000ffff047224 */ /* 0x002fe400078e0006 */
[----:B---3--:R-:W-:Y:S02]  /*48e0*/  IMAD.MOV.U32 R16, RZ, RZ, R8 ;  /* 0x000000ffff107224 */ /* 0x008fe400078e0008 */
[----:B--2---:R-:W-:Y:S02]  /*48f0*/  IMAD.MOV.U32 R14, RZ, RZ, R10 ;  /* 0x000000ffff0e7224 */ /* 0x004fe400078e000a */
[----:B------:R-:W-:-:S02]  /*4900*/  IMAD.MOV.U32 R15, RZ, RZ, R11 ;  /* 0x000000ffff0f7224 */ /* 0x000fc400078e000b */
[----:B------:R-:W-:Y:S05]  /*4910*/  @!P0 BRA `(.L_x_327) ;  /* 0x0000000000b48947 */ /* 0x000fea0003800000 */
[----:B------:R-:W1:Y:S01]  /*4920*/  S2R R4, SR_CgaCtaId ;  /* 0x0000000000047919 */ /* 0x000e620000008800 */
[----:B------:R-:W-:Y:S01]  /*4930*/  MOV R3, 0x400 ;  /* 0x0000040000037802 */ /* 0x000fe20000000f00 */
[----:B------:R-:W-:Y:S01]  /*4940*/  BSSY.RECONVERGENT B1, `(.L_x_328) ;  /* 0x0000017000017945 */ /* 0x000fe20003800200 */
[----:B------:R-:W-:Y:S02]  /*4950*/  IMAD.MOV.U32 R9, RZ, RZ, R7 ;  /* 0x000000ffff097224 */ /* 0x000fe400078e0007 */
[----:B-1----:R-:W-:Y:S01]  /*4960*/  LEA R14, R4, R3, 0x18 ;  /* 0x00000003040e7211 */ /* 0x002fe200078ec0ff */
[----:B------:R-:W-:Y:S02]  /*4970*/  IMAD.MOV.U32 R3, RZ, RZ, R5 ;  /* 0x000000ffff037224 */ /* 0x000fe400078e0005 */
[----:B------:R-:W-:Y:S02]  /*4980*/  IMAD.MOV.U32 R4, RZ, RZ, R6 ;  /* 0x000000ffff047224 */ /* 0x000fe400078e0006 */
[----:B------:R-:W1:Y:S04]  /*4990*/  LDS R16, [R14+0x28] ;  /* 0x000028000e107984 */ /* 0x000e680000000800 */
[----:B----4-:R-:W2:Y:S04]  /*49a0*/  LDS R17, [R14+0x38] ;  /* 0x000038000e117984 */ /* 0x010ea80000000800 */
[----:B------:R3:W4:Y:S01]  /*49b0*/  LDS.64 R12, [R14+0x40] ;  /* 0x000040000e0c7984 */ /* 0x0007220000000a00 */
[----:B-1----:R-:W-:-:S02]  /*49c0*/  ISETP.GE.AND P0, PT, R5, R16, PT ;  /* 0x000000100500720c */ /* 0x002fc40003f06270 */
[----:B--2---:R-:W-:-:S11]  /*49d0*/  ISETP.GE.AND P3, PT, R8, R17, PT ;  /* 0x000000110800720c */ /* 0x004fd60003f66270 */
[----:B---34-:R-:W-:Y:S05]  /*49e0*/  @!P0 BRA `(.L_x_329) ;  /* 0x0000000000308947 */ /* 0x018fea0003800000 */
[----:B------:R-:W1:Y:S01]  /*49f0*/  LDS.64 R14, [R14+0x30] ;  /* 0x000030000e0e7984 */ /* 0x000e620000000a00 */
[----:B------:R-:W-:Y:S01]  /*4a00*/  ISETP.GE.AND P4, PT, R16, R5, PT ;  /* 0x000000051000720c */ /* 0x000fe20003f86270 */
[----:B------:R-:W-:-:S12]  /*4a10*/  IMAD.MOV.U32 R3, RZ, RZ, R16 ;  /* 0x000000ffff037224 */ /* 0x000fd800078e0010 */
[CC--:B-1----:R-:W-:Y:S01]  /*4a20*/  @P4 ISETP.GE.U32.AND P0, PT, R7.reuse, R14.reuse, PT ;  /* 0x0000000e0700420c */ /* 0x0c2fe20003f06070 */
        /* <DEDUP_REMOVED lines=8> */
.L_x_329:
[----:B------:R-:W-:Y:S05]  /*4ab0*/  BSYNC.RECONVERGENT B1 ;  /* 0x0000000000017941 */ /* 0x000fea0003800200 */
.L_x_328:
        /* <DEDUP_REMOVED lines=18> */
.L_x_330:
[----:B------:R-:W-:Y:S05]  /*4be0*/  BSYNC.RECONVERGENT B1 ;  /* 0x0000000000017941 */ /* 0x000fea0003800200 */
.L_x_327:
[----:B------:R-:W-:Y:S01]  /*4bf0*/  ISETP.GE.AND P0, PT, R2, 0x41, PT ;  /* 0x000000410200780c */ /* 0x000fe20003f06270 */
[----:B------:R-:W-:Y:S02]  /*4c00*/  IMAD.MOV.U32 R10, RZ, RZ, R3 ;  /* 0x000000ffff0a7224 */ /* 0x000fe400078e0003 */
[----:B------:R-:W-:Y:S02]  /*4c10*/  IMAD.MOV.U32 R11, RZ, RZ, R9 ;  /* 0x000000ffff0b7224 */ /* 0x000fe400078e0009 */
[----:B------:R-:W-:Y:S02]  /*4c20*/  IMAD.MOV.U32 R8, RZ, RZ, R4 ;  /* 0x000000ffff087224 */ /* 0x000fe400078e0004 */
[----:B------:R-:W-:Y:S02]  /*4c30*/  IMAD.MOV.U32 R12, RZ, RZ, R16 ;  /* 0x000000ffff0c7224 */ /* 0x000fe400078e0010 */
[----:B------:R-:W-:Y:S02]  /*4c40*/  IMAD.MOV.U32 R13, RZ, RZ, R14 ;  /* 0x000000ffff0d7224 */ /* 0x000fe400078e000e */
[----:B------:R-:W-:-:S02]  /*4c50*/  IMAD.MOV.U32 R18, RZ, RZ, R15 ;  /* 0x000000ffff127224 */ /* 0x000fc400078e000f */
[----:B------:R-:W-:Y:S05]  /*4c60*/  @!P0 BRA `(.L_x_331) ;  /* 0x0000000000b48947 */ /* 0x000fea0003800000 */
[----:B------:R-:W1:Y:S01]  /*4c70*/  S2R R6, SR_CgaCtaId ;  /* 0x0000000000067919 */ /* 0x000e620000008800 */
[----:B------:R-:W-:Y:S01]  /*4c80*/  MOV R5, 0x400 ;  /* 0x0000040000057802 */ /* 0x000fe20000000f00 */
[----:B------:R-:W-:Y:S01]  /*4c90*/  BSSY.RECONVERGENT B1, `(.L_x_332) ;  /* 0x0000017000017945 */ /* 0x000fe20003800200 */
[----:B------:R-:W-:Y:S02]  /*4ca0*/  IMAD.MOV.U32 R10, RZ, RZ, R3 ;  /* 0x000000ffff0a7224 */ /* 0x000fe400078e0003 */
[----:B------:R-:W-:Y:S02]  /*4cb0*/  IMAD.MOV.U32 R11, RZ, RZ, R9 ;  /* 0x000000ffff0b7224 */ /* 0x000fe400078e0009 */
[----:B------:R-:W-:Y:S01]  /*4cc0*/  IMAD.MOV.U32 R8, RZ, RZ, R4 ;  /* 0x000000ffff087224 */ /* 0x000fe200078e0004 */
[----:B-1----:R-:W-:-:S05]  /*4cd0*/  LEA R13, R6, R5, 0x18 ;  /* 0x00000005060d7211 */ /* 0x002fca00078ec0ff */
[----:B------:R-:W1:Y:S04]  /*4ce0*/  LDS R12, [R13+0x48] ;  /* 0x000048000d0c7984 */ /* 0x000e680000000800 */
[----:B------:R-:W2:Y:S04]  /*4cf0*/  LDS R5, [R13+0x58] ;  /* 0x000058000d057984 */ /* 0x000ea80000000800 */
[----:B------:R3:W0:Y:S01]  /*4d00*/  LDS.64 R6, [R13+0x60] ;  /* 0x000060000d067984 */ /* 0x0006220000000a00 */
[----:B-1----:R-:W-:Y:S02]  /*4d10*/  ISETP.GE.AND P0, PT, R3, R12, PT ;  /* 0x0000000c0300720c */ /* 0x002fe40003f06270 */
[----:B--2---:R-:W-:-:S11]  /*4d20*/  ISETP.GE.AND P3, PT, R16, R5, PT ;  /* 0x000000051000720c */ /* 0x004fd60003f66270 */
[----:B0--3--:R-:W-:Y:S05]  /*4d30*/  @!P0 BRA `(.L_x_333) ;  /* 0x0000000000308947 */ /* 0x009fea0003800000 */
        /* <DEDUP_REMOVED lines=12> */
.L_x_333:
[----:B------:R-:W-:Y:S05]  /*4e00*/  BSYNC.RECONVERGENT B1 ;  /* 0x0000000000017941 */ /* 0x000fea0003800200 */
.L_x_332:
        /* <DEDUP_REMOVED lines=18> */
.L_x_334:
[----:B------:R-:W-:Y:S05]  /*4f30*/  BSYNC.RECONVERGENT B1 ;  /* 0x0000000000017941 */ /* 0x000fea0003800200 */
.L_x_331:
        /* <DEDUP_REMOVED lines=12> */
[----:B------:R-:W-:Y:S01]  /*5000*/  IMAD.MOV.U32 R7, RZ, RZ, R8 ;  /* 0x000000ffff077224 */ /* 0x000fe200078e0008 */
[----:B-1----:R-:W-:Y:S01]  /*5010*/  LEA R14, R4, R3, 0x18 ;  /* 0x00000003040e7211 */ /* 0x002fe200078ec0ff */
[----:B------:R-:W-:-:S04]  /*5020*/  IMAD.MOV.U32 R3, RZ, RZ, R10 ;  /* 0x000000ffff037224 */ /* 0x000fc800078e000a */
[----:B------:R-:W1:Y:S04]  /*5030*/  LDS R9, [R14+0x68] ;  /* 0x000068000e097984 */ /* 0x000e680000000800 */
[----:B----4-:R-:W2:Y:S04]  /*5040*/  LDS R17, [R14+0x78] ;  /* 0x000078000e117984 */ /* 0x010ea80000000800 */
[----:B------:R3:W4:Y:S01]  /*5050*/  LDS.64 R4, [R14+0x80] ;  /* 0x000080000e047984 */ /* 0x0007220000000a00 */
[----:B-1----:R-:W-:Y:S02]  /*5060*/  ISETP.GE.AND P0, PT, R10, R9, PT ;  /* 0x000000090a00720c */ /* 0x002fe40003f06270 */
[----:B--2---:R-:W-:-:S11]  /*5070*/  ISETP.GE.AND P3, PT, R12, R17, PT ;  /* 0x000000110c00720c */ /* 0x004fd60003f66270 */
[----:B---34-:R-:W-:Y:S05]  /*5080*/  @!P0 BRA `(.L_x_337) ;  /* 0x0000000000288947 */ /* 0x018fea0003800000 */
[----:B------:R-:W1:Y:S01]  /*5090*/  LDS.64 R6, [R14+0x70] ;  /* 0x000070000e067984 */ /* 0x000e620000000a00 */
[----:B------:R-:W-:Y:S01]  /*50a0*/  ISETP.GE.AND P4, PT, R9, R10, PT ;  /* 0x0000000a0900720c */ /* 0x000fe20003f86270 */
[----:B------:R-:W-:-:S12]  /*50b0*/  IMAD.MOV.U32 R3, RZ, RZ, R9 ;  /* 0x000000ffff037224 */ /* 0x000fd800078e0009 */
[CC--:B-1----:R-:W-:Y:S02]  /*50c0*/  @P4 ISETP.GE.U32.AND P0, PT, R11.reuse, R6.reuse, PT ;  /* 0x000000060b00420c */ /* 0x0c2fe40003f06070 */
[CC--:B------:R-:W-:Y:S02]  /*50d0*/  @P4 ISETP.LT.U32.AND P2, PT, R11.reuse, R6.reuse, PT ;  /* 0x000000060b00420c */ /* 0x0c0fe40003f41070 */
[CC--:B------:R-:W-:Y:S02]  /*50e0*/  @P4 ISETP.GE.AND.EX P0, PT, R8.reuse, R7.reuse, PT, P0 ;  /* 0x000000070800420c */ /* 0x0c0fe40003f06300 */
[----:B------:R-:W-:Y:S02]  /*50f0*/  @P4 ISETP.LT.AND.EX P2, PT, R8, R7, PT, P2 ;  /* 0x000000070800420c */ /* 0x000fe40003f41320 */
[----:B------:R-:W-:Y:S02]  /*5100*/  @P4 SEL R3, R10, R9, !P0 ;  /* 0x000000090a034207 */ /* 0x000fe40004000000 */
[----:B------:R-:W-:-:S02]  /*5110*/  @P4 SEL R6, R11, R6, P2 ;  /* 0x000000060b064207 */ /* 0x000fc40001000000 */
[----:B------:R-:W-:-:S07]  /*5120*/  @P4 SEL R7, R8, R7, P2 ;  /* 0x0000000708074207 */ /* 0x000fce0001000000 */
.L_x_337:
[----:B------:R-:W-:Y:S05]  /*5130*/  BSYNC.RECONVERGENT B1 ;  /* 0x0000000000017941 */ /* 0x000fea0003800200 */
.L_x_336:
        /* <DEDUP_REMOVED lines=18> */
.L_x_338:
[----:B------:R-:W-:Y:S05]  /*5260*/  BSYNC.RECONVERGENT B1 ;  /* 0x0000000000017941 */ /* 0x000fea0003800200 */
.L_x_335:
        /* <DEDUP_REMOVED lines=31> */
.L_x_341:
[----:B------:R-:W-:Y:S05]  /*5460*/  BSYNC.RECONVERGENT B1 ;  /* 0x0000000000017941 */ /* 0x000fea0003800200 */
.L_x_340:
        /* <DEDUP_REMOVED lines=18> */
.L_x_342:
[----:B------:R-:W-:Y:S05]  /*5590*/  BSYNC.RECONVERGENT B1 ;  /* 0x0000000000017941 */ /* 0x000fea0003800200 */
.L_x_339:
        /* <DEDUP_REMOVED lines=25> */
[-C--:B------:R-:W-:Y:S02]  /*5730*/  @P4 ISETP.LT.U32.AND P2, PT, R10, R6.reuse, PT ;  /* 0x000000060a00420c */ /* 0x080fe40003f41070 */
[CC--:B------:R-:W-:Y:S02]  /*5740*/  @P4 ISETP.GE.AND.EX P0, PT, R11.reuse, R7.reuse, PT, P0 ;  /* 0x000000070b00420c */ /* 0x0c0fe40003f06300 */
[----:B------:R-:W-:Y:S02]  /*5750*/  @P4 ISETP.LT.AND.EX P2, PT, R11, R7, PT, P2 ;  /* 0x000000070b00420c */ /* 0x000fe40003f41320 */
[----:B------:R-:W-:Y:S02]  /*5760*/  @P4 SEL R3, R8, R9, !P0 ;  /* 0x0000000908034207 */ /* 0x000fe40004000000 */
[----:B------:R-:W-:-:S02]  /*5770*/  @P4 SEL R6, R10, R6, P2 ;  /* 0x000000060a064207 */ /* 0x000fc40001000000 */
[----:B------:R-:W-:-:S07]  /*5780*/  @P4 SEL R7, R11, R7, P2 ;  /* 0x000000070b074207 */ /* 0x000fce0001000000 */
.L_x_345:
[----:B------:R-:W-:Y:S05]  /*5790*/  BSYNC.RECONVERGENT B1 ;  /* 0x0000000000017941 */ /* 0x000fea0003800200 */
.L_x_344:
        /* <DEDUP_REMOVED lines=18> */
.L_x_346:
[----:B------:R-:W-:Y:S05]  /*58c0*/  BSYNC.RECONVERGENT B1 ;  /* 0x0000000000017941 */ /* 0x000fea0003800200 */
.L_x_343:
[----:B------:R-:W-:Y:S01]  /*58d0*/  ISETP.GE.AND P0, PT, R2, 0xc1, PT ;  /* 0x000000c10200780c */ /* 0x000fe20003f06270 */
[----:B------:R-:W-:Y:S02]  /*58e0*/  IMAD.MOV.U32 R12, RZ, RZ, R3 ;  /* 0x000000ffff0c7224 */ /* 0x000fe400078e0003 */
[----:B------:R-:W-:Y:S02]  /*58f0*/  IMAD.MOV.U32 R13, RZ, RZ, R6 ;  /* 0x000000ffff0d7224 */ /* 0x000fe400078e0006 */
[----:B------:R-:W-:Y:S02]  /*5900*/  IMAD.MOV.U32 R9, RZ, RZ, R7 ;  /* 0x000000ffff097224 */ /* 0x000fe400078e0007 */
[----:B------:R-:W-:Y:S02]  /*5910*/  IMAD.MOV.U32 R19, RZ, RZ, R14 ;  /* 0x000000ffff137224 */ /* 0x000fe400078e000e */
[----:B----4-:R-:W-:Y:S02]  /*5920*/  IMAD.MOV.U32 R17, RZ, RZ, R15 ;  /* 0x000000ffff117224 */ /* 0x010fe400078e000f */
        /* <DEDUP_REMOVED lines=11> */
[----:B------:R3:W4:Y:S01]  /*59e0*/  LDS.64 R4, [R8+0xe0] ;  /* 0x0000e00008047984 */ /* 0x0007220000000a00 */
[----:B-1----:R-:W-:Y:S02]  /*59f0*/  ISETP.GE.AND P0, PT, R3, R10, PT ;  /* 0x0000000a0300720c */ /* 0x002fe40003f06270 */
[----:B--2---:R-:W-:-:S11]  /*5a00*/  ISETP.GE.AND P3, PT, R14, R11, PT ;  /* 0x0000000b0e00720c */ /* 0x004fd60003f66270 */
[----:B---34-:R-:W-:Y:S05]  /*5a10*/  @!P0 BRA `(.L_x_349) ;  /* 0x00000000002c8947 */ /* 0x018fea0003800000 */
[----:B------:R-:W1:Y:S01]  /*5a20*/  LDS.64 R8, [R8+0xd0] ;  /* 0x0000d00008087984 */ /* 0x000e620000000a00 */
[----:B------:R-:W-:Y:S01]  /*5a30*/  ISETP.GE.AND P4, PT, R10, R3, PT ;  /* 0x000000030a00720c */ /* 0x000fe20003f86270 */
[----:B------:R-:W-:-:S12]  /*5a40*/  IMAD.MOV.U32 R12, RZ, RZ, R10 ;  /* 0x000000ffff0c7224 */ /* 0x000fd800078e000a */
[CC--:B-1----:R-:W-:Y:S01]  /*5a50*/  @P4 ISETP.GE.U32.AND P0, PT, R6.reuse, R8.reuse, PT ;  /* 0x000000080600420c */ /* 0x0c2fe20003f06070 */
[----:B------:R-:W-:Y:S01]  /*5a60*/  IMAD.MOV.U32 R13, RZ, RZ, R8 ;  /* 0x000000ffff0d7224 */ /* 0x000fe200078e0008 */
[C---:B------:R-:W-:Y:S02]  /*5a70*/  @P4 ISETP.LT.U32.AND P2, PT, R6.reuse, R8, PT ;  /* 0x000000080600420c */ /* 0x040fe40003f41070 */
[CC--:B------:R-:W-:Y:S02]  /*5a80*/  @P4 ISETP.GE.AND.EX P0, PT, R7.reuse, R9.reuse, PT, P0 ;  /* 0x000000090700420c */ /* 0x0c0fe40003f06300 */
[----:B------:R-:W-:Y:S02]  /*5a90*/  @P4 ISETP.LT.AND.EX P2, PT, R7, R9, PT, P2 ;  /* 0x000000090700420c */ /* 0x000fe40003f41320 */
[----:B------:R-:W-:Y:S02]  /*5aa0*/  @P4 SEL R12, R3, R10, !P0 ;  /* 0x0000000a030c4207 */ /* 0x000fe40004000000 */
[----:B------:R-:W-:-:S02]  /*5ab0*/  @P4 SEL R13, R6, R8, P2 ;  /* 0x00000008060d4207 */ /* 0x000fc40001000000 */
[----:B------:R-:W-:-:S07]  /*5ac0*/  @P4 SEL R9, R7, R9, P2 ;  /* 0x0000000907094207 */ /* 0x000fce0001000000 */
.L_x_349:
[----:B------:R-:W-:Y:S05]  /*5ad0*/  BSYNC.RECONVERGENT B1 ;  /* 0x0000000000017941 */ /* 0x000fea0003800200 */
.L_x_348:
        /* <DEDUP_REMOVED lines=18> */
.L_x_350:
[----:B------:R-:W-:Y:S05]  /*5c00*/  BSYNC.RECONVERGENT B1 ;  /* 0x0000000000017941 */ /* 0x000fea0003800200 */
.L_x_347:
        /* <DEDUP_REMOVED lines=33> */
.L_x_352:
[----:B------:R-:W-:Y:S05]  /*5e20*/  BSYNC.RECONVERGENT B1 ;  /* 0x0000000000017941 */ /* 0x000fea0003800200 */
.L_x_351:
        /* <DEDUP_REMOVED lines=19> */
.L_x_228:
[----:B------:R-:W0:Y:S01]  /*5f60*/  S2R R9, SR_TID.X ;  /* 0x0000000000097919 */ /* 0x000e220000002100 */
[----:B------:R-:W1:Y:S02]  /*5f70*/  LDCU.128 UR12, c[0x0][0x380] ;  /* 0x00007000ff0c77ac */ /* 0x000e640008000c00 */
[----:B-1----:R-:W-:Y:S01]  /*5f80*/  IMAD.U32 R19, RZ, RZ, UR12 ;  /* 0x0000000cff137e24 */ /* 0x002fe2000f8e00ff */
[----:B0-----:R-:W-:Y:S01]  /*5f90*/  IADD3 R2, P0, PT, R18, R9, RZ ;  /* 0x0000000912027210 */ /* 0x001fe20007f1e0ff */
[----:B------:R-:W-:-:S04]  /*5fa0*/  IMAD.U32 R18, RZ, RZ, UR13 ;  /* 0x0000000dff127e24 */ /* 0x000fc8000f8e00ff */
[----:B------:R-:W-:Y:S01]  /*5fb0*/  IMAD.X R11, RZ, RZ, RZ, P0 ;  /* 0x000000ffff0b7224 */ /* 0x000fe200000e06ff */
[----:B------:R-:W-:-:S04]  /*5fc0*/  LEA R4, P0, R2, R19, 0x2 ;  /* 0x0000001302047211 */ /* 0x000fc800078010ff */
[----:B------:R-:W-:-:S05]  /*5fd0*/  LEA.HI.X R5, R2, R18, R11, 0x2, P0 ;  /* 0x0000001202057211 */ /* 0x000fca00000f140b */
[----:B------:R-:W2:Y:S04]  /*5fe0*/  LDG.E R8, desc[UR10][R4.64] ;  /* 0x0000000a04087981 */ /* 0x000ea8000c1e1900 */
[----:B------:R-:W2:Y:S01]  /*5ff0*/  LDG.E R7, desc[UR10][R4.64+0x400] ;  /* 0x0004000a04077981 */ /* 0x000ea2000c1e1900 */
[----:B------:R-:W-:Y:S01]  /*6000*/  IMAD.U32 R17, RZ, RZ, UR14 ;  /* 0x0000000eff117e24 */ /* 0x000fe2000f8e00ff */
[----:B------:R-:W-:Y:S01]  /*6010*/  ISETP.LE.U32.AND P0, PT, R3, UR6, PT ;  /* 0x0000000603007c0c */ /* 0x000fe2000bf03070 */
[----:B------:R-:W-:-:S03]  /*6020*/  IMAD.U32 R16, RZ, RZ, UR15 ;  /* 0x0000000fff107e24 */ /* 0x000fc6000f8e00ff */
[----:B------:R-:W-:Y:S02]  /*6030*/  IADD3 R13, P1, PT, R2, R17, RZ ;  /* 0x00000011020d7210 */ /* 0x000fe40007f3e0ff */
[----:B------:R-:W-:-:S03]  /*6040*/  ISETP.GE.U32.AND.EX P0, PT, RZ, R20, PT, P0 ;  /* 0x00000014ff00720c */ /* 0x000fc60003f06100 */
[----:B------:R-:W-:Y:S01]  /*6050*/  IMAD.X R11, R11, 0x1, R16, P1 ;  /* 0x000000010b0b7824 */ /* 0x000fe200008e0610 */
[----:B------:R-:W-:-:S05]  /*6060*/  IADD3 R2, P1, PT, R13, 0x100, RZ ;  /* 0x000001000d027810 */ /* 0x000fca0007f3e0ff */
[----:B------:R-:W-:Y:S01]  /*6070*/  IMAD.X R10, RZ, RZ, R11, P1 ;  /* 0x000000ffff0a7224 */ /* 0x000fe200008e060b */
[----:B--2---:R-:W-:Y:S02]  /*6080*/  ISETP.GE.AND P2, PT, R7, R8, PT ;  /* 0x000000080700720c */ /* 0x004fe40003f46270 */
[CC--:B------:R-:W-:Y:S02]  /*6090*/  ISETP.GE.AND P1, PT, R8.reuse, R7.reuse, PT ;  /* 0x000000070800720c */ /* 0x0c0fe40003f26270 */
[CC--:B------:R-:W-:Y:S02]  /*60a0*/  VIMNMX R5, PT, PT, R8.reuse, R7.reuse, PT ;  /* 0x0000000708057248 */ /* 0x0c0fe40003fe0100 */
[----:B------:R-:W-:Y:S02]  /*60b0*/  VIMNMX R8, PT, PT, R8, R7, !PT ;  /* 0x0000000708087248 */ /* 0x000fe40007fe0100 */
[CC--:B------:R-:W-:Y:S02]  /*60c0*/  SEL R7, R2.reuse, R13.reuse, !P2 ;  /* 0x0000000d02077207 */ /* 0x0c0fe40005000000 */
[----:B------:R-:W-:-:S02]  /*60d0*/  SEL R4, R2, R13, !P1 ;  /* 0x0000000d02047207 */ /* 0x000fc40004800000 */
[CC--:B------:R-:W-:Y:S02]  /*60e0*/  SEL R6, R10.reuse, R11.reuse, !P2 ;  /* 0x0000000b0a067207 */ /* 0x0c0fe40005000000 */
[----:B------:R-:W-:Y:S01]  /*60f0*/  SEL R2, R10, R11, !P1 ;  /* 0x0000000b0a027207 */ /* 0x000fe20004800000 */
[----:B------:R-:W-:Y:S06]  /*6100*/  @P0 BRA `(.L_x_353) ;  /* 0x0000001400e00947 */ /* 0x000fec0003800000 */
[----:B------:R-:W0:Y:S01]  /*6110*/  LDCU.64 UR8, c[0x0][0x3f0] ;  /* 0x00007e00ff0877ac */ /* 0x000e220008000a00 */
[----:B------:R-:W-:Y:S01]  /*6120*/  ISETP.NE.AND P0, PT, R9, RZ, PT ;  /* 0x000000ff0900720c */ /* 0x000fe20003f05270 */
[----:B------:R-:W-:Y:S01]  /*6130*/  BSSY.RECONVERGENT B1, `(.L_x_354) ;  /* 0x0000012000017945 */ /* 0x000fe20003800200 */
[----:B------:R-:W-:Y:S01]  /*6140*/  UMOV UR4, 0x8 ;  /* 0x0000000800047882 */ /* 0x000fe20000000000 */
[----:B------:R-:W-:Y:S02]  /*6150*/  UMOV UR5, 0x0 ;  /* 0x0000000000057882 */ /* 0x000fe40000000000 */
[----:B0-----:R-:W-:-:S04]  /*6160*/  UIMAD.WIDE.U32 UR4, UR8, 0x1, UR4 ;  /* 0x00000001080478a5 */ /* 0x001fc8000f8e0004 */
[----:B------:R-:W-:Y:S02]  /*6170*/  UIADD3 UR7, UPT, UPT, UR5, UR9, URZ ;  /* 0x0000000905077290 */ /* 0x000fe4000fffe0ff */
[----:B------:R-:W-:Y:S02]  /*6180*/  IMAD.U32 R11, RZ, RZ, UR5 ;  /* 0x00000005ff0b7e24 */ /* 0x000fe4000f8e00ff */
[----:B------:R-:W-:Y:S02]  /*6190*/  IMAD.U32 R10, RZ, RZ, UR4 ;  /* 0x00000004ff0a7e24 */ /* 0x000fe4000f8e00ff */
[----:B------:R-:W-:Y:S01]  /*61a0*/  IMAD.U32 R11, RZ, RZ, UR7 ;  /* 0x00000007ff0b7e24 */ /* 0x000fe2000f8e00ff */
[----:B------:R-:W-:Y:S06]  /*61b0*/  @P0 BRA `(.L_x_355) ;  /* 0x0000000000240947 */ /* 0x000fec0003800000 */
[----:B------:R-:W-:Y:S02]  /*61c0*/  IMAD.MOV.U32 R12, RZ, RZ, 0x200 ;  /* 0x00000200ff0c7424 */ /* 0x000fe400078e00ff */
[----:B------:R-:W-:-:S06]  /*61d0*/  IMAD.MOV.U32 R13, RZ, RZ, 0x0 ;  /* 0x00000000ff0d7424 */ /* 0x000fcc00078e00ff */
[----:B------:R-:W2:Y:S01]  /*61e0*/  ATOMG.E.ADD.64.STRONG.GPU PT, R12, desc[UR10][R10.64], R12 ;  /* 0x8000000c0a0c79a8 */ /* 0x000ea200081ef50a */
[----:B------:R-:W0:Y:S01]  /*61f0*/  S2UR UR5, SR_CgaCtaId ;  /* 0x00000000000579c3 */ /* 0x000e220000008800 */
[----:B------:R-:W-:Y:S02]  /*6200*/  UMOV UR4, 0x400 ;  /* 0x0000040000047882 */ /* 0x000fe40000000000 */
[----:B0-----:R-:W-:Y:S01]  /*6210*/  ULEA UR4, UR5, UR4, 0x18 ;  /* 0x0000000405047291 */ /* 0x001fe2000f8ec0ff */
[----:B--2---:R-:W-:-:S05]  /*6220*/  IADD3 R14, P0, PT, R12, UR6, RZ ;  /* 0x000000060c0e7c10 */ /* 0x004fca000ff1e0ff */
[----:B------:R-:W-:-:S05]  /*6230*/  IMAD.X R15, RZ, RZ, R13, P0 ;  /* 0x000000ffff0f7224 */ /* 0x000fca00000e060d */
[----:B------:R0:W-:Y:S03]  /*6240*/  STS.64 [UR4+0x128], R14 ;  /* 0x0001280eff007988 */ /* 0x0001e60008000a04 */
.L_x_355:
[----:B------:R-:W-:Y:S05]  /*6250*/  BSYNC.RECONVERGENT B1 ;  /* 0x0000000000017941 */ /* 0x000fea0003800200 */
.L_x_354:
[----:B------:R-:W1:Y:S08]  /*6260*/  S2UR UR5, SR_CgaCtaId ;  /* 0x00000000000579c3 */ /* 0x000e700000008800 */
[----:B------:R-:W-:Y:S06]  /*6270*/  BAR.SYNC.DEFER_BLOCKING 0x0 ;  /* 0x0000000000007b1d */ /* 0x000fec0000010000 */
[----:B------:R-:W-:-:S02]  /*6280*/  UMOV UR4, 0x400 ;  /* 0x0000040000047882 */ /* 0x000fc40000000000 */
[----:B-1----:R-:W-:-:S06]  /*6290*/  ULEA UR4, UR5, UR4, 0x18 ;  /* 0x0000000405047291 */ /* 0x002fcc000f8ec0ff */
[----:B0-----:R-:W-:-:S05]  /*62a0*/  IMAD.U32 R15, RZ, RZ, UR4 ;  /* 0x00000004ff0f7e24 */ /* 0x001fca000f8e00ff */
[----:B------:R-:W0:Y:S02]  /*62b0*/  LDS.64 R12, [R15+0x128] ;  /* 0x000128000f0c7984 */ /* 0x000e240000000a00 */
[----:B0-----:R-:W-:-:S04]  /*62c0*/  IADD3 R14, P1, PT, R12, 0x200, RZ ;  /* 0x000002000c0e7810 */ /* 0x001fc80007f3e0ff */
[----:B------:R-:W-:Y:S01]  /*62d0*/  ISETP.GT.U32.AND P0, PT, R14, R3, PT ;  /* 0x000000030e00720c */ /* 0x000fe20003f04070 */
[----:B------:R-:W-:-:S05]  /*62e0*/  IMAD.X R21, RZ, RZ, R13, P1 ;  /* 0x000000ffff157224 */ /* 0x000fca00008e060d */
[----:B------:R-:W-:-:S13]  /*62f0*/  ISETP.GT.AND.EX P0, PT, R21, R20, PT, P0 ;  /* 0x000000141500720c */ /* 0x000fda0003f04300 */
[----:B------:R-:W-:Y:S05]  /*6300*/  @P0 BRA `(.L_x_356) ;  /* 0x0000000400880947 */ /* 0x000fea0003800000 */
[----:B------:R-:W-:Y:S01]  /*6310*/  BSSY.RECONVERGENT B1, `(.L_x_356) ;  /* 0x0000061000017945 */ /* 0x000fe20003800200 */
[----:B------:R-:W-:Y:S01]  /*6320*/  IMAD.MOV.U32 R21, RZ, RZ, R8 ;  /* 0x000000ffff157224 */ /* 0x000fe200078e0008 */
[----:B------:R-:W0:Y:S01]  /*6330*/  LDCU.64 UR8, c[0x0][0x3a0] ;  /* 0x00007400ff0877ac */ /* 0x000e220008000a00 */
[----:B------:R-:W-:Y:S02]  /*6340*/  IMAD.MOV.U32 R14, RZ, RZ, R4 ;  /* 0x000000ffff0e7224 */ /* 0x000fe400078e0004 */
[----:B------:R-:W-:Y:S01]  /*6350*/  IMAD.MOV.U32 R22, RZ, RZ, R2 ;  /* 0x000000ffff167224 */ /* 0x000fe200078e0002 */
[----:B------:R-:W1:Y:S06]  /*6360*/  LDCU.128 UR12, c[0x0][0x380] ;  /* 0x00007000ff0c77ac */ /* 0x000e6c0008000c00 */
.L_x_363:
[----:B------:R-:W-:Y:S01]  /*6370*/  IADD3 R4, P0, PT, R9, R12, RZ ;  /* 0x0000000c09047210 */ /* 0x000fe20007f1e0ff */
[----:B-1----:R-:W-:Y:S02]  /*6380*/  IMAD.U32 R19, RZ, RZ, UR12 ;  /* 0x0000000cff137e24 */ /* 0x002fe4000f8e00ff */
[----:B------:R-:W-:Y:S02]  /*6390*/  IMAD.U32 R18, RZ, RZ, UR13 ;  /* 0x0000000dff127e24 */ /* 0x000fe4000f8e00ff */
[----:B------:R-:W-:Y:S01]  /*63a0*/  IMAD.X R13, RZ, RZ, R13, P0 ;  /* 0x000000ffff0d7224 */ /* 0x000fe200000e060d */
[----:B------:R-:W-:-:S04]  /*63b0*/  LEA R2, P0, R4, R19, 0x2 ;  /* 0x0000001304027211 */ /* 0x000fc800078010ff */
[----:B------:R-:W-:-:S05]  /*63c0*/  LEA.HI.X R3, R4, R18, R13, 0x2, P0 ;  /* 0x0000001204037211 */ /* 0x000fca00000f140d */
[----:B------:R-:W2:Y:S01]  /*63d0*/  LDG.E R12, desc[UR10][R2.64] ;  /* 0x0000000a020c7981 */ /* 0x000ea2000c1e1900 */
[----:B------:R-:W-:Y:S02]  /*63e0*/  IMAD.U32 R17, RZ, RZ, UR14 ;  /* 0x0000000eff117e24 */ /* 0x000fe4000f8e00ff */
[----:B------:R-:W-:Y:S01]  /*63f0*/  IMAD.U32 R16, RZ, RZ, UR15 ;  /* 0x0000000fff107e24 */ /* 0x000fe2000f8e00ff */
[----:B------:R-:W-:Y:S01]  /*6400*/  BSSY.RECONVERGENT B2, `(.L_x_357) ;  /* 0x0000018000027945 */ /* 0x000fe20003800200 */
[----:B------:R1:W5:Y:S01]  /*6410*/  LDG.E R8, desc[UR10][R2.64+0x400] ;  /* 0x0004000a02087981 */ /* 0x000362000c1e1900 */
[----:B------:R-:W-:Y:S01]  /*6420*/  IADD3 R25, P0, PT, R4, R17, RZ ;  /* 0x0000001104197210 */ /* 0x000fe20007f1e0ff */
[----:B------:R-:W-:-:S04]  /*6430*/  IMAD.MOV.U32 R23, RZ, RZ, R6 ;  /* 0x000000ffff177224 */ /* 0x000fc800078e0006 */
[----:B------:R-:W-:Y:S02]  /*6440*/  IMAD.X R27, R13, 0x1, R16, P0 ;  /* 0x000000010d1b7824 */ /* 0x000fe400000e0610 */
[----:B------:R-:W-:Y:S02]  /*6450*/  IMAD.MOV.U32 R13, RZ, RZ, R5 ;  /* 0x000000ffff0d7224 */ /* 0x000fe400078e0005 */
[----:B-1----:R-:W-:Y:S01]  /*6460*/  IMAD.MOV.U32 R3, RZ, RZ, R7 ;  /* 0x000000ffff037224 */ /* 0x002fe200078e0007 */
[-C--:B--2---:R-:W-:Y:S02]  /*6470*/  ISETP.GE.AND P3, PT, R21, R12.reuse, PT ;  /* 0x0000000c1500720c */ /* 0x084fe40003f66270 */
[----:B------:R-:W-:-:S11]  /*6480*/  ISETP.GE.AND P1, PT, R5, R12, PT ;  /* 0x0000000c0500720c */ /* 0x000fd60003f26270 */
[----:B------:R-:W-:-:S04]  /*6490*/  @P3 ISETP.GE.U32.AND P0, PT, R14, R25, PT ;  /* 0x000000190e00320c */ /* 0x000fc80003f06070 */
[----:B------:R-:W-:-:S04]  /*64a0*/  @P3 ISETP.GE.AND.EX P0, PT, R22, R27, PT, P0 ;  /* 0x0000001b1600320c */ /* 0x000fc80003f06300 */
[----:B------:R-:W-:Y:S01]  /*64b0*/  @P3 ISETP.LT.OR P0, PT, R12, R21, !P0 ;  /* 0x000000150c00320c */ /* 0x000fe20004701670 */
[----:B------:R-:W-:-:S12]  /*64c0*/  @!P1 BRA `(.L_x_358) ;  /* 0x00000000002c9947 */ /* 0x000fd80003800000 */
        /* <DEDUP_REMOVED lines=11> */
.L_x_358:
[----:B0-----:R-:W-:Y:S05]  /*6580*/  BSYNC.RECONVERGENT B2 ;  /* 0x0000000000027941 */ /* 0x001fea0003800200 */
.L_x_357:
[----:B-----5:R-:W-:Y:S01]  /*6590*/  ISETP.GE.AND P1, PT, R13, R8, PT ;  /* 0x000000080d00720c */ /* 0x020fe20003f26270 */
[----:B------:R-:W-:Y:S01]  /*65a0*/  BSSY.RECONVERGENT B2, `(.L_x_359) ;  /* 0x0000015000027945 */ /* 0x000fe20003800200 */
[----:B------:R-:W-:Y:S01]  /*65b0*/  IADD3 R4, P2, PT, R25, 0x100, RZ ;  /* 0x0000010019047810 */ /* 0x000fe20007f5e0ff */
[----:B------:R-:W-:Y:S01]  /*65c0*/  IMAD.MOV.U32 R5, RZ, RZ, R13 ;  /* 0x000000ffff057224 */ /* 0x000fe200078e000d */
[----:B------:R-:W-:Y:S01]  /*65d0*/  @P3 SEL R12, R21, R12, P0 ;  /* 0x0000000c150c3207 */ /* 0x000fe20000000000 */
[----:B------:R-:W-:Y:S01]  /*65e0*/  IMAD.MOV.U32 R7, RZ, RZ, R3 ;  /* 0x000000ffff077224 */ /* 0x000fe200078e0003 */
[----:B------:R-:W-:Y:S01]  /*65f0*/  @P3 SEL R25, R14, R25, P0 ;  /* 0x000000190e193207 */ /* 0x000fe20000000000 */
[----:B------:R-:W-:Y:S01]  /*6600*/  IMAD.X R2, RZ, RZ, R27, P2 ;  /* 0x000000ffff027224 */ /* 0x000fe200010e061b */
[----:B------:R-:W-:Y:S01]  /*6610*/  ISETP.GE.AND P4, PT, R12, R8, PT ;  /* 0x000000080c00720c */ /* 0x000fe20003f86270 */
[----:B------:R-:W-:-:S04]  /*6620*/  IMAD.MOV.U32 R6, RZ, RZ, R23 ;  /* 0x000000ffff067224 */ /* 0x000fc800078e0017 */
[----:B------:R-:W-:Y:S08]  /*6630*/  @!P1 BRA `(.L_x_360) ;  /* 0x00000000002c9947 */ /* 0x000ff00003800000 */
        /* <DEDUP_REMOVED lines=11> */
.L_x_360:
[----:B------:R-:W-:Y:S05]  /*66f0*/  BSYNC.RECONVERGENT B2 ;  /* 0x0000000000027941 */ /* 0x000fea0003800200 */
.L_x_359:
[----:B------:R-:W-:Y:S01]  /*6700*/  BAR.SYNC.DEFER_BLOCKING 0x0 ;  /* 0x0000000000007b1d */ /* 0x000fe20000010000 */
[----:B------:R-:W-:Y:S02]  /*6710*/  ISETP.NE.AND P1, PT, R9, RZ, PT ;  /* 0x000000ff0900720c */ /* 0x000fe40003f25270 */
[----:B------:R-:W-:Y:S02]  /*6720*/  @P3 SEL R27, R22, R27, P0 ;  /* 0x0000001b161b3207 */ /* 0x000fe40000000000 */
[----:B------:R-:W-:Y:S01]  /*6730*/  @P4 ISETP.GE.U32.AND P0, PT, R25, R4, PT ;  /* 0x000000041900420c */ /* 0x000fe20003f06070 */
[----:B------:R-:W-:Y:S03]  /*6740*/  BSSY.RECONVERGENT B2, `(.L_x_361) ;  /* 0x0000011000027945 */ /* 0x000fe60003800200 */
[----:B------:R-:W-:-:S04]  /*6750*/  @P4 ISETP.GE.AND.EX P0, PT, R27, R2, PT, P0 ;  /* 0x000000021b00420c */ /* 0x000fc80003f06300 */
[----:B------:R-:W-:-:S04]  /*6760*/  @P4 ISETP.LT.OR P0, PT, R8, R12, !P0 ;  /* 0x0000000c0800420c */ /* 0x000fc80004701670 */
[----:B------:R-:W-:Y:S02]  /*6770*/  @P4 SEL R8, R12, R8, P0 ;  /* 0x000000080c084207 */ /* 0x000fe40000000000 */
[----:B------:R-:W-:Y:S02]  /*6780*/  @P4 SEL R4, R25, R4, P0 ;  /* 0x0000000419044207 */ /* 0x000fe40000000000 */
[----:B------:R-:W-:Y:S01]  /*6790*/  @P4 SEL R2, R27, R2, P0 ;  /* 0x000000021b024207 */ /* 0x000fe20000000000 */
[----:B------:R-:W-:Y:S06]  /*67a0*/  @P1 BRA `(.L_x_362) ;  /* 0x0000000000281947 */ /* 0x000fec0003800000 */
[----:B------:R-:W-:Y:S02]  /*67b0*/  IMAD.MOV.U32 R20, RZ, RZ, 0x200 ;  /* 0x00000200ff147424 */ /* 0x000fe400078e00ff */
[----:B------:R-:W-:-:S05]  /*67c0*/  IMAD.MOV.U32 R21, RZ, RZ, 0x0 ;  /* 0x00000000ff157424 */ /* 0x000fca00078e00ff */
[----:B------:R-:W2:Y:S01]  /*67d0*/  ATOMG.E.ADD.64.STRONG.GPU PT, R12, desc[UR10][R10.64], R20 ;  /* 0x800000140a0c79a8 */ /* 0x000ea200081ef50a */
[----:B------:R-:W0:Y:S01]  /*67e0*/  S2UR UR5, SR_CgaCtaId ;  /* 0x00000000000579c3 */ /* 0x000e220000008800 */
[----:B------:R-:W-:Y:S02]  /*67f0*/  UMOV UR4, 0x400 ;  /* 0x0000040000047882 */ /* 0x000fe40000000000 */
[----:B0-----:R-:W-:-:S06]  /*6800*/  ULEA UR4, UR5, UR4, 0x18 ;  /* 0x0000000405047291 */ /* 0x001fcc000f8ec0ff */
[----:B------:R-:W-:Y:S01]  /*6810*/  IMAD.U32 R15, RZ, RZ, UR4 ;  /* 0x00000004ff0f7e24 */ /* 0x000fe2000f8e00ff */
[----:B--2---:R-:W-:-:S05]  /*6820*/  IADD3 R12, P0, PT, R12, UR6, RZ ;  /* 0x000000060c0c7c10 */ /* 0x004fca000ff1e0ff */
[----:B------:R-:W-:-:S05]  /*6830*/  IMAD.X R13, RZ, RZ, R13, P0 ;  /* 0x000000ffff0d7224 */ /* 0x000fca00000e060d */
[----:B------:R0:W-:Y:S03]  /*6840*/  STS.64 [R15+0x128], R12 ;  /* 0x0001280c0f007388 */ /* 0x0001e60000000a00 */
.L_x_362:
[----:B------:R-:W-:Y:S05]  /*6850*/  BSYNC.RECONVERGENT B2 ;  /* 0x0000000000027941 */ /* 0x000fea0003800200 */
.L_x_361:
[----:B------:R-:W-:Y:S01]  /*6860*/  BAR.SYNC.DEFER_BLOCKING 0x0 ;  /* 0x0000000000007b1d */ /* 0x000fe20000010000 */
[----:B------:R-:W-:Y:S02]  /*6870*/  IMAD.U32 R3, RZ, RZ, UR8 ;  /* 0x00000008ff037e24 */ /* 0x000fe4000f8e00ff */
[----:B------:R-:W-:Y:S02]  /*6880*/  IMAD.U32 R20, RZ, RZ, UR9 ;  /* 0x00000009ff147e24 */ /* 0x000fe4000f8e00ff */
[----:B------:R-:W-:Y:S02]  /*6890*/  IMAD.MOV.U32 R21, RZ, RZ, R8 ;  /* 0x000000ffff157224 */ /* 0x000fe400078e0008 */
[----:B------:R-:W-:Y:S01]  /*68a0*/  IMAD.MOV.U32 R22, RZ, RZ, R2 ;  /* 0x000000ffff167224 */ /* 0x000fe200078e0002 */
[----:B0-----:R-:W0:Y:S02]  /*68b0*/  LDS.64 R12, [R15+0x128] ;  /* 0x000128000f0c7984 */ /* 0x001e240000000a00 */
[----:B0-----:R-:W-:-:S04]  /*68c0*/  IADD3 R14, P1, PT, R12, 0x200, RZ ;  /* 0x000002000c0e7810 */ /* 0x001fc80007f3e0ff */
[----:B------:R-:W-:Y:S01]  /*68d0*/  ISETP.GT.U32.AND P0, PT, R14, R3, PT ;  /* 0x000000030e00720c */ /* 0x000fe20003f04070 */
[----:B------:R-:W-:Y:S02]  /*68e0*/  IMAD.X R23, RZ, RZ, R13, P1 ;  /* 0x000000ffff177224 */ /* 0x000fe400008e060d */
[----:B------:R-:W-:-:S03]  /*68f0*/  IMAD.MOV.U32 R14, RZ, RZ, R4 ;  /* 0x000000ffff0e7224 */ /* 0x000fc600078e0004 */
[----:B------:R-:W-:-:S13]  /*6900*/  ISETP.GT.AND.EX P0, PT, R23, R20, PT, P0 ;  /* 0x000000141700720c */ /* 0x000fda0003f04300 */
[----:B------:R-:W-:Y:S05]  /*6910*/  @!P0 BRA `(.L_x_363) ;  /* 0xfffffff800948947 */ /* 0x000fea000383ffff */
[----:B------:R-:W-:Y:S05]  /*6920*/  BSYNC.RECONVERGENT B1 ;  /* 0x0000000000017941 */ /* 0x000fea0003800200 */
.L_x_356:
[----:B------:R-:W-:Y:S01]  /*6930*/  ISETP.GE.U32.AND P0, PT, R12, R3, PT ;  /* 0x000000030c00720c */ /* 0x000fe20003f06070 */
[----:B------:R-:W-:Y:S03]  /*6940*/  BSSY.RECONVERGENT B2, `(.L_x_353) ;  /* 0x00000f4000027945 */ /* 0x000fe60003800200 */
[----:B------:R-:W-:-:S13]  /*6950*/  ISETP.GE.AND.EX P0, PT, R13, R20, PT, P0 ;  /* 0x000000140d00720c */ /* 0x000fda0003f06300 */
[----:B------:R-:W-:Y:S05]  /*6960*/  @P0 BRA `(.L_x_364) ;  /* 0x0000000c00c40947 */ /* 0x000fea0003800000 */
[----:B------:R-:W-:-:S05]  /*6970*/  IMAD.IADD R20, R3, 0x1, -R12 ;  /* 0x0000000103147824 */ /* 0x000fca00078e0a0c */
[----:B------:R-:W-:-:S13]  /*6980*/  ISETP.GE.AND P0, PT, R9, R20, PT ;  /* 0x000000140900720c */ /* 0x000fda0003f06270 */
[----:B------:R-:W-:Y:S05]  /*6990*/  @P0 BRA `(.L_x_364) ;  /* 0x0000000c00b80947 */ /* 0x000fea0003800000 */
[----:B------:R-:W-:Y:S01]  /*69a0*/  LOP3.LUT R10, RZ, R9, RZ, 0x33, !PT ;  /* 0x00000009ff0a7212 */ /* 0x000fe200078e33ff */
[----:B------:R-:W-:Y:S01]  /*69b0*/  BSSY.RECONVERGENT B1, `(.L_x_365) ;  /* 0x0000040000017945 */ /* 0x000fe20003800200 */
[----:B------:R-:W-:Y:S02]  /*69c0*/  IMAD.MOV.U32 R14, RZ, RZ, R9 ;  /* 0x000000ffff0e7224 */ /* 0x000fe400078e0009 */
[----:B------:R-:W-:-:S04]  /*69d0*/  IADD3 R3, PT, PT, -R12, R3, R10 ;  /* 0x000000030c037210 */ /* 0x000fc80007ffe10a */
[----:B------:R-:W-:-:S04]  /*69e0*/  LOP3.LUT R10, R3, 0x300, RZ, 0xc0, !PT ;  /* 0x00000300030a7812 */ /* 0x000fc800078ec0ff */
[----:B------:R-:W-:-:S13]  /*69f0*/  ISETP.NE.AND P0, PT, R10, 0x300, PT ;  /* 0x000003000a00780c */ /* 0x000fda0003f05270 */
[----:B------:R-:W-:Y:S05]  /*6a00*/  @!P0 BRA `(.L_x_366) ;  /* 0x0000000000e88947 */ /* 0x000fea0003800000 */
[----:B------:R-:W-:Y:S02]  /*6a10*/  IADD3 R14, P0, PT, R9, R12, RZ ;  /* 0x0000000c090e7210 */ /* 0x000fe40007f1e0ff */
[----:B------:R-:W-:Y:S02]  /*6a20*/  LEA.HI R11, R3, 0x1, RZ, 0x18 ;  /* 0x00000001030b7811 */ /* 0x000fe400078fc0ff */
[C---:B------:R-:W-:Y:S01]  /*6a30*/  LEA R10, P1, R14.reuse, R19, 0x2 ;  /* 0x000000130e0a7211 */ /* 0x040fe200078210ff */
[----:B------:R-:W-:Y:S01]  /*6a40*/  IMAD.X R19, RZ, RZ, R13, P0 ;  /* 0x000000ffff137224 */ /* 0x000fe200000e060d */
[C---:B------:R-:W-:Y:S02]  /*6a50*/  IADD3 R17, P0, PT, R14.reuse, R17, RZ ;  /* 0x000000110e117210 */ /* 0x040fe40007f1e0ff */
[----:B------:R-:W-:Y:S02]  /*6a60*/  LOP3.LUT R15, R11, 0x3, RZ, 0xc0, !PT ;  /* 0x000000030b0f7812 */ /* 0x000fe400078ec0ff */
[----:B------:R-:W-:Y:S01]  /*6a70*/  LEA.HI.X R11, R14, R18, R19, 0x2, P1 ;  /* 0x000000120e0b7211 */ /* 0x000fe200008f1413 */
[----:B------:R-:W-:-:S02]  /*6a80*/  IMAD.X R19, R19, 0x1, R16, P0 ;  /* 0x0000000113137824 */ /* 0x000fc400000e0610 */
[----:B------:R-:W-:Y:S02]  /*6a90*/  IMAD.MOV.U32 R14, RZ, RZ, R9 ;  /* 0x000000ffff0e7224 */ /* 0x000fe400078e0009 */
[----:B------:R-:W-:-:S07]  /*6aa0*/  IMAD.MOV R15, RZ, RZ, -R15 ;  /* 0x000000ffff0f7224 */ /* 0x000fce00078e0a0f */
.L_x_371:
        /* <DEDUP_REMOVED lines=25> */
.L_x_368:
[----:B------:R-:W-:Y:S05]  /*6c40*/  BSYNC.RECONVERGENT B3 ;  /* 0x0000000000037941 */ /* 0x000fea0003800200 */
.L_x_367:
        /* <DEDUP_REMOVED lines=15> */
.L_x_370:
[----:B------:R-:W-:Y:S05]  /*6d40*/  BSYNC.RECONVERGENT B3 ;  /* 0x0000000000037941 */ /* 0x000fea0003800200 */
.L_x_369:
[----:B------:R-:W-:Y:S01]  /*6d50*/  IADD3 R17, P0, PT, R17, 0x100, RZ ;  /* 0x0000010011117810 */ /* 0x000fe20007f1e0ff */
[----:B------:R-:W-:Y:S01]  /*6d60*/  VIADD R14, R14, 0x100 ;  /* 0x000001000e0e7836 */ /* 0x000fe20000000000 */
[----:B------:R-:W-:-:S03]  /*6d70*/  IADD3 R10, P1, PT, R10, 0x400, RZ ;  /* 0x000004000a0a7810 */ /* 0x000fc60007f3e0ff */
[----:B------:R-:W-:Y:S02]  /*6d80*/  IMAD.X R19, RZ, RZ, R19, P0 ;  /* 0x000000ffff137224 */ /* 0x000fe400000e0613 */
[----:B------:R-:W-:Y:S01]  /*6d90*/  IMAD.X R11, RZ, RZ, R11, P1 ;  /* 0x000000ffff0b7224 */ /* 0x000fe200008e060b */
[----:B------:R-:W-:Y:S07]  /*6da0*/  @P2 BRA `(.L_x_371) ;  /* 0xfffffffc00402947 */ /* 0x000fee000383ffff */
.L_x_366:
[----:B------:R-:W-:Y:S05]  /*6db0*/  BSYNC.RECONVERGENT B1 ;  /* 0x0000000000017941 */ /* 0x000fea0003800200 */
.L_x_365:
[----:B------:R-:W-:-:S13]  /*6dc0*/  ISETP.GE.U32.AND P0, PT, R3, 0x300, PT ;  /* 0x000003000300780c */ /* 0x000fda0003f06070 */
[----:B------:R-:W-:Y:S05]  /*6dd0*/  @!P0 BRA `(.L_x_364) ;  /* 0x0000000800a88947 */ /* 0x000fea0003800000 */
[----:B------:R-:W-:-:S07]  /*6de0*/  VIADD R3, R14, 0x200 ;  /* 0x000002000e037836 */ /* 0x000fce0000000000 */
.L_x_388:
[----:B------:R-:W0:Y:S01]  /*6df0*/  LDC.64 R14, c[0x0][0x380] ;  /* 0x0000e000ff0e7b82 */ /* 0x000e220000000a00 */
[----:B------:R-:W-:-:S05]  /*6e00*/  VIADD R11, R3, 0xfffffe00 ;  /* 0xfffffe00030b7836 */ /* 0x000fca0000000000 */
[----:B------:R-:W-:Y:S02]  /*6e10*/  IADD3 R21, P0, PT, R11, R12, RZ ;  /* 0x0000000c0b157210 */ /* 0x000fe40007f1e0ff */
[----:B------:R-:W1:Y:S03]  /*6e20*/  LDC.64 R10, c[0x0][0x388] ;  /* 0x0000e200ff0a7b82 */ /* 0x000e660000000a00 */
[----:B------:R-:W-:Y:S01]  /*6e30*/  IMAD.X R24, RZ, RZ, R13, P0 ;  /* 0x000000ffff187224 */ /* 0x000fe200000e060d */
        /* <DEDUP_REMOVED lines=26> */
.L_x_373:
[----:B------:R-:W-:Y:S05]  /*6fe0*/  BSYNC.RECONVERGENT B1 ;  /* 0x0000000000017941 */ /* 0x000fea0003800200 */
.L_x_372:
        /* <DEDUP_REMOVED lines=17> */
.L_x_375:
[----:B------:R-:W-:Y:S05]  /*7100*/  BSYNC.RECONVERGENT B1 ;  /* 0x0000000000017941 */ /* 0x000fea0003800200 */
.L_x_374:
[----:B-----5:R-:W-:Y:S01]  /*7110*/  ISETP.GE.AND P0, PT, R22, R17, PT ;  /* 0x000000111600720c */ /* 0x020fe20003f06270 */
        /* <DEDUP_REMOVED lines=18> */
.L_x_377:
[----:B------:R-:W-:Y:S05]  /*7240*/  BSYNC.RECONVERGENT B1 ;  /* 0x0000000000017941 */ /* 0x000fea0003800200 */
.L_x_376:
        /* <DEDUP_REMOVED lines=17> */
.L_x_379:
[----:B------:R-:W-:Y:S05]  /*7360*/  BSYNC.RECONVERGENT B1 ;  /* 0x0000000000017941 */ /* 0x000fea0003800200 */
.L_x_378:
        /* <DEDUP_REMOVED lines=19> */
.L_x_381:
[----:B------:R-:W-:Y:S05]  /*74a0*/  BSYNC.RECONVERGENT B1 ;  /* 0x0000000000017941 */ /* 0x000fea0003800200 */
.L_x_380:
[----:B------:R-:W-:Y:S01]  /*74b0*/  ISETP.GE.AND P0, PT, R7, R16, PT ;  /* 0x000000100700720c */ /* 0x000fe20003f06270 */
[----:B------:R-:W-:Y:S01]  /*74c0*/  BSSY.RECONVERGENT B1, `(.L_x_382) ;  /* 0x0000011000017945 */ /* 0x000fe20003800200 */
[----:B------:R-:W-:Y:S02]  /*74d0*/  VIADD R5, R3, 0x100 ;  /* 0x0000010003057836 */ /* 0x000fe40000000000 */
[----:B------:R-:W-:Y:S02]  /*74e0*/  IMAD.MOV.U32 R17, RZ, RZ, R6 ;  /* 0x000000ffff117224 */ /* 0x000fe400078e0006 */
[----:B------:R-:W-:Y:S02]  /*74f0*/  IMAD.MOV.U32 R14, RZ, RZ, R25 ;  /* 0x000000ffff0e7224 */ /* 0x000fe400078e0019 */
[----:B------:R-:W-:-:S05]  /*7500*/  IMAD.MOV.U32 R15, RZ, RZ, R16 ;  /* 0x000000ffff0f7224 */ /* 0x000fca00078e0010 */
        /* <DEDUP_REMOVED lines=12> */
.L_x_383:
[----:B------:R-:W-:Y:S05]  /*75d0*/  BSYNC.RECONVERGENT B1 ;  /* 0x0000000000017941 */ /* 0x000fea0003800200 */
.L_x_382:
        /* <DEDUP_REMOVED lines=19> */
.L_x_385:
[----:B------:R-:W-:Y:S05]  /*7710*/  BSYNC.RECONVERGENT B1 ;  /* 0x0000000000017941 */ /* 0x000fea0003800200 */
.L_x_384:
        /* <DEDUP_REMOVED lines=17> */
.L_x_387:
[----:B------:R-:W-:Y:S05]  /*7830*/  BSYNC.RECONVERGENT B1 ;  /* 0x0000000000017941 */ /* 0x000fea0003800200 */
.L_x_386:
[C---:B------:R-:W-:Y:S02]  /*7840*/  VIADD R11, R3.reuse, 0x200 ;  /* 0x00000200030b7836 */ /* 0x040fe40000000000 */
[----:B------:R-:W-:-:S03]  /*7850*/  VIADD R3, R3, 0x400 ;  /* 0x0000040003037836 */ /* 0x000fc60000000000 */
[----:B------:R-:W-:-:S13]  /*7860*/  ISETP.GE.AND P0, PT, R11, R20, PT ;  /* 0x000000140b00720c */ /* 0x000fda0003f06270 */
[----:B------:R-:W-:Y:S05]  /*7870*/  @!P0 BRA `(.L_x_388) ;  /* 0xfffffff4005c8947 */ /* 0x000fea000383ffff */
.L_x_364:
[----:B------:R-:W-:Y:S05]  /*7880*/  BSYNC.RECONVERGENT B2 ;  /* 0x0000000000027941 */ /* 0x000fea0003800200 */
.L_x_353:
        /* <DEDUP_REMOVED lines=32> */
.L_x_392:
[----:B------:R-:W-:Y:S05]  /*7a90*/  BSYNC.RECONVERGENT B2 ;  /* 0x0000000000027941 */ /* 0x000fea0003800200 */
.L_x_391:
        /* <DEDUP_REMOVED lines=23> */
.L_x_390:
[----:B------:R-:W-:Y:S05]  /*7c10*/  BSYNC.RECONVERGENT B1 ;  /* 0x0000000000017941 */ /* 0x000fea0003800200 */
.L_x_389:
[----:B------:R-:W-:Y:S01]  /*7c20*/  ISETP.GT.AND P0, PT, R13, 0x1d, PT ;  /* 0x0000001d0d00780c */ /* 0x000fe20003f04270 */
[----:B------:R0:W2:Y:S01]  /*7c30*/  SHFL.DOWN PT, R16, R5, 0x2, 0x1f ;  /* 0x08401f0005107f89 */ /* 0x0000a200000e0000 */
[----:B------:R-:W-:Y:S01]  /*7c40*/  BSSY.RECONVERGENT B1, `(.L_x_393) ;  /* 0x0000035000017945 */ /* 0x000fe20003800200 */
[----:B-1----:R-:W-:Y:S02]  /*7c50*/  IMAD.MOV.U32 R8, RZ, RZ, R11 ;  /* 0x000000ffff087224 */ /* 0x002fe400078e000b */
[----:B------:R0:W1:Y:S01]  /*7c60*/  SHFL.DOWN PT, R18, R7, 0x2, 0x1f ;  /* 0x08401f0007127f89 */ /* 0x00006200000e0000 */
[----:B------:R-:W-:Y:S02]  /*7c70*/  IMAD.MOV.U32 R4, RZ, RZ, R10 ;  /* 0x000000ffff047224 */ /* 0x000fe400078e000a */
[----:B------:R-:W-:Y:S01]  /*7c80*/  IMAD.MOV.U32 R2, RZ, RZ, R3 ;  /* 0x000000ffff027224 */ /* 0x000fe200078e0003 */
[----:B------:R0:W3:Y:S04]  /*7c90*/  SHFL.DOWN PT, R17, R6, 0x2, 0x1f ;  /* 0x08401f0006117f89 */ /* 0x0000e800000e0000 */
        /* <DEDUP_REMOVED lines=23> */
.L_x_396:
[----:B------:R-:W-:Y:S05]  /*7e10*/  BSYNC.RECONVERGENT B2 ;  /* 0x0000000000027941 */ /* 0x000fea0003800200 */
.L_x_395:
        /* <DEDUP_REMOVED lines=23> */
.L_x_394:
[----:B------:R-:W-:Y:S05]  /*7f90*/  BSYNC.RECONVERGENT B1 ;  /* 0x0000000000017941 */ /* 0x000fea0003800200 */
.L_x_393:
[----:B------:R-:W-:Y:S01]  /*7fa0*/  ISETP.GT.AND P0, PT, R13, 0x1b, PT ;  /* 0x0000001b0d00780c */ /* 0x000fe20003f04270 */
[----:B--2---:R2:W2:Y:S01]  /*7fb0*/  SHFL.DOWN PT, R16, R5, 0x4, 0x1f ;  /* 0x08801f0005107f89 */ /* 0x0044a200000e0000 */
[----:B------:R-:W-:Y:S01]  /*7fc0*/  BSSY.RECONVERGENT B1, `(.L_x_397) ;  /* 0x0000035000017945 */ /* 0x000fe20003800200 */
[----:B0-----:R-:W-:Y:S02]  /*7fd0*/  IMAD.MOV.U32 R11, RZ, RZ, R8 ;  /* 0x000000ffff0b7224 */ /* 0x001fe400078e0008 */
[----:B-1----:R0:W1:Y:S01]  /*7fe0*/  SHFL.DOWN PT, R18, R7, 0x4, 0x1f ;  /* 0x08801f0007127f89 */ /* 0x00206200000e0000 */
[----:B------:R-:W-:Y:S02]  /*7ff0*/  IMAD.MOV.U32 R10, RZ, RZ, R4 ;  /* 0x000000ffff0a7224 */ /* 0x000fe400078e0004 */
[----:B------:R-:W-:Y:S01]  /*8000*/  IMAD.MOV.U32 R3, RZ, RZ, R2 ;  /* 0x000000ffff037224 */ /* 0x000fe200078e0002 */
[----:B---3--:R0:W3:Y:S04]  /*8010*/  SHFL.DOWN PT, R17, R6, 0x4, 0x1f ;  /* 0x08801f0006117f89 */ /* 0x0080e800000e0000 */
[----:B------:R0:W0:Y:S04]  /*8020*/  SHFL.DOWN PT, R19, R8, 0x4, 0x1f ;  /* 0x08801f0008137f89 */ /* 0x00002800000e0000 */
[----:B------:R0:W0:Y:S04]  /*8030*/  SHFL.DOWN PT, R21, R4, 0x4, 0x1f ;  /* 0x08801f0004157f89 */ /* 0x00002800000e0000 */
[----:B------:R0:W0:Y:S01]  /*8040*/  SHFL.DOWN PT, R23, R2, 0x4, 0x1f ;  /* 0x08801f0002177f89 */ /* 0x00002200000e0000 */
[----:B------:R-:W-:Y:S05]  /*8050*/  @P0 BRA `(.L_x_398) ;  /* 0x0000000000ac0947 */ /* 0x000fea0003800000 */
[----:B--2---:R-:W-:Y:S01]  /*8060*/  ISETP.GE.AND P0, PT, R5, R16, PT ;  /* 0x000000100500720c */ /* 0x004fe20003f06270 */
        /* <DEDUP_REMOVED lines=18> */
.L_x_400:
[----:B------:R-:W-:Y:S05]  /*8190*/  BSYNC.RECONVERGENT B2 ;  /* 0x0000000000027941 */ /* 0x000fea0003800200 */
.L_x_399:
        /* <DEDUP_REMOVED lines=23> */
.L_x_398:
[----:B------:R-:W-:Y:S05]  /*8310*/  BSYNC.RECONVERGENT B1 ;  /* 0x0000000000017941 */ /* 0x000fea0003800200 */
.L_x_397:
[----:B------:R-:W-:Y:S01]  /*8320*/  ISETP.GT.AND P0, PT, R13, 0x17, PT ;  /* 0x000000170d00780c */ /* 0x000fe20003f04270 */
[----:B--2---:R2:W2:Y:S01]  /*8330*/  SHFL.DOWN PT, R16, R5, 0x8, 0x1f ;  /* 0x09001f0005107f89 */ /* 0x0044a200000e0000 */
[----:B------:R-:W-:Y:S01]  /*8340*/  BSSY.RECONVERGENT B1, `(.L_x_401) ;  /* 0x0000035000017945 */ /* 0x000fe20003800200 */
[----:B------:R-:W-:Y:S02]  /*8350*/  IMAD.MOV.U32 R12, RZ, RZ, R11 ;  /* 0x000000ffff0c7224 */ /* 0x000fe400078e000b */
[----:B-1----:R1:W1:Y:S01]  /*8360*/  SHFL.DOWN PT, R18, R7, 0x8, 0x1f ;  /* 0x09001f0007127f89 */ /* 0x00226200000e0000 */
[----:B0-----:R-:W-:Y:S02]  /*8370*/  IMAD.MOV.U32 R4, RZ, RZ, R10 ;  /* 0x000000ffff047224 */ /* 0x001fe400078e000a */
[----:B------:R-:W-:Y:S01]  /*8380*/  IMAD.MOV.U32 R2, RZ, RZ, R3 ;  /* 0x000000ffff027224 */ /* 0x000fe200078e0003 */
[----:B---3--:R0:W3:Y:S04]  /*8390*/  SHFL.DOWN PT, R17, R6, 0x8, 0x1f ;  /* 0x09001f0006117f89 */ /* 0x0080e800000e0000 */
        /* <DEDUP_REMOVED lines=23> */
.L_x_404:
[----:B------:R-:W-:Y:S05]  /*8510*/  BSYNC.RECONVERGENT B2 ;  /* 0x0000000000027941 */ /* 0x000fea0003800200 */
.L_x_403:
[----:B0-----:R-:W-:Y:S02]  /*8520*/  IMAD.MOV.U32 R4, RZ, RZ, R19 ;  /* 0x000000ffff047224 */ /* 0x001fe400078e0013 */
[----:B------:R-:W-:Y:S02]  /*8530*/  IMAD.MOV.U32 R2, RZ, RZ, R22 ;  /* 0x000000ffff027224 */ /* 0x000fe400078e0016 */
[----:B------:R-:W-:Y:S02]  /*8540*/  IMAD.MOV.U32 R5, RZ, RZ, R8 ;  /* 0x000000ffff057224 */ /* 0x000fe400078e0008 */
[----:B-1----:R-:W-:Y:S02]  /*8550*/  IMAD.MOV.U32 R7, RZ, RZ, R14 ;  /* 0x000000ffff077224 */ /* 0x002fe400078e000e */
        /* <DEDUP_REMOVED lines=19> */
.L_x_402:
[----:B------:R-:W-:Y:S05]  /*8690*/  BSYNC.RECONVERGENT B1 ;  /* 0x0000000000017941 */ /* 0x000fea0003800200 */
.L_x_401:
        /* <DEDUP_REMOVED lines=31> */
.L_x_408:
[----:B------:R-:W-:Y:S05]  /*8890*/  BSYNC.RECONVERGENT B2 ;  /* 0x0000000000027941 */ /* 0x000fea0003800200 */
.L_x_407:
[----:B------:R-:W-:Y:S02]  /*88a0*/  IMAD.MOV.U32 R10, RZ, RZ, R21 ;  /* 0x000000ffff0a7224 */ /* 0x000fe400078e0015 */
        /* <DEDUP_REMOVED lines=22> */
.L_x_406:
[----:B------:R-:W-:Y:S05]  /*8a10*/  BSYNC.RECONVERGENT B1 ;  /* 0x0000000000017941 */ /* 0x000fea0003800200 */
.L_x_405:
[----:B------:R-:W-:Y:S01]  /*8a20*/  ISETP.NE.AND P0, PT, R13, RZ, PT ;  /* 0x000000ff0d00720c */ /* 0x000fe20003f05270 */
[----:B------:R-:W-:-:S12]  /*8a30*/  BSSY.RECONVERGENT B1, `(.L_x_409) ;  /* 0x000000d000017945 */ /* 0x000fd80003800200 */
[----:B------:R-:W-:Y:S05]  /*8a40*/  @P0 BRA `(.L_x_410) ;  /* 0x00000000002c0947 */ /* 0x000fea0003800000 */
[----:B0-----:R-:W0:Y:S01]  /*8a50*/  S2R R4, SR_CgaCtaId ;  /* 0x0000000000047919 */ /* 0x001e220000008800 */
[----:B------:R-:W-:Y:S02]  /*8a60*/  MOV R3, 0x400 ;  /* 0x0000040000037802 */ /* 0x000fe40000000f00 */
[----:B------:R-:W-:Y:S02]  /*8a70*/  LOP3.LUT R2, R9, 0x3e0, RZ, 0xc0, !PT ;  /* 0x000003e009027812 */ /* 0x000fe400078ec0ff */
[----:B0-----:R-:W-:-:S05]  /*8a80*/  LEA R3, R4, R3, 0x18 ;  /* 0x0000000304037211 */ /* 0x001fca00078ec0ff */
[----:B------:R-:W-:Y:S02]  /*8a90*/  IMAD.IADD R13, R2, 0x1, R3 ;  /* 0x00000001020d7824 */ /* 0x000fe400078e0203 */
[----:B------:R-:W-:Y:S02]  /*8aa0*/  IMAD.MOV.U32 R2, RZ, RZ, R7 ;  /* 0x000000ffff027224 */ /* 0x000fe400078e0007 */
[----:B------:R-:W-:Y:S01]  /*8ab0*/  IMAD.MOV.U32 R3, RZ, RZ, R6 ;  /* 0x000000ffff037224 */ /* 0x000fe200078e0006 */
[----:B------:R0:W-:Y:S04]  /*8ac0*/  STS.64 [R13+0x20], R10 ;  /* 0x0000200a0d007388 */ /* 0x0001e80000000a00 */
[----:B------:R0:W-:Y:S04]  /*8ad0*/  STS.64 [R13+0x10], R2 ;  /* 0x000010020d007388 */ /* 0x0001e80000000a00 */
[----:B------:R0:W-:Y:S04]  /*8ae0*/  STS [R13+0x8], R5 ;  /* 0x000008050d007388 */ /* 0x0001e80000000800 */
[----:B------:R0:W-:Y:S02]  /*8af0*/  STS [R13+0x18], R8 ;  /* 0x000018080d007388 */ /* 0x0001e40000000800 */
.L_x_410:
[----:B------:R-:W-:Y:S05]  /*8b00*/  BSYNC.RECONVERGENT B1 ;  /* 0x0000000000017941 */ /* 0x000fea0003800200 */
.L_x_409:
[----:B------:R-:W-:Y:S01]  /*8b10*/  BAR.SYNC.DEFER_BLOCKING 0x0 ;  /* 0x0000000000007b1d */ /* 0x000fe20000010000 */
[----:B------:R-:W-:-:S13]  /*8b20*/  ISETP.NE.AND P1, PT, R9, RZ, PT ;  /* 0x000000ff0900720c */ /* 0x000fda0003f25270 */
[----:B------:R-:W-:Y:S05]  /*8b30*/  @P1 BRA `(.L_x_278) ;  /* 0x00000010005c1947 */ /* 0x000fea0003800000 */
[----:B0-----:R-:W0:Y:S01]  /*8b40*/  S2R R3, SR_CgaCtaId ;  /* 0x0000000000037919 */ /* 0x001e220000008800 */
[----:B------:R-:W-:Y:S01]  /*8b50*/  MOV R4, 0x400 ;  /* 0x0000040000047802 */ /* 0x000fe20000000f00 */
[----:B------:R-:W-:Y:S01]  /*8b60*/  BSSY.RECONVERGENT B1, `(.L_x_411) ;  /* 0x0000019000017945 */ /* 0x000fe20003800200 */
[----:B--2---:R-:W-:Y:S02]  /*8b70*/  IMAD.MOV.U32 R16, RZ, RZ, R5 ;  /* 0x000000ffff107224 */ /* 0x004fe400078e0005 */
[----:B------:R-:W-:Y:S02]  /*8b80*/  IMAD.MOV.U32 R15, RZ, RZ, R7 ;  /* 0x000000ffff0f7224 */ /* 0x000fe400078e0007 */
[----:B------:R-:W-:Y:S01]  /*8b90*/  IMAD.MOV.U32 R14, RZ, RZ, R6 ;  /* 0x000000ffff0e7224 */ /* 0x000fe200078e0006 */
[----:B0-----:R-:W-:-:S05]  /*8ba0*/  LEA R4, R3, R4, 0x18 ;  /* 0x0000000403047211 */ /* 0x001fca00078ec0ff */
[----:B-1----:R-:W0:Y:S04]  /*8bb0*/  LDS R18, [R4+0x28] ;  /* 0x0000280004127984 */ /* 0x002e280000000800 */
[----:B------:R-:W1:Y:S04]  /*8bc0*/  LDS R9, [R4+0x38] ;  /* 0x0000380004097984 */ /* 0x000e680000000800 */
[----:B------:R2:W2:Y:S04]  /*8bd0*/  LDS R19, [R4+0x48] ;  /* 0x0000480004137984 */ /* 0x0004a80000000800 */
[----:B---3--:R3:W2:Y:S04]  /*8be0*/  LDS R17, [R4+0x58] ;  /* 0x0000580004117984 */ /* 0x0086a80000000800 */
[----:B------:R3:W2:Y:S01]  /*8bf0*/  LDS.64 R12, [R4+0x40] ;  /* 0x00004000040c7984 */ /* 0x0006a20000000a00 */
        /* <DEDUP_REMOVED lines=15> */
.L_x_412:
[----:B------:R-:W-:Y:S05]  /*8cf0*/  BSYNC.RECONVERGENT B1 ;  /* 0x0000000000017941 */ /* 0x000fea0003800200 */
.L_x_411:
        /* <DEDUP_REMOVED lines=18> */
.L_x_414:
[----:B------:R-:W-:Y:S05]  /*8e20*/  BSYNC.RECONVERGENT B1 ;  /* 0x0000000000017941 */ /* 0x000fea0003800200 */
.L_x_413:
[----:B------:R0:W1:Y:S01]  /*8e30*/  LDS R22, [R4+0x68] ;  /* 0x0000680004167984 */ /* 0x0000620000000800 */
[----:B------:R-:W-:Y:S01]  /*8e40*/  ISETP.GE.AND P0, PT, R16, R19, PT ;  /* 0x000000131000720c */ /* 0x000fe20003f06270 */
[----:B------:R-:W-:Y:S01]  /*8e50*/  BSSY.RECONVERGENT B1, `(.L_x_415) ;  /* 0x0000015000017945 */ /* 0x000fe20003800200 */
[----:B------:R-:W-:Y:S01]  /*8e60*/  IMAD.MOV.U32 R21, RZ, RZ, R16 ;  /* 0x000000ffff157224 */ /* 0x000fe200078e0010 */
[----:B----4-:R0:W2:Y:S01]  /*8e70*/  LDS R20, [R4+0x78] ;  /* 0x0000780004147984 */ /* 0x0100a20000000800 */
        /* <DEDUP_REMOVED lines=18> */
.L_x_416:
[----:B------:R-:W-:Y:S05]  /*8fa0*/  BSYNC.RECONVERGENT B1 ;  /* 0x0000000000017941 */ /* 0x000fea0003800200 */
.L_x_415:
        /* <DEDUP_REMOVED lines=17> */
.L_x_418:
[----:B------:R-:W-:Y:S05]  /*90c0*/  BSYNC.RECONVERGENT B1 ;  /* 0x0000000000017941 */ /* 0x000fea0003800200 */
.L_x_417:
        /* <DEDUP_REMOVED lines=18> */
.L_x_420:
[----:B------:R-:W-:Y:S05]  /*91f0*/  BSYNC.RECONVERGENT B1 ;  /* 0x0000000000017941 */ /* 0x000fea0003800200 */
.L_x_419:
        /* <DEDUP_REMOVED lines=17> */
.L_x_422:
[----:B------:R-:W-:Y:S05]  /*9310*/  BSYNC.RECONVERGENT B1 ;  /* 0x0000000000017941 */ /* 0x000fea0003800200 */
.L_x_421:
        /* <DEDUP_REMOVED lines=18> */
.L_x_424:
[----:B------:R-:W-:Y:S05]  /*9440*/  BSYNC.RECONVERGENT B1 ;  /* 0x0000000000017941 */ /* 0x000fea0003800200 */
.L_x_423:
        /* <DEDUP_REMOVED lines=26> */
.L_x_426:
[----:B------:R-:W-:Y:S05]  /*95f0*/  BSYNC.RECONVERGENT B1 ;  /* 0x0000000000017941 */ /* 0x000fea0003800200 */
.L_x_425:
        /* <DEDUP_REMOVED lines=16> */
.L_x_428:
[----:B------:R-:W-:Y:S05]  /*9700*/  BSYNC.RECONVERGENT B1 ;  /* 0x0000000000017941 */ /* 0x000fea0003800200 */
.L_x_427:
        /* <DEDUP_REMOVED lines=17> */
.L_x_430:
[----:B------:R-:W-:Y:S05]  /*9820*/  BSYNC.RECONVERGENT B1 ;  /* 0x0000000000017941 */ /* 0x000fea0003800200 */
.L_x_429:
        /* <DEDUP_REMOVED lines=18> */
.L_x_432:
[----:B------:R-:W-:Y:S05]  /*9950*/  BSYNC.RECONVERGENT B1 ;  /* 0x0000000000017941 */ /* 0x000fea0003800200 */
.L_x_431:
        /* <DEDUP_REMOVED lines=17> */
.L_x_434:
[----:B------:R-:W-:Y:S05]  /*9a70*/  BSYNC.RECONVERGENT B1 ;  /* 0x0000000000017941 */ /* 0x000fea0003800200 */
.L_x_433:
        /* <DEDUP_REMOVED lines=18> */
.L_x_436:
[----:B------:R-:W-:Y:S05]  /*9ba0*/  BSYNC.RECONVERGENT B1 ;  /* 0x0000000000017941 */ /* 0x000fea0003800200 */
.L_x_435:
        /* <DEDUP_REMOVED lines=16> */
.L_x_278:
[----:B------:R-:W-:Y:S05]  /*9cb0*/  BSYNC.RECONVERGENT B0 ;  /* 0x0000000000007941 */ /* 0x000fea0003800200 */
.L_x_227:
[----:B------:R-:W-:Y:S05]  /*9cc0*/  @P1 EXIT ;  /* 0x000000000000194d */ /* 0x000fea0003800000 */
[----:B0-2---:R-:W0:Y:S01]  /*9cd0*/  LDC.64 R2, c[0x0][0x398] ;  /* 0x0000e600ff027b82 */ /* 0x005e220000000a00 */
[----:B-1----:R-:W-:-:S04]  /*9ce0*/  LOP3.LUT R7, R7, R6, RZ, 0x3c, !PT ;  /* 0x0000000607077212 */ /* 0x002fc800078e3cff */
[----:B------:R-:W-:-:S04]  /*9cf0*/  LOP3.LUT R6, R7, R6, RZ, 0x3c, !PT ;  /* 0x0000000607067212 */ /* 0x000fc800078e3cff */
[----:B------:R-:W-:Y:S01]  /*9d00*/  LOP3.LUT R7, R7, R6, RZ, 0x3c, !PT ;  /* 0x0000000607077212 */ /* 0x000fe200078e3cff */
[----:B0-----:R-:W-:-:S05]  /*9d10*/  IMAD.WIDE.U32 R2, R0, 0x20, R2 ;  /* 0x0000002000027825 */ /* 0x001fca00078e0002 */
[----:B------:R-:W-:Y:S04]  /*9d20*/  STG.E.64 desc[UR10][R2.64+0x8], R6 ;  /* 0x0000080602007986 */ /* 0x000fe8000c101b0a */
[----:B------:R-:W-:Y:S04]  /*9d30*/  STG.E.64 desc[UR10][R2.64+0x18], R10 ;  /* 0x0000180a02007986 */ /* 0x000fe8000c101b0a */
[----:B------:R-:W-:Y:S04]  /*9d40*/  STG.E desc[UR10][R2.64], R5 ;  /* 0x0000000502007986 */ /* 0x000fe8000c10190a */
[----:B------:R-:W-:Y:S01]  /*9d50*/  STG.E desc[UR10][R2.64+0x10], R8 ;  /* 0x0000100802007986 */ /* 0x000fe2000c10190a */
[----:B------:R-:W-:Y:S05]  /*9d60*/  EXIT ;  /* 0x000000000000794d */ /* 0x000fea0003800000 */
.L_x_437:
        /* <DEDUP_REMOVED lines=9> */
.L_x_2547:


//--------------------- .text._ZN6thrust24THRUST_300001_SM_1000_NS8cuda_cub4core6detail13_kernel_agentINS1_8__reduce11ReduceAgentINS0_18transform_iteratorINS1_9__extrema12arg_minmax_fIil17compare_key_valueE15duplicate_tupleENS0_12zip_iteratorIN4cuda3std3__45tupleIJNS0_6detail15normal_iteratorINS0_10device_ptrIiEEEENS0_17counting_iteratorIlNS0_11use_defaultESO_SO_EEEEEEENSH_IJNSH_IJilEEESS_EEEST_EEPST_ST_lSB_EEJSU_SV_lSB_EEEvDpT0_ --------------------------
	.section	.text._ZN6thrust24THRUST_300001_SM_1000_NS8cuda_cub4core6detail13_kernel_agentINS1_8__reduce11ReduceAgentINS0_18transform_iteratorINS1_9__extrema12arg_minmax_fIil17compare_key_valueE15duplicate_tupleENS0_12zip_iteratorIN4cuda3std3__45tupleIJNS0_6detail15normal_iteratorINS0_10device_ptrIiEEEENS0_17counting_iteratorIlNS0_11use_defaultESO_SO_EEEEEEENSH_IJNSH_IJilEEESS_EEEST_EEPST_ST_lSB_EEJSU_SV_lSB_EEEvDpT0_,"ax",@progbits
	.align	128
        .global         _ZN6thrust24THRUST_300001_SM_1000_NS8cuda_cub4core6detail13_kernel_agentINS1_8__reduce11ReduceAgentINS0_18transform_iteratorINS1_9__extrema12arg_minmax_fIil17compare_key_valueE15duplicate_tupleENS0_12zip_iteratorIN4cuda3std3__45tupleIJNS0_6detail15normal_iteratorINS0_10device_ptrIiEEEENS0_17counting_iteratorIlNS0_11use_defaultESO_SO_EEEEEEENSH_IJNSH_IJilEEESS_EEEST_EEPST_ST_lSB_EEJSU_SV_lSB_EEEvDpT0_
        .type           _ZN6thrust24THRUST_300001_SM_1000_NS8cuda_cub4core6detail13_kernel_agentINS1_8__reduce11ReduceAgentINS0_18transform_iteratorINS1_9__extrema12arg_minmax_fIil17compare_key_valueE15duplicate_tupleENS0_12zip_iteratorIN4cuda3std3__45tupleIJNS0_6detail15normal_iteratorINS0_10device_ptrIiEEEENS0_17counting_iteratorIlNS0_11use_defaultESO_SO_EEEEEEENSH_IJNSH_IJilEEESS_EEEST_EEPST_ST_lSB_EEJSU_SV_lSB_EEEvDpT0_,@function
        .size           _ZN6thrust24THRUST_300001_SM_1000_NS8cuda_cub4core6detail13_kernel_agentINS1_8__reduce11ReduceAgentINS0_18transform_iteratorINS1_9__extrema12arg_minmax_fIil17compare_key_valueE15duplicate_tupleENS0_12zip_iteratorIN4cuda3std3__45tupleIJNS0_6detail15normal_iteratorINS0_10device_ptrIiEEEENS0_17counting_iteratorIlNS0_11use_defaultESO_SO_EEEEEEENSH_IJNSH_IJilEEESS_EEEST_EEPST_ST_lSB_EEJSU_SV_lSB_EEEvDpT0_,(.L_x_2548 - _ZN6thrust24THRUST_300001_SM_1000_NS8cuda_cub4core6detail13_kernel_agentINS1_8__reduce11ReduceAgentINS0_18transform_iteratorINS1_9__extrema12arg_minmax_fIil17compare_key_valueE15duplicate_tupleENS0_12zip_iteratorIN4cuda3std3__45tupleIJNS0_6detail15normal_iteratorINS0_10device_ptrIiEEEENS0_17counting_iteratorIlNS0_11use_defaultESO_SO_EEEEEEENSH_IJNSH_IJilEEESS_EEEST_EEPST_ST_lSB_EEJSU_SV_lSB_EEEvDpT0_)
        .other          _ZN6thrust24THRUST_300001_SM_1000_NS8cuda_cub4core6detail13_kernel_agentINS1_8__reduce11ReduceAgentINS0_18transform_iteratorINS1_9__extrema12arg_minmax_fIil17compare_key_valueE15duplicate_tupleENS0_12zip_iteratorIN4cuda3std3__45tupleIJNS0_6detail15normal_iteratorINS0_10device_ptrIiEEEENS0_17counting_iteratorIlNS0_11use_defaultESO_SO_EEEEEEENSH_IJNSH_IJilEEESS_EEEST_EEPST_ST_lSB_EEJSU_SV_lSB_EEEvDpT0_,@"STO_CUDA_ENTRY STV_DEFAULT"
_ZN6thrust24THRUST_300001_SM_1000_NS8cuda_cub4core6detail13_kernel_agentINS1_8__reduce11ReduceAgentINS0_18transform_iteratorINS1_9__extrema12arg_minmax_fIil17compare_key_valueE15duplicate_tupleENS0_12zip_iteratorIN4cuda3std3__45tupleIJNS0_6detail15normal_iteratorINS0_10device_ptrIiEEEENS0_17counting_iteratorIlNS0_11use_defaultESO_SO_EEEEEEENSH_IJNSH_IJilEEESS_EEEST_EEPST_ST_lSB_EEJSU_SV_lSB_EEEvDpT0_:
.text._ZN6thrust24THRUST_300001_SM_1000_NS8cuda_cub4core6detail13_kernel_agentINS1_8__reduce11ReduceAgentINS0_18transform_iteratorINS1_9__extrema12arg_minmax_fIil17compare_key_valueE15duplicate_tupleENS0_12zip_iteratorIN4cuda3std3__45tupleIJNS0_6detail15normal_iteratorINS0_10device_ptrIiEEEENS0_17counting_iteratorIlNS0_11use_defaultESO_SO_EEEEEEENSH_IJNSH_IJilEEESS_EEEST_EEPST_ST_lSB_EEJSU_SV_lSB_EEEvDpT0_:
[----:B------:R-:W-:Y:S01]  /*0000*/  LDC R1, c[0x0][0x37c] ;  /* 0x0000df00ff017b82 */ /* 0x000fe20000000800 */
[----:B------:R-:W0:Y:S02]  /*0010*/  LDCU.64 UR4, c[0x0][0x3a0] ;  /* 0x00007400ff0477ac */ /* 0x000e240008000a00 */
[----:B0-----:R-:W-:-:S04]  /*0020*/  ISETP.NE.U32.AND P0, PT, RZ, UR4, PT ;  /* 0x00000004ff007c0c */ /* 0x001fc8000bf05070 */
[----:B------:R-:W-:-:S13]  /*0030*/  ISETP.NE.AND.EX P0, PT, RZ, UR5, PT, P0 ;  /* 0x00000005ff007c0c */ /* 0x000fda000bf05300 */
[----:B------:R-:W-:Y:S05]  /*0040*/  @!P0 EXIT ;  /* 0x000000000000894d */ /* 0x000fea0003800000 */
[----:B------:R-:W-:Y:S01]  /*0050*/  UISETP.GT.U32.AND UP0, UPT, UR4, 0x1ff, UPT ;  /* 0x000001ff0400788c */ /* 0x000fe2000bf04070 */
[----:B------:R-:W-:Y:S01]  /*0060*/  BSSY.RECONVERGENT B0, `(.L_x_438) ;  /* 0x0000987000007945 */ /* 0x000fe20003800200 */
[----:B------:R-:W0:Y:S02]  /*0070*/  LDCU.64 UR6, c[0x0][0x358] ;  /* 0x00006b00ff0677ac */ /* 0x000e240008000a00 */
[----:B------:R-:W-:-:S09]  /*0080*/  UISETP.GT.AND.EX UP0, UPT, UR5, URZ, UPT, UP0 ;  /* 0x000000ff0500728c */ /* 0x000fd2000bf04300 */
[----:B------:R-:W-:Y:S05]  /*0090*/  BRA.U UP0, `(.L_x_439) ;  /* 0x0000005d00987547 */ /* 0x000fea000b800000 */
[----:B------:R-:W1:Y:S01]  /*00a0*/  S2R R7, SR_TID.X ;  /* 0x0000000000077919 */ /* 0x000e620000002100 */
[----:B------:R-:W-:Y:S01]  /*00b0*/  IMAD.MOV.U32 R10, RZ, RZ, RZ ;  /* 0x000000ffff0a7224 */ /* 0x000fe200078e00ff */
[----:B------:R-:W2:Y:S01]  /*00c0*/  LDCU UR5, c[0x0][0x3a0] ;  /* 0x00007400ff0577ac */ /* 0x000ea20008000800 */
[----:B-1----:R-:W-:-:S13]  /*00d0*/  ISETP.GE.AND P0, PT, R7, UR4, PT ;  /* 0x0000000407007c0c */ /* 0x002fda000bf06270 */
[----:B------:R-:W1:Y:S08]  /*00e0*/  @!P0 LDC.64 R2, c[0x0][0x380] ;  /* 0x0000e000ff028b82 */ /* 0x000e700000000a00 */
[----:B------:R-:W3:Y:S01]  /*00f0*/  @!P0 LDC.64 R4, c[0x0][0x388] ;  /* 0x0000e200ff048b82 */ /* 0x000ee20000000a00 */
[----:B-1----:R-:W-:-:S05]  /*0100*/  @!P0 IMAD.WIDE.U32 R2, R7, 0x4, R2 ;  /* 0x0000000407028825 */ /* 0x002fca00078e0002 */
[----:B0-----:R-:W4:Y:S01]  /*0110*/  @!P0 LDG.E R10, desc[UR6][R2.64] ;  /* 0x00000006020a8981 */ /* 0x001f22000c1e1900 */
[----:B------:R-:W-:Y:S01]  /*0120*/  IMAD.MOV.U32 R8, RZ, RZ, R7 ;  /* 0x000000ffff087224 */ /* 0x000fe200078e0007 */
[----:B------:R-:W-:Y:S01]  /*0130*/  BSSY.RECONVERGENT B2, `(.L_x_440) ;  /* 0x00000fd000027945 */ /* 0x000fe20003800200 */
[C---:B------:R-:W-:Y:S02]  /*0140*/  @!P0 VIADD R8, R7.reuse, 0x100 ;  /* 0x0000010007088836 */ /* 0x040fe40000000000 */
[----:B------:R-:W-:Y:S01]  /*0150*/  IMAD.MOV.U32 R6, RZ, RZ, RZ ;  /* 0x000000ffff067224 */ /* 0x000fe200078e00ff */
[----:B---3--:R-:W-:Y:S01]  /*0160*/  @!P0 IADD3 R6, P2, PT, R7, R4, RZ ;  /* 0x0000000407068210 */ /* 0x008fe20007f5e0ff */
[----:B------:R-:W-:Y:S01]  /*0170*/  IMAD.MOV.U32 R0, RZ, RZ, RZ ;  /* 0x000000ffff007224 */ /* 0x000fe200078e00ff */
[----:B------:R-:W-:-:S03]  /*0180*/  ISETP.GE.AND P1, PT, R8, UR4, PT ;  /* 0x0000000408007c0c */ /* 0x000fc6000bf26270 */
[----:B------:R-:W-:Y:S02]  /*0190*/  @!P0 IMAD.X R0, RZ, RZ, R5, P2 ;  /* 0x000000ffff008224 */ /* 0x000fe400010e0605 */
[----:B------:R-:W-:Y:S02]  /*01a0*/  IMAD.MOV.U32 R13, RZ, RZ, R6 ;  /* 0x000000ffff0d7224 */ /* 0x000fe400078e0006 */
[----:B------:R-:W-:Y:S02]  /*01b0*/  IMAD.MOV.U32 R11, RZ, RZ, R0 ;  /* 0x000000ffff0b7224 */ /* 0x000fe400078e0000 */
[----:B----4-:R-:W-:-:S04]  /*01c0*/  IMAD.MOV.U32 R12, RZ, RZ, R10 ;  /* 0x000000ffff0c7224 */ /* 0x010fc800078e000a */
[----:B--2---:R-:W-:Y:S05]  /*01d0*/  @P1 BRA `(.L_x_441) ;  /* 0x0000000c00c81947 */ /* 0x004fea0003800000 */
[----:B------:R-:W-:Y:S01]  /*01e0*/  LOP3.LUT R4, RZ, R8, RZ, 0x33, !PT ;  /* 0x00000008ff047212 */ /* 0x000fe200078e33ff */
[----:B------:R-:W-:Y:S01]  /*01f0*/  BSSY.RECONVERGENT B1, `(.L_x_442) ;  /* 0x0000047000017945 */ /* 0x000fe20003800200 */
[----:B------:R-:W-:Y:S02]  /*0200*/  IMAD.MOV.U32 R12, RZ, RZ, R10 ;  /* 0x000000ffff0c7224 */ /* 0x000fe400078e000a */
[----:B------:R-:W-:Y:S02]  /*0210*/  IMAD.MOV.U32 R13, RZ, RZ, R6 ;  /* 0x000000ffff0d7224 */ /* 0x000fe400078e0006 */
[----:B------:R-:W-:Y:S02]  /*0220*/  VIADD R4, R4, UR4 ;  /* 0x0000000404047c36 */ /* 0x000fe40008000000 */
[----:B------:R-:W-:-:S03]  /*0230*/  IMAD.MOV.U32 R11, RZ, RZ, R0 ;  /* 0x000000ffff0b7224 */ /* 0x000fc600078e0000 */
[----:B------:R-:W-:-:S04]  /*0240*/  LOP3.LUT R2, R4, 0x300, RZ, 0xc0, !PT ;  /* 0x0000030004027812 */ /* 0x000fc800078ec0ff */
[----:B------:R-:W-:-:S13]  /*0250*/  ISETP.NE.AND P0, PT, R2, 0x300, PT ;  /* 0x000003000200780c */ /* 0x000fda0003f05270 */
[----:B------:R-:W-:Y:S05]  /*0260*/  @!P0 BRA `(.L_x_443) ;  /* 0x0000000000fc8947 */ /* 0x000fea0003800000 */
[----:B------:R-:W0:Y:S01]  /*0270*/  LDC.64 R2, c[0x0][0x380] ;  /* 0x0000e000ff027b82 */ /* 0x000e220000000a00 */
[----:B------:R-:W1:Y:S01]  /*0280*/  LDCU.64 UR8, c[0x0][0x388] ;  /* 0x00007100ff0877ac */ /* 0x000e620008000a00 */
[----:B------:R-:W-:Y:S01]  /*0290*/  LEA.HI R5, R4, 0x1, RZ, 0x18 ;  /* 0x0000000104057811 */ /* 0x000fe200078fc0ff */
[----:B------:R-:W-:Y:S02]  /*02a0*/  IMAD.MOV.U32 R12, RZ, RZ, R10 ;  /* 0x000000ffff0c7224 */ /* 0x000fe400078e000a */
[----:B------:R-:W-:Y:S01]  /*02b0*/  IMAD.MOV.U32 R13, RZ, RZ, R6 ;  /* 0x000000ffff0d7224 */ /* 0x000fe200078e0006 */
[----:B------:R-:W-:Y:S01]  /*02c0*/  LOP3.LUT R5, R5, 0x3, RZ, 0xc0, !PT ;  /* 0x0000000305057812 */ /* 0x000fe200078ec0ff */
[----:B------:R-:W-:-:S04]  /*02d0*/  IMAD.MOV.U32 R11, RZ, RZ, R0 ;  /* 0x000000ffff0b7224 */ /* 0x000fc800078e0000 */
[----:B------:R-:W-:Y:S01]  /*02e0*/  IMAD.MOV R5, RZ, RZ, -R5 ;  /* 0x000000ffff057224 */ /* 0x000fe200078e0a05 */
[C---:B-1----:R-:W-:Y:S01]  /*02f0*/  IADD3 R15, P0, PT, R8.reuse, UR8, RZ ;  /* 0x00000008080f7c10 */ /* 0x042fe2000ff1e0ff */
[----:B0-----:R-:W-:-:S04]  /*0300*/  IMAD.WIDE.U32 R2, R8, 0x4, R2 ;  /* 0x0000000408027825 */ /* 0x001fc800078e0002 */
[----:B------:R-:W-:Y:S02]  /*0310*/  IMAD.MOV.U32 R9, RZ, RZ, R2 ;  /* 0x000000ffff097224 */ /* 0x000fe400078e0002 */
[----:B------:R-:W-:Y:S02]  /*0320*/  IMAD.MOV.U32 R14, RZ, RZ, R3 ;  /* 0x000000ffff0e7224 */ /* 0x000fe400078e0003 */
[----:B------:R-:W-:-:S07]  /*0330*/  IMAD.X R16, RZ, RZ, UR9, P0 ;  /* 0x00000009ff107e24 */ /* 0x000fce00080e06ff */
.L_x_448:
[----:B------:R-:W-:Y:S02]  /*0340*/  IMAD.MOV.U32 R2, RZ, RZ, R9 ;  /* 0x000000ffff027224 */ /* 0x000fe400078e0009 */
        /* <DEDUP_REMOVED lines=26> */
.L_x_445:
[----:B------:R-:W-:Y:S05]  /*04f0*/  BSYNC.RECONVERGENT B3 ;  /* 0x0000000000037941 */ /* 0x000fea0003800200 */
.L_x_444:
        /* <DEDUP_REMOVED lines=15> */
.L_x_447:
[----:B------:R-:W-:Y:S05]  /*05f0*/  BSYNC.RECONVERGENT B3 ;  /* 0x0000000000037941 */ /* 0x000fea0003800200 */
.L_x_446:
[----:B------:R-:W-:Y:S01]  /*0600*/  IADD3 R15, P0, PT, R15, 0x100, RZ ;  /* 0x000001000f0f7810 */ /* 0x000fe20007f1e0ff */
[----:B------:R-:W-:Y:S01]  /*0610*/  VIADD R8, R8, 0x100 ;  /* 0x0000010008087836 */ /* 0x000fe20000000000 */
[----:B------:R-:W-:-:S03]  /*0620*/  IADD3 R9, P1, PT, R9, 0x400, RZ ;  /* 0x0000040009097810 */ /* 0x000fc60007f3e0ff */
[----:B------:R-:W-:Y:S02]  /*0630*/  IMAD.X R16, RZ, RZ, R16, P0 ;  /* 0x000000ffff107224 */ /* 0x000fe400000e0610 */
[----:B------:R-:W-:Y:S01]  /*0640*/  IMAD.X R14, RZ, RZ, R14, P1 ;  /* 0x000000ffff0e7224 */ /* 0x000fe200008e060e */
[----:B------:R-:W-:Y:S07]  /*0650*/  @P2 BRA `(.L_x_448) ;  /* 0xfffffffc00382947 */ /* 0x000fee000383ffff */
.L_x_443:
[----:B------:R-:W-:Y:S05]  /*0660*/  BSYNC.RECONVERGENT B1 ;  /* 0x0000000000017941 */ /* 0x000fea0003800200 */
.L_x_442:
[----:B------:R-:W-:-:S13]  /*0670*/  ISETP.GE.U32.AND P0, PT, R4, 0x300, PT ;  /* 0x000003000400780c */ /* 0x000fda0003f06070 */
[----:B------:R-:W-:Y:S05]  /*0680*/  @!P0 BRA `(.L_x_441) ;  /* 0x00000008009c8947 */ /* 0x000fea0003800000 */
[----:B------:R-:W0:Y:S01]  /*0690*/  LDC.64 R2, c[0x0][0x380] ;  /* 0x0000e000ff027b82 */ /* 0x000e220000000a00 */
[----:B------:R-:W-:-:S07]  /*06a0*/  VIADD R9, R8, 0x200 ;  /* 0x0000020008097836 */ /* 0x000fce0000000000 */
[----:B------:R-:W1:Y:S02]  /*06b0*/  LDC.64 R4, c[0x0][0x388] ;  /* 0x0000e200ff047b82 */ /* 0x000e640000000a00 */
.L_x_465:
[----:B------:R-:W-:-:S04]  /*06c0*/  VIADD R21, R9, 0xfffffe00 ;  /* 0xfffffe0009157836 */ /* 0x000fc80000000000 */
[----:B0-----:R-:W-:-:S05]  /*06d0*/  IMAD.WIDE R16, R21, 0x4, R2 ;  /* 0x0000000415107825 */ /* 0x001fca00078e0202 */
[----:B------:R-:W2:Y:S04]  /*06e0*/  LDG.E R23, desc[UR6][R16.64] ;  /* 0x0000000610177981 */ /* 0x000ea8000c1e1900 */
[----:B------:R0:W5:Y:S04]  /*06f0*/  LDG.E R15, desc[UR6][R16.64+0x400] ;  /* 0x00040006100f7981 */ /* 0x000168000c1e1900 */
[----:B------:R0:W5:Y:S04]  /*0700*/  LDG.E R8, desc[UR6][R16.64+0x800] ;  /* 0x0008000610087981 */ /* 0x000168000c1e1900 */
[----:B------:R0:W5:Y:S01]  /*0710*/  LDG.E R14, desc[UR6][R16.64+0xc00] ;  /* 0x000c0006100e7981 */ /* 0x000162000c1e1900 */
[----:B-1----:R-:W-:Y:S01]  /*0720*/  IADD3 R22, P1, PT, R21, R4, RZ ;  /* 0x0000000415167210 */ /* 0x002fe20007f3e0ff */
[----:B------:R-:W-:Y:S01]  /*0730*/  BSSY.RECONVERGENT B1, `(.L_x_449) ;  /* 0x0000013000017945 */ /* 0x000fe20003800200 */
[----:B------:R-:W-:-:S02]  /*0740*/  IMAD.MOV.U32 R20, RZ, RZ, R13 ;  /* 0x000000ffff147224 */ /* 0x000fc400078e000d */
[----:B------:R-:W-:Y:S01]  /*0750*/  IMAD.MOV.U32 R19, RZ, RZ, R11 ;  /* 0x000000ffff137224 */ /* 0x000fe200078e000b */
[----:B------:R-:W-:Y:S01]  /*0760*/  LEA.HI.X.SX32 R21, R21, R5, 0x1, P1 ;  /* 0x0000000515157211 */ /* 0x000fe200008f0eff */
[----:B------:R-:W-:Y:S01]  /*0770*/  IMAD.MOV.U32 R18, RZ, RZ, R12 ;  /* 0x000000ffff127224 */ /* 0x000fe200078e000c */
        /* <DEDUP_REMOVED lines=14> */
.L_x_450:
[----:B------:R-:W-:Y:S05]  /*0860*/  BSYNC.RECONVERGENT B1 ;  /* 0x0000000000017941 */ /* 0x000fea0003800200 */
.L_x_449:
        /* <DEDUP_REMOVED lines=17> */
.L_x_452:
[----:B------:R-:W-:Y:S05]  /*0980*/  BSYNC.RECONVERGENT B1 ;  /* 0x0000000000017941 */ /* 0x000fea0003800200 */
.L_x_451:
[----:B-----5:R-:W-:Y:S01]  /*0990*/  ISETP.GE.AND P0, PT, R18, R15, PT ;  /* 0x0000000f1200720c */ /* 0x020fe20003f06270 */
[----:B------:R-:W-:Y:S01]  /*09a0*/  BSSY.RECONVERGENT B1, `(.L_x_453) ;  /* 0x0000012000017945 */ /* 0x000fe20003800200 */
[C---:B------:R-:W-:Y:S01]  /*09b0*/  IADD3 R6, P1, PT, R16.reuse, R4, RZ ;  /* 0x0000000410067210 */ /* 0x040fe20007f3e0ff */
[----:B------:R-:W-:Y:S02]  /*09c0*/  IMAD.MOV.U32 R0, RZ, RZ, R20 ;  /* 0x000000ffff007224 */ /* 0x000fe400078e0014 */
[----:B------:R-:W-:Y:S01]  /*09d0*/  IMAD.MOV.U32 R17, RZ, RZ, R18 ;  /* 0x000000ffff117224 */ /* 0x000fe200078e0012 */
[----:B------:R-:W-:Y:S01]  /*09e0*/  LEA.HI.X.SX32 R10, R16, R5, 0x1, P1 ;  /* 0x00000005100a7211 */ /* 0x000fe200008f0eff */
        /* <DEDUP_REMOVED lines=13> */
.L_x_454:
[----:B------:R-:W-:Y:S05]  /*0ac0*/  BSYNC.RECONVERGENT B1 ;  /* 0x0000000000017941 */ /* 0x000fea0003800200 */
.L_x_453:
        /* <DEDUP_REMOVED lines=17> */
.L_x_456:
[----:B------:R-:W-:Y:S05]  /*0be0*/  BSYNC.RECONVERGENT B1 ;  /* 0x0000000000017941 */ /* 0x000fea0003800200 */
.L_x_455:
[----:B------:R-:W-:Y:S01]  /*0bf0*/  ISETP.GE.AND P0, PT, R17, R8, PT ;  /* 0x000000081100720c */ /* 0x000fe20003f06270 */
        /* <DEDUP_REMOVED lines=18> */
.L_x_458:
[----:B------:R-:W-:Y:S05]  /*0d20*/  BSYNC.RECONVERGENT B1 ;  /* 0x0000000000017941 */ /* 0x000fea0003800200 */
.L_x_457:
        /* <DEDUP_REMOVED lines=18> */
.L_x_460:
[----:B------:R-:W-:Y:S05]  /*0e50*/  BSYNC.RECONVERGENT B1 ;  /* 0x0000000000017941 */ /* 0x000fea0003800200 */
.L_x_459:
        /* <DEDUP_REMOVED lines=19> */
.L_x_462:
[----:B------:R-:W-:Y:S05]  /*0f90*/  BSYNC.RECONVERGENT B1 ;  /* 0x0000000000017941 */ /* 0x000fea0003800200 */
.L_x_461:
        /* <DEDUP_REMOVED lines=17> */
.L_x_464:
[----:B------:R-:W-:Y:S05]  /*10b0*/  BSYNC.RECONVERGENT B1 ;  /* 0x0000000000017941 */ /* 0x000fea0003800200 */
.L_x_463:
[C---:B------:R-:W-:Y:S02]  /*10c0*/  VIADD R8, R9.reuse, 0x200 ;  /* 0x0000020009087836 */ /* 0x040fe40000000000 */
[----:B------:R-:W-:-:S03]  /*10d0*/  VIADD R9, R9, 0x400 ;  /* 0x0000040009097836 */ /* 0x000fc60000000000 */
[----:B------:R-:W-:-:S13]  /*10e0*/  ISETP.GE.AND P0, PT, R8, UR5, PT ;  /* 0x0000000508007c0c */ /* 0x000fda000bf06270 */
[----:B------:R-:W-:Y:S05]  /*10f0*/  @!P0 BRA `(.L_x_465) ;  /* 0xfffffff400708947 */ /* 0x000fea000383ffff */
.L_x_441:
[----:B------:R-:W-:Y:S05]  /*1100*/  BSYNC.RECONVERGENT B2 ;  /* 0x0000000000027941 */ /* 0x000fea0003800200 */
.L_x_440:
[----:B------:R-:W0:Y:S02]  /*1110*/  LDCU UR8, c[0x0][0x3a0] ;  /* 0x00007400ff0877ac */ /* 0x000e240008000800 */
[----:B0-----:R-:W-:-:S09]  /*1120*/  UISETP.GE.AND UP0, UPT, UR8, 0x100, UPT ;  /* 0x000001000800788c */ /* 0x001fd2000bf06270 */
[----:B------:R-:W-:Y:S05]  /*1130*/  BRA.U !UP0, `(.L_x_466) ;  /* 0x0000002108f07547 */ /* 0x000fea000b800000 */
        /* <DEDUP_REMOVED lines=35> */
.L_x_470:
[----:B------:R-:W-:Y:S05]  /*1370*/  BSYNC.RECONVERGENT B2 ;  /* 0x0000000000027941 */ /* 0x000fea0003800200 */
.L_x_469:
        /* <DEDUP_REMOVED lines=14> */
.L_x_468:
[----:B------:R-:W-:Y:S05]  /*1460*/  BSYNC.RECONVERGENT B1 ;  /* 0x0000000000017941 */ /* 0x000fea0003800200 */
.L_x_467:
        /* <DEDUP_REMOVED lines=21> */
[----:B-1----:R-:W-:Y:S02]  /*15c0*/  IMAD.MOV.U32 R12, RZ, RZ, R18 ;  /* 0x000000ffff0c7224 */ /* 0x002fe400078e0012 */
        /* <DEDUP_REMOVED lines=9> */
.L_x_474:
[----:B------:R-:W-:Y:S05]  /*1660*/  BSYNC.RECONVERGENT B2 ;  /* 0x0000000000027941 */ /* 0x000fea0003800200 */
.L_x_473:
        /* <DEDUP_REMOVED lines=23> */
.L_x_472:
[----:B------:R-:W-:Y:S05]  /*17e0*/  BSYNC.RECONVERGENT B1 ;  /* 0x0000000000017941 */ /* 0x000fea0003800200 */
.L_x_471:
        /* <DEDUP_REMOVED lines=31> */
.L_x_478:
[----:B------:R-:W-:Y:S05]  /*19e0*/  BSYNC.RECONVERGENT B2 ;  /* 0x0000000000027941 */ /* 0x000fea0003800200 */
.L_x_477:
        /* <DEDUP_REMOVED lines=23> */
.L_x_476:
[----:B------:R-:W-:Y:S05]  /*1b60*/  BSYNC.RECONVERGENT B1 ;  /* 0x0000000000017941 */ /* 0x000fea0003800200 */
.L_x_475:
        /* <DEDUP_REMOVED lines=31> */
.L_x_482:
[----:B------:R-:W-:Y:S05]  /*1d60*/  BSYNC.RECONVERGENT B2 ;  /* 0x0000000000027941 */ /* 0x000fea0003800200 */
.L_x_481:
        /* <DEDUP_REMOVED lines=23> */
.L_x_480:
[----:B------:R-:W-:Y:S05]  /*1ee0*/  BSYNC.RECONVERGENT B1 ;  /* 0x0000000000017941 */ /* 0x000fea0003800200 */
.L_x_479:
        /* <DEDUP_REMOVED lines=31> */
.L_x_486:
[----:B------:R-:W-:Y:S05]  /*20e0*/  BSYNC.RECONVERGENT B2 ;  /* 0x0000000000027941 */ /* 0x000fea0003800200 */
.L_x_485:
        /* <DEDUP_REMOVED lines=23> */
.L_x_484:
[----:B------:R-:W-:Y:S05]  /*2260*/  BSYNC.RECONVERGENT B1 ;  /* 0x0000000000017941 */ /* 0x000fea0003800200 */
.L_x_483:
[----:B------:R-:W-:Y:S01]  /*2270*/  ISETP.NE.AND P0, PT, R14, RZ, PT ;  /* 0x000000ff0e00720c */ /* 0x000fe20003f05270 */
[----:B------:R-:W-:-:S12]  /*2280*/  BSSY.RECONVERGENT B1, `(.L_x_487) ;  /* 0x000000d000017945 */ /* 0x000fd80003800200 */
[----:B------:R-:W-:Y:S05]  /*2290*/  @P0 BRA `(.L_x_488) ;  /* 0x00000000002c0947 */ /* 0x000fea0003800000 */
[----:B0-----:R-:W0:Y:S01]  /*22a0*/  S2R R11, SR_CgaCtaId ;  /* 0x00000000000b7919 */ /* 0x001e220000008800 */
[----:B------:R-:W-:Y:S01]  /*22b0*/  MOV R6, 0x400 ;  /* 0x0000040000067802 */ /* 0x000fe20000000f00 */
[----:B------:R-:W-:Y:S01]  /*22c0*/  IMAD.MOV.U32 R10, RZ, RZ, R9 ;  /* 0x000000ffff0a7224 */ /* 0x000fe200078e0009 */
        /* <DEDUP_REMOVED lines=8> */
.L_x_488:
[----:B------:R-:W-:Y:S05]  /*2350*/  BSYNC.RECONVERGENT B1 ;  /* 0x0000000000017941 */ /* 0x000fea0003800200 */
.L_x_487:
[----:B------:R-:W-:Y:S01]  /*2360*/  BAR.SYNC.DEFER_BLOCKING 0x0 ;  /* 0x0000000000007b1d */ /* 0x000fe20000010000 */
[----:B------:R-:W-:-:S13]  /*2370*/  ISETP.NE.AND P2, PT, R7, RZ, PT ;  /* 0x000000ff0700720c */ /* 0x000fda0003f45270 */
[----:B------:R-:W-:Y:S05]  /*2380*/  @P2 BRA `(.L_x_489) ;  /* 0x0000007400502947 */ /* 0x000fea0003800000 */
[----:B------:R-:W5:Y:S01]  /*2390*/  S2R R7, SR_CgaCtaId ;  /* 0x0000000000077919 */ /* 0x000f620000008800 */
[----:B------:R-:W-:Y:S01]  /*23a0*/  MOV R4, 0x400 ;  /* 0x0000040000047802 */ /* 0x000fe20000000f00 */
[----:B------:R-:W-:Y:S01]  /*23b0*/  BSSY.RECONVERGENT B1, `(.L_x_490) ;  /* 0x0000016000017945 */ /* 0x000fe20003800200 */
[----:B-1----:R-:W-:Y:S02]  /*23c0*/  IMAD.MOV.U32 R18, RZ, RZ, R5 ;  /* 0x000000ffff127224 */ /* 0x002fe400078e0005 */
[----:B----4-:R-:W-:Y:S02]  /*23d0*/  IMAD.MOV.U32 R17, RZ, RZ, R9 ;  /* 0x000000ffff117224 */ /* 0x010fe400078e0009 */
[----:B--2---:R-:W-:Y:S01]  /*23e0*/  IMAD.MOV.U32 R16, RZ, RZ, R8 ;  /* 0x000000ffff107224 */ /* 0x004fe200078e0008 */
[----:B-----5:R-:W-:-:S05]  /*23f0*/  LEA R4, R7, R4, 0x18 ;  /* 0x0000000407047211 */ /* 0x020fca00078ec0ff */
[----:B0-----:R-:W0:Y:S04]  /*2400*/  LDS R6, [R4+0x28] ;  /* 0x0000280004067984 */ /* 0x001e280000000800 */
        /* <DEDUP_REMOVED lines=16> */
.L_x_491:
[----:B------:R-:W-:Y:S05]  /*2510*/  BSYNC.RECONVERGENT B1 ;  /* 0x0000000000017941 */ /* 0x000fea0003800200 */
.L_x_490:
[----:B---3--:R-:W0:Y:S01]  /*2520*/  LDS.64 R14, [R4+0x40] ;  /* 0x00004000040e7984 */ /* 0x008e220000000a00 */
        /* <DEDUP_REMOVED lines=8> */
[----:B------:R0:W1:Y:S04]  /*25b0*/  LDS R5, [R4+0xa8] ;  /* 0x0000a80004057984 */ /* 0x0000680000000800 */
        /* <DEDUP_REMOVED lines=18> */
.L_x_493:
[----:B------:R-:W-:Y:S05]  /*26e0*/  BSYNC.RECONVERGENT B1 ;  /* 0x0000000000017941 */ /* 0x000fea0003800200 */
.L_x_492:
        /* <DEDUP_REMOVED lines=18> */
.L_x_495:
[----:B------:R-:W-:Y:S05]  /*2810*/  BSYNC.RECONVERGENT B1 ;  /* 0x0000000000017941 */ /* 0x000fea0003800200 */
.L_x_494:
        /* <DEDUP_REMOVED lines=17> */
.L_x_497:
[----:B------:R-:W-:Y:S05]  /*2930*/  BSYNC.RECONVERGENT B1 ;  /* 0x0000000000017941 */ /* 0x000fea0003800200 */
.L_x_496:
        /* <DEDUP_REMOVED lines=16> */
.L_x_499:
[----:B------:R-:W-:Y:S05]  /*2a40*/  BSYNC.RECONVERGENT B1 ;  /* 0x0000000000017941 */ /* 0x000fea0003800200 */
.L_x_498:
        /* <DEDUP_REMOVED lines=17> */
.L_x_501:
[----:B------:R-:W-:Y:S05]  /*2b60*/  BSYNC.RECONVERGENT B1 ;  /* 0x0000000000017941 */ /* 0x000fea0003800200 */
.L_x_500:
        /* <DEDUP_REMOVED lines=18> */
.L_x_503:
[----:B------:R-:W-:Y:S05]  /*2c90*/  BSYNC.RECONVERGENT B1 ;  /* 0x0000000000017941 */ /* 0x000fea0003800200 */
.L_x_502:
        /* <DEDUP_REMOVED lines=26> */
.L_x_505:
[----:B------:R-:W-:Y:S05]  /*2e40*/  BSYNC.RECONVERGENT B1 ;  /* 0x0000000000017941 */ /* 0x000fea0003800200 */
.L_x_504:
        /* <DEDUP_REMOVED lines=16> */
.L_x_507:
[----:B------:R-:W-:Y:S05]  /*2f50*/  BSYNC.RECONVERGENT B1 ;  /* 0x0000000000017941 */ /* 0x000fea0003800200 */
.L_x_506:
        /* <DEDUP_REMOVED lines=17> */
.L_x_509:
[----:B------:R-:W-:Y:S05]  /*3070*/  BSYNC.RECONVERGENT B1 ;  /* 0x0000000000017941 */ /* 0x000fea0003800200 */
.L_x_508:
        /* <DEDUP_REMOVED lines=16> */
.L_x_511:
[----:B------:R-:W-:Y:S05]  /*3180*/  BSYNC.RECONVERGENT B1 ;  /* 0x0000000000017941 */ /* 0x000fea0003800200 */
.L_x_510:
        /* <DEDUP_REMOVED lines=17> */
.L_x_513:
[----:B------:R-:W-:Y:S05]  /*32a0*/  BSYNC.RECONVERGENT B1 ;  /* 0x0000000000017941 */ /* 0x000fea0003800200 */
.L_x_512:
        /* <DEDUP_REMOVED lines=18> */
.L_x_515:
[----:B------:R-:W-:Y:S05]  /*33d0*/  BSYNC.RECONVERGENT B1 ;  /* 0x0000000000017941 */ /* 0x000fea0003800200 */
.L_x_514:
        /* <DEDUP_REMOVED lines=11> */
[----:B------:R-:W-:Y:S02]  /*3490*/  ISETP.LT.U32.AND P1, PT, R19, R6, PT ;  /* 0x000000061300720c */ /* 0x000fe40003f21070 */
[CC--:B------:R-:W-:Y:S02]  /*34a0*/  ISETP.GE.AND.EX P0, PT, R16.reuse, R7.reuse, PT, P0 ;  /* 0x000000071000720c */ /* 0x0c0fe40003f06300 */
[----:B------:R-:W-:Y:S02]  /*34b0*/  ISETP.LT.AND.EX P1, PT, R16, R7, PT, P1 ;  /* 0x000000071000720c */ /* 0x000fe40003f21310 */
[----:B------:R-:W-:Y:S02]  /*34c0*/  SEL R0, R13, R14, !P0 ;  /* 0x0000000e0d007207 */ /* 0x000fe40004000000 */
[----:B------:R-:W-:-:S02]  /*34d0*/  SEL R2, R19, R6, P1 ;  /* 0x0000000613027207 */ /* 0x000fc40000800000 */
[----:B------:R-:W-:Y:S01]  /*34e0*/  SEL R3, R16, R7, P1 ;  /* 0x0000000710037207 */ /* 0x000fe20000800000 */
[----:B------:R-:W-:Y:S06]  /*34f0*/  BRA `(.L_x_489) ;  /* 0x0000006000f47947 */ /* 0x000fec0003800000 */
.L_x_466:
[----:B------:R-:W0:Y:S01]  /*3500*/  S2R R14, SR_LANEID ;  /* 0x00000000000e7919 */ /* 0x000e220000000000 */
[----:B------:R-:W-:Y:S01]  /*3510*/  LOP3.LUT R4, R7, 0x3e0, RZ, 0xc0, !PT ;  /* 0x000003e007047812 */ /* 0x000fe200078ec0ff */
[----:B------:R-:W-:Y:S01]  /*3520*/  BSSY.RECONVERGENT B1, `(.L_x_516) ;  /* 0x0000036000017945 */ /* 0x000fe20003800200 */
[----:B------:R-:W-:Y:S02]  /*3530*/  IMAD.MOV.U32 R5, RZ, RZ, R12 ;  /* 0x000000ffff057224 */ /* 0x000fe400078e000c */
[----:B------:R-:W-:Y:S01]  /*3540*/  LOP3.LUT R2, RZ, R4, RZ, 0x33, !PT ;  /* 0x00000004ff027212 */ /* 0x000fe200078e33ff */
[----:B------:R-:W-:Y:S02]  /*3550*/  VIADD R3, R4, 0x20 ;  /* 0x0000002004037836 */ /* 0x000fe40000000000 */
[----:B------:R-:W-:Y:S02]  /*3560*/  IMAD.MOV.U32 R9, RZ, RZ, R13 ;  /* 0x000000ffff097224 */ /* 0x000fe400078e000d */
[----:B------:R-:W-:Y:S01]  /*3570*/  VIADD R2, R2, UR8 ;  /* 0x0000000802027c36 */ /* 0x000fe20008000000 */
[----:B------:R-:W-:Y:S01]  /*3580*/  ISETP.GT.AND P0, PT, R3, UR8, PT ;  /* 0x0000000803007c0c */ /* 0x000fe2000bf04270 */
        /* <DEDUP_REMOVED lines=32> */
.L_x_519:
[----:B------:R-:W-:Y:S05]  /*3790*/  BSYNC.RECONVERGENT B2 ;  /* 0x0000000000027941 */ /* 0x000fea0003800200 */
.L_x_518:
        /* <DEDUP_REMOVED lines=14> */
.L_x_517:
[----:B------:R-:W-:Y:S05]  /*3880*/  BSYNC.RECONVERGENT B1 ;  /* 0x0000000000017941 */ /* 0x000fea0003800200 */
.L_x_516:
        /* <DEDUP_REMOVED lines=8> */
[----:B0-----:R0:W0:Y:S04]  /*3910*/  SHFL.DOWN PT, R21, R8, 0x2, R16 ;  /* 0x0840000008157989 */ /* 0x00102800000e0010 */
[----:B----4-:R4:W0:Y:S04]  /*3920*/  SHFL.DOWN PT, R18, R17, 0x2, R16 ;  /* 0x0840000011127989 */ /* 0x01082800000e0010 */
[----:B------:R4:W0:Y:S04]  /*3930*/  SHFL.DOWN PT, R20, R15, 0x2, R16 ;  /* 0x084000000f147989 */ /* 0x00082800000e0010 */
[----:B------:R4:W0:Y:S01]  /*3940*/  SHFL.DOWN PT, R22, R3, 0x2, R16 ;  /* 0x0840000003167989 */ /* 0x00082200000e0010 */
[----:B------:R-:W-:Y:S05]  /*3950*/  @P0 BRA `(.L_x_521) ;  /* 0x0000000000ac0947 */ /* 0x000fea0003800000 */
[----:B--2---:R-:W-:Y:S01]  /*3960*/  ISETP.GE.AND P0, PT, R5, R10, PT ;  /* 0x0000000a0500720c */ /* 0x004fe20003f06270 */
[----:B------:R-:W-:Y:S01]  /*3970*/  BSSY.RECONVERGENT B2, `(.L_x_522) ;  /* 0x0000012000027945 */ /* 0x000fe20003800200 */
[----:B0-----:R-:W-:Y:S01]  /*3980*/  ISETP.GE.AND P2, PT, R17, R18, PT ;  /* 0x000000121100720c */ /* 0x001fe20003f46270 */
[----:B------:R-:W-:Y:S02]  /*3990*/  IMAD.MOV.U32 R0, RZ, RZ, R5 ;  /* 0x000000ffff007224 */ /* 0x000fe400078e0005 */
[----:B---3--:R-:W-:Y:S02]  /*39a0*/  IMAD.MOV.U32 R2, RZ, RZ, R9 ;  /* 0x000000ffff027224 */ /* 0x008fe400078e0009 */
        /* <DEDUP_REMOVED lines=14> */
.L_x_523:
[----:B------:R-:W-:Y:S05]  /*3a90*/  BSYNC.RECONVERGENT B2 ;  /* 0x0000000000027941 */ /* 0x000fea0003800200 */
.L_x_522:
        /* <DEDUP_REMOVED lines=23> */
.L_x_521:
[----:B------:R-:W-:Y:S05]  /*3c10*/  BSYNC.RECONVERGENT B1 ;  /* 0x0000000000017941 */ /* 0x000fea0003800200 */
.L_x_520:
[----:B----4-:R-:W-:Y:S01]  /*3c20*/  VIADD R3, R14, 0x4 ;  /* 0x000000040e037836 */ /* 0x010fe20000000000 */
[----:B--2---:R2:W4:Y:S01]  /*3c30*/  SHFL.DOWN PT, R10, R5, 0x4, R16 ;  /* 0x08800000050a7989 */ /* 0x00452200000e0010 */
[----:B------:R-:W-:Y:S01]  /*3c40*/  BSSY.RECONVERGENT B1, `(.L_x_524) ;  /* 0x0000036000017945 */ /* 0x000fe20003800200 */
[----:B------:R-:W-:Y:S02]  /*3c50*/  IMAD.MOV.U32 R17, RZ, RZ, R19 ;  /* 0x000000ffff117224 */ /* 0x000fe400078e0013 */
[----:B------:R-:W-:Y:S01]  /*3c60*/  ISETP.GT.AND P0, PT, R3, R16, PT ;  /* 0x000000100300720c */ /* 0x000fe20003f04270 */
[----:B-1----:R2:W1:Y:S01]  /*3c70*/  SHFL.DOWN PT, R12, R9, 0x4, R16 ;  /* 0x08800000090c7989 */ /* 0x00246200000e0010 */
[----:B------:R-:W-:Y:S02]  /*3c80*/  IMAD.MOV.U32 R15, RZ, RZ, R13 ;  /* 0x000000ffff0f7224 */ /* 0x000fe400078e000d */
[----:B------:R-:W-:Y:S01]  /*3c90*/  IMAD.MOV.U32 R3, RZ, RZ, R11 ;  /* 0x000000ffff037224 */ /* 0x000fe200078e000b */
[----:B0-----:R2:W0:Y:S04]  /*3ca0*/  SHFL.DOWN PT, R21, R8, 0x4, R16 ;  /* 0x0880000008157989 */ /* 0x00142800000e0010 */
[----:B------:R2:W0:Y:S04]  /*3cb0*/  SHFL.DOWN PT, R18, R19, 0x4, R16 ;  /* 0x0880000013127989 */ /* 0x00042800000e0010 */
[----:B------:R2:W0:Y:S04]  /*3cc0*/  SHFL.DOWN PT, R20, R13, 0x4, R16 ;  /* 0x088000000d147989 */ /* 0x00042800000e0010 */
[----:B------:R2:W0:Y:S01]  /*3cd0*/  SHFL.DOWN PT, R22, R11, 0x4, R16 ;  /* 0x088000000b167989 */ /* 0x00042200000e0010 */
[----:B------:R-:W-:Y:S05]  /*3ce0*/  @P0 BRA `(.L_x_525) ;  /* 0x0000000000ac0947 */ /* 0x000fea0003800000 */
[----:B----4-:R-:W-:Y:S01]  /*3cf0*/  ISETP.GE.AND P0, PT, R5, R10, PT ;  /* 0x0000000a0500720c */ /* 0x010fe20003f06270 */
        /* <DEDUP_REMOVED lines=18> */
.L_x_527:
[----:B------:R-:W-:Y:S05]  /*3e20*/  BSYNC.RECONVERGENT B2 ;  /* 0x0000000000027941 */ /* 0x000fea0003800200 */
.L_x_526:
        /* <DEDUP_REMOVED lines=23> */
.L_x_525:
[----:B------:R-:W-:Y:S05]  /*3fa0*/  BSYNC.RECONVERGENT B1 ;  /* 0x0000000000017941 */ /* 0x000fea0003800200 */
.L_x_524:
[----:B--2---:R-:W-:Y:S01]  /*3fb0*/  VIADD R11, R14, 0x8 ;  /* 0x000000080e0b7836 */ /* 0x004fe20000000000 */
[----:B----4-:R2:W4:Y:S01]  /*3fc0*/  SHFL.DOWN PT, R10, R5, 0x8, R16 ;  /* 0x09000000050a7989 */ /* 0x01052200000e0010 */
        /* <DEDUP_REMOVED lines=30> */
.L_x_531:
[----:B------:R-:W-:Y:S05]  /*41b0*/  BSYNC.RECONVERGENT B2 ;  /* 0x0000000000027941 */ /* 0x000fea0003800200 */
.L_x_530:
        /* <DEDUP_REMOVED lines=23> */
.L_x_529:
[----:B------:R-:W-:Y:S05]  /*4330*/  BSYNC.RECONVERGENT B1 ;  /* 0x0000000000017941 */ /* 0x000fea0003800200 */
.L_x_528:
[----:B--2---:R-:W-:Y:S01]  /*4340*/  VIADD R3, R14, 0x10 ;  /* 0x000000100e037836 */ /* 0x004fe20000000000 */
[----:B0-----:R0:W2:Y:S01]  /*4350*/  SHFL.DOWN PT, R18, R5, 0x10, R16 ;  /* 0x0a00000005127989 */ /* 0x0010a200000e0010 */
[----:B------:R-:W-:Y:S01]  /*4360*/  BSSY.RECONVERGENT B1, `(.L_x_532) ;  /* 0x0000036000017945 */ /* 0x000fe20003800200 */
[----:B------:R-:W-:Y:S02]  /*4370*/  IMAD.MOV.U32 R0, RZ, RZ, R19 ;  /* 0x000000ffff007224 */ /* 0x000fe400078e0013 */
[----:B------:R-:W-:Y:S01]  /*4380*/  ISETP.GT.AND P0, PT, R3, R16, PT ;  /* 0x000000100300720c */ /* 0x000fe20003f04270 */
[----:B------:R0:W0:Y:S01]  /*4390*/  SHFL.DOWN PT, R20, R9, 0x10, R16 ;  /* 0x0a00000009147989 */ /* 0x00002200000e0010 */
[----:B---3--:R-:W-:Y:S02]  /*43a0*/  IMAD.MOV.U32 R2, RZ, RZ, R13 ;  /* 0x000000ffff027224 */ /* 0x008fe400078e000d */
[----:B------:R-:W-:Y:S01]  /*43b0*/  IMAD.MOV.U32 R3, RZ, RZ, R11 ;  /* 0x000000ffff037224 */ /* 0x000fe200078e000b */
[----:B------:R3:W0:Y:S04]  /*43c0*/  SHFL.DOWN PT, R15, R8, 0x10, R16 ;  /* 0x0a000000080f7989 */ /* 0x00062800000e0010 */
[----:B------:R3:W0:Y:S04]  /*43d0*/  SHFL.DOWN PT, R22, R19, 0x10, R16 ;  /* 0x0a00000013167989 */ /* 0x00062800000e0010 */
[----:B------:R3:W0:Y:S04]  /*43e0*/  SHFL.DOWN PT, R24, R13, 0x10, R16 ;  /* 0x0a0000000d187989 */ /* 0x00062800000e0010 */
[----:B------:R3:W0:Y:S01]  /*43f0*/  SHFL.DOWN PT, R26, R11, 0x10, R16 ;  /* 0x0a0000000b1a7989 */ /* 0x00062200000e0010 */
[----:B------:R-:W-:Y:S05]  /*4400*/  @P0 BRA `(.L_x_533) ;  /* 0x0000000000ac0947 */ /* 0x000fea0003800000 */
[----:B--2---:R-:W-:Y:S01]  /*4410*/  ISETP.GE.AND P0, PT, R5, R18, PT ;  /* 0x000000120500720c */ /* 0x004fe20003f06270 */
[----:B------:R-:W-:Y:S01]  /*4420*/  BSSY.RECONVERGENT B2, `(.L_x_534) ;  /* 0x0000012000027945 */ /* 0x000fe20003800200 */
[----:B0-----:R-:W-:Y:S01]  /*4430*/  ISETP.GE.AND P2, PT, R19, R22, PT ;  /* 0x000000161300720c */ /* 0x001fe20003f46270 */
[----:B------:R-:W-:Y:S02]  /*4440*/  IMAD.MOV.U32 R6, RZ, RZ, R5 ;  /* 0x000000ffff067224 */ /* 0x000fe400078e0005 */
[----:B----4-:R-:W-:Y:S02]  /*4450*/  IMAD.MOV.U32 R10, RZ, RZ, R9 ;  /* 0x000000ffff0a7224 */ /* 0x010fe400078e0009 */
[----:B------:R-:W-:Y:S02]  /*4460*/  IMAD.MOV.U32 R0, RZ, RZ, R22 ;  /* 0x000000ffff007224 */ /* 0x000fe400078e0016 */
[----:B-1----:R-:W-:-:S04]  /*4470*/  IMAD.MOV.U32 R12, RZ, RZ, R8 ;  /* 0x000000ffff0c7224 */ /* 0x002fc800078e0008 */
        /* <DEDUP_REMOVED lines=12> */
.L_x_535:
[----:B------:R-:W-:Y:S05]  /*4540*/  BSYNC.RECONVERGENT B2 ;  /* 0x0000000000027941 */ /* 0x000fea0003800200 */
.L_x_534:
[----:B------:R-:W-:Y:S02]  /*4550*/  IMAD.MOV.U32 R2, RZ, RZ, R24 ;  /* 0x000000ffff027224 */ /* 0x000fe400078e0018 */
[----:B------:R-:W-:Y:S02]  /*4560*/  IMAD.MOV.U32 R3, RZ, RZ, R26 ;  /* 0x000000ffff037224 */ /* 0x000fe400078e001a */
        /* <DEDUP_REMOVED lines=21> */
.L_x_533:
[----:B------:R-:W-:Y:S05]  /*46c0*/  BSYNC.RECONVERGENT B1 ;  /* 0x0000000000017941 */ /* 0x000fea0003800200 */
.L_x_532:
[----:B------:R-:W-:Y:S01]  /*46d0*/  ISETP.NE.AND P0, PT, R14, RZ, PT ;  /* 0x000000ff0e00720c */ /* 0x000fe20003f05270 */
[----:B------:R-:W-:-:S12]  /*46e0*/  BSSY.RECONVERGENT B1, `(.L_x_536) ;  /* 0x000000b000017945 */ /* 0x000fd80003800200 */
[----:B------:R-:W-:Y:S05]  /*46f0*/  @P0 BRA `(.L_x_537) ;  /* 0x0000000000240947 */ /* 0x000fea0003800000 */
[----:B------:R-:W5:Y:S01]  /*4700*/  S2UR UR5, SR_CgaCtaId ;  /* 0x00000000000579c3 */ /* 0x000f620000008800 */
[----:B------:R-:W-:Y:S01]  /*4710*/  UMOV UR4, 0x400 ;  /* 0x0000040000047882 */ /* 0x000fe20000000000 */
[----:B----4-:R-:W-:Y:S02]  /*4720*/  IMAD.MOV.U32 R10, RZ, RZ, R9 ;  /* 0x000000ffff0a7224 */ /* 0x010fe400078e0009 */
[----:B---3--:R-:W-:Y:S01]  /*4730*/  IMAD.MOV.U32 R11, RZ, RZ, R8 ;  /* 0x000000ffff0b7224 */ /* 0x008fe200078e0008 */
[----:B-----5:R-:W-:-:S09]  /*4740*/  ULEA UR4, UR5, UR4, 0x18 ;  /* 0x0000000405047291 */ /* 0x020fd2000f8ec0ff */
[----:B------:R3:W-:Y:S04]  /*4750*/  STS.64 [R4+UR4+0x10], R10 ;  /* 0x0000100a04007988 */ /* 0x0007e80008000a04 */
[----:B------:R3:W-:Y:S04]  /*4760*/  STS.64 [R4+UR4+0x20], R2 ;  /* 0x0000200204007988 */ /* 0x0007e80008000a04 */
[----:B------:R3:W-:Y:S04]  /*4770*/  STS [R4+UR4+0x8], R5 ;  /* 0x0000080504007988 */ /* 0x0007e80008000804 */
[----:B------:R3:W-:Y:S02]  /*4780*/  STS [R4+UR4+0x18], R0 ;  /* 0x0000180004007988 */ /* 0x0007e40008000804 */
.L_x_537:
[----:B------:R-:W-:Y:S05]  /*4790*/  BSYNC.RECONVERGENT B1 ;  /* 0x0000000000017941 */ /* 0x000fea0003800200 */
.L_x_536:
[----:B------:R-:W-:Y:S01]  /*47a0*/  BAR.SYNC.DEFER_BLOCKING 0x0 ;  /* 0x0000000000007b1d */ /* 0x000fe20000010000 */
[----:B------:R-:W-:-:S13]  /*47b0*/  ISETP.NE.AND P2, PT, R7, RZ, PT ;  /* 0x000000ff0700720c */ /* 0x000fda0003f45270 */
[----:B------:R-:W-:Y:S05]  /*47c0*/  @P2 BRA `(.L_x_489) ;  /* 0x0000005000402947 */ /* 0x000fea0003800000 */
[----:B------:R-:W-:Y:S01]  /*47d0*/  UISETP.GE.AND UP0, UPT, UR8, 0x21, UPT ;  /* 0x000000210800788c */ /* 0x000fe2000bf06270 */
[----:B---3--:R-:W-:Y:S02]  /*47e0*/  IMAD.MOV.U32 R4, RZ, RZ, R5 ;  /* 0x000000ffff047224 */ /* 0x008fe400078e0005 */
[----:B------:R-:W-:Y:S02]  /*47f0*/  IMAD.MOV.U32 R13, RZ, RZ, R9 ;  /* 0x000000ffff0d7224 */ /* 0x000fe400078e0009 */
[----:B-1----:R-:W-:Y:S02]  /*4800*/  IMAD.MOV.U32 R12, RZ, RZ, R8 ;  /* 0x000000ffff0c7224 */ /* 0x002fe400078e0008 */
[----:B------:R-:W-:Y:S02]  /*4810*/  IMAD.MOV.U32 R14, RZ, RZ, R0 ;  /* 0x000000ffff0e7224 */ /* 0x000fe400078e0000 */
[----:B------:R-:W-:Y:S02]  /*4820*/  IMAD.MOV.U32 R6, RZ, RZ, R2 ;  /* 0x000000ffff067224 */ /* 0x000fe400078e0002 */
[----:B------:R-:W-:Y:S01]  /*4830*/  IMAD.MOV.U32 R7, RZ, RZ, R3 ;  /* 0x000000ffff077224 */ /* 0x000fe200078e0003 */
[----:B------:R-:W-:Y:S06]  /*4840*/  BRA.U !UP0, `(.L_x_538) ;  /* 0x0000000108b47547 */ /* 0x000fec000b800000 */
        /* <DEDUP_REMOVED lines=8> */
[----:B0-----:R-:W0:Y:S04]  /*48d0*/  LDS R15, [R7+0x38] ;  /* 0x00003800070f7984 */ /* 0x001e280000000800 */
[----:B----4-:R3:W4:Y:S01]  /*48e0*/  LDS.64 R10, [R7+0x40] ;  /* 0x00004000070a7984 */ /* 0x0107220000000a00 */
[----:B-1----:R-:W-:Y:S02]  /*48f0*/  ISETP.GE.AND P0, PT, R5, R6, PT ;  /* 0x000000060500720c */ /* 0x002fe40003f06270 */
[----:B0-----:R-:W-:-:S11]  /*4900*/  ISETP.GE.AND P3, PT, R0, R15, PT ;  /* 0x0000000f0000720c */ /* 0x001fd60003f66270 */
[----:B---34-:R-:W-:Y:S05]  /*4910*/  @!P0 BRA `(.L_x_540) ;  /* 0x0000000000308947 */ /* 0x018fea0003800000 */
        /* <DEDUP_REMOVED lines=12> */
.L_x_540:
[----:B------:R-:W-:Y:S05]  /*49e0*/  BSYNC.RECONVERGENT B1 ;  /* 0x0000000000017941 */ /* 0x000fea0003800200 */
.L_x_539:
        /* <DEDUP_REMOVED lines=18> */
.L_x_541:
[----:B------:R-:W-:Y:S05]  /*4b10*/  BSYNC.RECONVERGENT B1 ;  /* 0x0000000000017941 */ /* 0x000fea0003800200 */
.L_x_538:
[----:B------:R-:W-:Y:S01]  /*4b20*/  UISETP.GE.AND UP0, UPT, UR8, 0x41, UPT ;  /* 0x000000410800788c */ /* 0x000fe2000bf06270 */
[----:B------:R-:W-:Y:S02]  /*4b30*/  IMAD.MOV.U32 R8, RZ, RZ, R4 ;  /* 0x000000ffff087224 */ /* 0x000fe400078e0004 */
[----:B0-----:R-:W-:Y:S02]  /*4b40*/  IMAD.MOV.U32 R5, RZ, RZ, R13 ;  /* 0x000000ffff057224 */ /* 0x001fe400078e000d */
[----:B------:R-:W-:Y:S02]  /*4b50*/  IMAD.MOV.U32 R0, RZ, RZ, R12 ;  /* 0x000000ffff007224 */ /* 0x000fe400078e000c */
[----:B------:R-:W-:Y:S02]  /*4b60*/  IMAD.MOV.U32 R9, RZ, RZ, R14 ;  /* 0x000000ffff097224 */ /* 0x000fe400078e000e */
[----:B------:R-:W-:Y:S02]  /*4b70*/  IMAD.MOV.U32 R11, RZ, RZ, R6 ;  /* 0x000000ffff0b7224 */ /* 0x000fe400078e0006 */
[----:B----4-:R-:W-:Y:S01]  /*4b80*/  IMAD.MOV.U32 R10, RZ, RZ, R7 ;  /* 0x000000ffff0a7224 */ /* 0x010fe200078e0007 */
        /* <DEDUP_REMOVED lines=9> */
[----:B------:R-:W1:Y:S04]  /*4c20*/  LDS R15, [R10+0x58] ;  /* 0x000058000a0f7984 */ /* 0x000e680000000800 */
[----:B------:R3:W4:Y:S01]  /*4c30*/  LDS.64 R2, [R10+0x60] ;  /* 0x000060000a027984 */ /* 0x0007220000000a00 */
[----:B0-----:R-:W-:Y:S02]  /*4c40*/  ISETP.GE.AND P0, PT, R4, R9, PT ;  /* 0x000000090400720c */ /* 0x001fe40003f06270 */
[----:B-1----:R-:W-:-:S11]  /*4c50*/  ISETP.GE.AND P3, PT, R14, R15, PT ;  /* 0x0000000f0e00720c */ /* 0x002fd60003f66270 */
[----:B---34-:R-:W-:Y:S05]  /*4c60*/  @!P0 BRA `(.L_x_544) ;  /* 0x0000000000308947 */ /* 0x018fea0003800000 */
        /* <DEDUP_REMOVED lines=12> */
.L_x_544:
[----:B------:R-:W-:Y:S05]  /*4d30*/  BSYNC.RECONVERGENT B1 ;  /* 0x0000000000017941 */ /* 0x000fea0003800200 */
.L_x_543:
        /* <DEDUP_REMOVED lines=18> */
.L_x_545:
[----:B------:R-:W-:Y:S05]  /*4e60*/  BSYNC.RECONVERGENT B1 ;  /* 0x0000000000017941 */ /* 0x000fea0003800200 */
.L_x_542:
        /* <DEDUP_REMOVED lines=33> */
.L_x_548:
[----:B------:R-:W-:Y:S05]  /*5080*/  BSYNC.RECONVERGENT B1 ;  /* 0x0000000000017941 */ /* 0x000fea0003800200 */
.L_x_547:
        /* <DEDUP_REMOVED lines=18> */
.L_x_549:
[----:B------:R-:W-:Y:S05]  /*51b0*/  BSYNC.RECONVERGENT B1 ;  /* 0x0000000000017941 */ /* 0x000fea0003800200 */
.L_x_546:
        /* <DEDUP_REMOVED lines=33> */
.L_x_552:
[----:B------:R-:W-:Y:S05]  /*53d0*/  BSYNC.RECONVERGENT B1 ;  /* 0x0000000000017941 */ /* 0x000fea0003800200 */
.L_x_551:
        /* <DEDUP_REMOVED lines=18> */
.L_x_553:
[----:B------:R-:W-:Y:S05]  /*5500*/  BSYNC.RECONVERGENT B1 ;  /* 0x0000000000017941 */ /* 0x000fea0003800200 */
.L_x_550:
        /* <DEDUP_REMOVED lines=33> */
.L_x_556:
[----:B------:R-:W-:Y:S05]  /*5720*/  BSYNC.RECONVERGENT B1 ;  /* 0x0000000000017941 */ /* 0x000fea0003800200 */
.L_x_555:
        /* <DEDUP_REMOVED lines=18> */
.L_x_557:
[----:B------:R-:W-:Y:S05]  /*5850*/  BSYNC.RECONVERGENT B1 ;  /* 0x0000000000017941 */ /* 0x000fea0003800200 */
.L_x_554:
[----:B------:R-:W-:Y:S01]  /*5860*/  UISETP.GE.AND UP0, UPT, UR8, 0xc1, UPT ;  /* 0x000000c10800788c */ /* 0x000fe2000bf06270 */
[----:B------:R-:W-:Y:S02]  /*5870*/  IMAD.MOV.U32 R12, RZ, RZ, R6 ;  /* 0x000000ffff0c7224 */ /* 0x000fe400078e0006 */
[----:B------:R-:W-:Y:S02]  /*5880*/  IMAD.MOV.U32 R11, RZ, RZ, R7 ;  /* 0x000000ffff0b7224 */ /* 0x000fe400078e0007 */
[----:B------:R-:W-:Y:S02]  /*5890*/  IMAD.MOV.U32 R10, RZ, RZ, R4 ;  /* 0x000000ffff0a7224 */ /* 0x000fe400078e0004 */
[----:B------:R-:W-:Y:S02]  /*58a0*/  IMAD.MOV.U32 R16, RZ, RZ, R13 ;  /* 0x000000ffff107224 */ /* 0x000fe400078e000d */
[----:B------:R-:W-:Y:S02]  /*58b0*/  IMAD.MOV.U32 R17, RZ, RZ, R15 ;  /* 0x000000ffff117224 */ /* 0x000fe400078e000f */
[----:B--2---:R-:W-:Y:S01]  /*58c0*/  IMAD.MOV.U32 R18, RZ, RZ, R14 ;  /* 0x000000ffff127224 */ /* 0x004fe200078e000e */
        /* <DEDUP_REMOVED lines=26> */
.L_x_560:
[----:B------:R-:W-:Y:S05]  /*5a70*/  BSYNC.RECONVERGENT B1 ;  /* 0x0000000000017941 */ /* 0x000fea0003800200 */
.L_x_559:
        /* <DEDUP_REMOVED lines=18> */
.L_x_561:
[----:B------:R-:W-:Y:S05]  /*5ba0*/  BSYNC.RECONVERGENT B1 ;  /* 0x0000000000017941 */ /* 0x000fea0003800200 */
.L_x_558:
        /* <DEDUP_REMOVED lines=33> */
.L_x_563:
[----:B------:R-:W-:Y:S05]  /*5dc0*/  BSYNC.RECONVERGENT B1 ;  /* 0x0000000000017941 */ /* 0x000fea0003800200 */
.L_x_562:
        /* <DEDUP_REMOVED lines=19> */
.L_x_439:
[----:B------:R-:W1:Y:S01]  /*5f00*/  S2R R4, SR_TID.X ;  /* 0x0000000000047919 */ /* 0x000e620000002100 */
[----:B------:R-:W1:Y:S01]  /*5f10*/  LDC.64 R2, c[0x0][0x380] ;  /* 0x0000e000ff027b82 */ /* 0x000e620000000a00 */
[----:B------:R-:W2:Y:S01]  /*5f20*/  LDCU.64 UR8, c[0x0][0x388] ;  /* 0x00007100ff0877ac */ /* 0x000ea20008000a00 */
[----:B-1----:R-:W-:-:S05]  /*5f30*/  IMAD.WIDE.U32 R2, R4, 0x4, R2 ;  /* 0x0000000404027825 */ /* 0x002fca00078e0002 */
[----:B0-----:R-:W3:Y:S04]  /*5f40*/  LDG.E R0, desc[UR6][R2.64] ;  /* 0x0000000602007981 */ /* 0x001ee8000c1e1900 */
[----:B------:R-:W3:Y:S01]  /*5f50*/  LDG.E R7, desc[UR6][R2.64+0x400] ;  /* 0x0004000602077981 */ /* 0x000ee2000c1e1900 */
[----:B--2---:R-:W-:Y:S01]  /*5f60*/  IADD3 R6, P2, PT, R4, UR8, RZ ;  /* 0x0000000804067c10 */ /* 0x004fe2000ff5e0ff */
[----:B------:R-:W-:Y:S01]  /*5f70*/  UISETP.GE.U32.AND UP0, UPT, UR4, 0x400, UPT ;  /* 0x000004000400788c */ /* 0x000fe2000bf06070 */
[----:B------:R-:W-:Y:S02]  /*5f80*/  IMAD.MOV.U32 R13, RZ, RZ, 0x200 ;  /* 0x00000200ff0d7424 */ /* 0x000fe400078e00ff */
[----:B------:R-:W-:Y:S01]  /*5f90*/  IMAD.MOV.U32 R12, RZ, RZ, RZ ;  /* 0x000000ffff0c7224 */ /* 0x000fe200078e00ff */
[----:B------:R-:W-:Y:S01]  /*5fa0*/  UISETP.GE.U32.AND.EX UP0, UPT, UR5, URZ, UPT, UP0 ;  /* 0x000000ff0500728c */ /* 0x000fe2000bf06100 */
[----:B---3--:R-:W-:-:S02]  /*5fb0*/  ISETP.GE.AND P0, PT, R0, R7, PT ;  /* 0x000000070000720c */ /* 0x008fc40003f06270 */
[----:B------:R-:W-:Y:S02]  /*5fc0*/  ISETP.GE.AND P1, PT, R7, R0, PT ;  /* 0x000000000700720c */ /* 0x000fe40003f26270 */
[CC--:B------:R-:W-:Y:S02]  /*5fd0*/  VIMNMX R5, PT, PT, R0.reuse, R7.reuse, PT ;  /* 0x0000000700057248 */ /* 0x0c0fe40003fe0100 */
[----:B------:R-:W-:Y:S01]  /*5fe0*/  VIMNMX R0, PT, PT, R0, R7, !PT ;  /* 0x0000000700007248 */ /* 0x000fe20007fe0100 */
[----:B------:R-:W-:Y:S01]  /*5ff0*/  IMAD.X R7, RZ, RZ, UR9, P2 ;  /* 0x00000009ff077e24 */ /* 0x000fe200090e06ff */
[----:B------:R-:W-:-:S04]  /*6000*/  IADD3 R11, P2, PT, R6, 0x100, RZ ;  /* 0x00000100060b7810 */ /* 0x000fc80007f5e0ff */
[CC--:B------:R-:W-:Y:S01]  /*6010*/  SEL R9, R11.reuse, R6.reuse, !P1 ;  /* 0x000000060b097207 */ /* 0x0c0fe20004800000 */
[----:B------:R-:W-:Y:S01]  /*6020*/  IMAD.X R10, RZ, RZ, R7, P2 ;  /* 0x000000ffff0a7224 */ /* 0x000fe200010e0607 */
[----:B------:R-:W-:-:S04]  /*6030*/  SEL R14, R11, R6, !P0 ;  /* 0x000000060b0e7207 */ /* 0x000fc80004000000 */
[CC--:B------:R-:W-:Y:S02]  /*6040*/  SEL R8, R10.reuse, R7.reuse, !P1 ;  /* 0x000000070a087207 */ /* 0x0c0fe40004800000 */
[----:B------:R-:W-:Y:S01]  /*6050*/  SEL R15, R10, R7, !P0 ;  /* 0x000000070a0f7207 */ /* 0x000fe20004000000 */
[----:B------:R-:W-:Y:S06]  /*6060*/  BRA.U !UP0, `(.L_x_564) ;  /* 0x0000000508387547 */ /* 0x000fec000b800000 */
[----:B------:R-:W-:Y:S01]  /*6070*/  IMAD.MOV.U32 R12, RZ, RZ, R0 ;  /* 0x000000ffff0c7224 */ /* 0x000fe200078e0000 */
[----:B------:R-:W0:Y:S01]  /*6080*/  LDCU.64 UR4, c[0x0][0x3a0] ;  /* 0x00007400ff0477ac */ /* 0x000e220008000a00 */
[----:B------:R-:W-:Y:S02]  /*6090*/  IMAD.MOV.U32 R23, RZ, RZ, R14 ;  /* 0x000000ffff177224 */ /* 0x000fe400078e000e */
[----:B------:R-:W-:Y:S02]  /*60a0*/  IMAD.MOV.U32 R20, RZ, RZ, R15 ;  /* 0x000000ffff147224 */ /* 0x000fe400078e000f */
[----:B------:R-:W-:Y:S02]  /*60b0*/  IMAD.MOV.U32 R25, RZ, RZ, 0x200 ;  /* 0x00000200ff197424 */ /* 0x000fe400078e00ff */
[----:B------:R-:W-:-:S07]  /*60c0*/  IMAD.MOV.U32 R22, RZ, RZ, RZ ;  /* 0x000000ffff167224 */ /* 0x000fce00078e00ff */
.L_x_569:
[----:B------:R-:W-:-:S04]  /*60d0*/  LEA R10, P0, R25, R2, 0x2 ;  /* 0x00000002190a7211 */ /* 0x000fc800078010ff */
[----:B------:R-:W-:-:S05]  /*60e0*/  LEA.HI.X R11, R25, R3, R22, 0x2, P0 ;  /* 0x00000003190b7211 */ /* 0x000fca00000f1416 */
[----:B------:R-:W2:Y:S04]  /*60f0*/  LDG.E R13, desc[UR6][R10.64] ;  /* 0x000000060a0d7981 */ /* 0x000ea8000c1e1900 */
[----:B------:R1:W5:Y:S01]  /*6100*/  LDG.E R0, desc[UR6][R10.64+0x400] ;  /* 0x000400060a007981 */ /* 0x000362000c1e1900 */
[----:B------:R-:W-:Y:S01]  /*6110*/  IADD3 R18, P0, PT, R25, R6, RZ ;  /* 0x0000000619127210 */ /* 0x000fe20007f1e0ff */
[----:B------:R-:W-:Y:S01]  /*6120*/  BSSY.RECONVERGENT B1, `(.L_x_565) ;  /* 0x0000016000017945 */ /* 0x000fe20003800200 */
[----:B------:R-:W-:Y:S02]  /*6130*/  IMAD.MOV.U32 R17, RZ, RZ, R5 ;  /* 0x000000ffff117224 */ /* 0x000fe400078e0005 */
[----:B------:R-:W-:Y:S02]  /*6140*/  IMAD.MOV.U32 R19, RZ, RZ, R9 ;  /* 0x000000ffff137224 */ /* 0x000fe400078e0009 */
[----:B------:R-:W-:-:S02]  /*6150*/  IMAD.X R21, R22, 0x1, R7, P0 ;  /* 0x0000000116157824 */ /* 0x000fc400000e0607 */
[----:B------:R-:W-:Y:S01]  /*6160*/  IMAD.MOV.U32 R16, RZ, RZ, R8 ;  /* 0x000000ffff107224 */ /* 0x000fe200078e0008 */
[-C--:B--2---:R-:W-:Y:S02]  /*6170*/  ISETP.GE.AND P3, PT, R12, R13.reuse, PT ;  /* 0x0000000d0c00720c */ /* 0x084fe40003f66270 */
[----:B------:R-:W-:-:S11]  /*6180*/  ISETP.GE.AND P1, PT, R5, R13, PT ;  /* 0x0000000d0500720c */ /* 0x000fd60003f26270 */
[----:B------:R-:W-:-:S04]  /*6190*/  @P3 ISETP.GE.U32.AND P0, PT, R23, R18, PT ;  /* 0x000000121700320c */ /* 0x000fc80003f06070 */
[----:B------:R-:W-:-:S04]  /*61a0*/  @P3 ISETP.GE.AND.EX P0, PT, R20, R21, PT, P0 ;  /* 0x000000151400320c */ /* 0x000fc80003f06300 */
[----:B------:R-:W-:Y:S01]  /*61b0*/  @P3 ISETP.LT.OR P0, PT, R13, R12, !P0 ;  /* 0x0000000c0d00320c */ /* 0x000fe20004701670 */
[----:B-1----:R-:W-:-:S12]  /*61c0*/  @!P1 BRA `(.L_x_566) ;  /* 0x00000000002c9947 */ /* 0x002fd80003800000 */
        /* <DEDUP_REMOVED lines=11> */
.L_x_566:
[----:B0-----:R-:W-:Y:S05]  /*6280*/  BSYNC.RECONVERGENT B1 ;  /* 0x0000000000017941 */ /* 0x001fea0003800200 */
.L_x_565:
        /* <DEDUP_REMOVED lines=8> */
[----:B------:R-:W-:Y:S01]  /*6310*/  @P3 SEL R21, R20, R21, P0 ;  /* 0x0000001514153207 */ /* 0x000fe20000000000 */
        /* <DEDUP_REMOVED lines=13> */
.L_x_568:
[----:B------:R-:W-:Y:S05]  /*63f0*/  BSYNC.RECONVERGENT B1 ;  /* 0x0000000000017941 */ /* 0x000fea0003800200 */
.L_x_567:
[----:B------:R-:W-:Y:S02]  /*6400*/  ISETP.GE.AND P2, PT, R13, R0, PT ;  /* 0x000000000d00720c */ /* 0x000fe40003f46270 */
[C---:B------:R-:W-:Y:S02]  /*6410*/  IADD3 R11, P4, PT, R25.reuse, 0x400, RZ ;  /* 0x00000400190b7810 */ /* 0x040fe40007f9e0ff */
[----:B------:R-:W-:Y:S02]  /*6420*/  IADD3 R10, P3, PT, R25, 0x200, RZ ;  /* 0x00000200190a7810 */ /* 0x000fe40007f7e0ff */
[----:B------:R-:W-:Y:S01]  /*6430*/  ISETP.GT.U32.AND P0, PT, R11, UR4, PT ;  /* 0x000000040b007c0c */ /* 0x000fe2000bf04070 */
[--C-:B------:R-:W-:Y:S02]  /*6440*/  IMAD.X R12, RZ, RZ, R22.reuse, P4 ;  /* 0x000000ffff0c7224 */ /* 0x100fe400020e0616 */
[----:B------:R-:W-:Y:S02]  /*6450*/  IMAD.X R11, RZ, RZ, R22, P3 ;  /* 0x000000ffff0b7224 */ /* 0x000fe400018e0616 */
[----:B------:R-:W-:Y:S01]  /*6460*/  IMAD.MOV.U32 R25, RZ, RZ, R10 ;  /* 0x000000ffff197224 */ /* 0x000fe200078e000a */
[----:B------:R-:W-:Y:S01]  /*6470*/  ISETP.GT.AND.EX P0, PT, R12, UR5, PT, P0 ;  /* 0x000000050c007c0c */ /* 0x000fe2000bf04300 */
[----:B------:R-:W-:Y:S01]  /*6480*/  IMAD.MOV.U32 R22, RZ, RZ, R11 ;  /* 0x000000ffff167224 */ /* 0x000fe200078e000b */
[----:B------:R-:W-:-:S04]  /*6490*/  @P2 ISETP.GE.U32.AND P1, PT, R18, R14, PT ;  /* 0x0000000e1200220c */ /* 0x000fc80003f26070 */
[----:B------:R-:W-:-:S04]  /*64a0*/  @P2 ISETP.GE.AND.EX P1, PT, R21, R15, PT, P1 ;  /* 0x0000000f1500220c */ /* 0x000fc80003f26310 */
[----:B------:R-:W-:-:S04]  /*64b0*/  @P2 ISETP.LT.OR P1, PT, R0, R13, !P1 ;  /* 0x0000000d0000220c */ /* 0x000fc80004f21670 */
[----:B------:R-:W-:Y:S02]  /*64c0*/  @P2 SEL R0, R13, R0, P1 ;  /* 0x000000000d002207 */ /* 0x000fe40000800000 */
[----:B------:R-:W-:Y:S02]  /*64d0*/  @P2 SEL R14, R18, R14, P1 ;  /* 0x0000000e120e2207 */ /* 0x000fe40000800000 */
[----:B------:R-:W-:Y:S01]  /*64e0*/  @P2 SEL R15, R21, R15, P1 ;  /* 0x0000000f150f2207 */ /* 0x000fe20000800000 */
[----:B------:R-:W-:Y:S02]  /*64f0*/  IMAD.MOV.U32 R12, RZ, RZ, R0 ;  /* 0x000000ffff0c7224 */ /* 0x000fe400078e0000 */
[----:B------:R-:W-:Y:S02]  /*6500*/  IMAD.MOV.U32 R23, RZ, RZ, R14 ;  /* 0x000000ffff177224 */ /* 0x000fe400078e000e */
[----:B------:R-:W-:Y:S01]  /*6510*/  IMAD.MOV.U32 R20, RZ, RZ, R15 ;  /* 0x000000ffff147224 */ /* 0x000fe200078e000f */
[----:B------:R-:W-:Y:S06]  /*6520*/  @!P0 BRA `(.L_x_569) ;  /* 0xfffffff800e88947 */ /* 0x000fec000383ffff */
[----:B------:R-:W-:Y:S02]  /*6530*/  IMAD.MOV.U32 R13, RZ, RZ, R10 ;  /* 0x000000ffff0d7224 */ /* 0x000fe400078e000a */
[----:B------:R-:W-:-:S07]  /*6540*/  IMAD.MOV.U32 R12, RZ, RZ, R11 ;  /* 0x000000ffff0c7224 */ /* 0x000fce00078e000b */
.L_x_564:
        /* <DEDUP_REMOVED lines=14> */
[----:B------:R-:W0:Y:S01]  /*6630*/  LDCU.128 UR8, c[0x0][0x380] ;  /* 0x00007000ff0877ac */ /* 0x000e220008000c00 */
[----:B------:R-:W-:Y:S01]  /*6640*/  IADD3 R19, P0, PT, R4, R13, RZ ;  /* 0x0000000d04137210 */ /* 0x000fe20007f1e0ff */
[----:B------:R-:W-:Y:S01]  /*6650*/  IMAD.MOV.U32 R10, RZ, RZ, R4 ;  /* 0x000000ffff0a7224 */ /* 0x000fe200078e0004 */
[----:B------:R-:W-:-:S03]  /*6660*/  LEA.HI R3, R7, 0x1, RZ, 0x18 ;  /* 0x0000000107037811 */ /* 0x000fc600078fc0ff */
[----:B------:R-:W-:Y:S01]  /*6670*/  IMAD.X R16, RZ, RZ, R12, P0 ;  /* 0x000000ffff107224 */ /* 0x000fe200000e060c */
[----:B------:R-:W-:-:S05]  /*6680*/  LOP3.LUT R3, R3, 0x3, RZ, 0xc0, !PT ;  /* 0x0000000303037812 */ /* 0x000fca00078ec0ff */
[----:B------:R-:W-:Y:S01]  /*6690*/  IMAD.MOV R11, RZ, RZ, -R3 ;  /* 0x000000ffff0b7224 */ /* 0x000fe200078e0a03 */
[C---:B0-----:R-:W-:Y:S02]  /*66a0*/  LEA R2, P1, R19.reuse, UR8, 0x2 ;  /* 0x0000000813027c11 */ /* 0x041fe4000f8210ff */
[C---:B------:R-:W-:Y:S02]  /*66b0*/  IADD3 R6, P0, PT, R19.reuse, UR10, RZ ;  /* 0x0000000a13067c10 */ /* 0x040fe4000ff1e0ff */
[----:B------:R-:W-:Y:S02]  /*66c0*/  LEA.HI.X R19, R19, UR9, R16, 0x2, P1 ;  /* 0x0000000913137c11 */ /* 0x000fe400088f1410 */
[----:B------:R-:W-:-:S09]  /*66d0*/  IADD3.X R16, PT, PT, R16, UR11, RZ, P0, !PT ;  /* 0x0000000b10107c10 */ /* 0x000fd200087fe4ff */
.L_x_578:
        /* <DEDUP_REMOVED lines=26> */
.L_x_575:
[----:B------:R-:W-:Y:S05]  /*6880*/  BSYNC.RECONVERGENT B3 ;  /* 0x0000000000037941 */ /* 0x000fea0003800200 */
.L_x_574:
        /* <DEDUP_REMOVED lines=15> */
.L_x_577:
[----:B------:R-:W-:Y:S05]  /*6980*/  BSYNC.RECONVERGENT B3 ;  /* 0x0000000000037941 */ /* 0x000fea0003800200 */
.L_x_576:
[----:B------:R-:W-:Y:S01]  /*6990*/  IADD3 R6, P0, PT, R6, 0x100, RZ ;  /* 0x0000010006067810 */ /* 0x000fe20007f1e0ff */
[----:B------:R-:W-:Y:S01]  /*69a0*/  VIADD R10, R10, 0x100 ;  /* 0x000001000a0a7836 */ /* 0x000fe20000000000 */
[----:B------:R-:W-:-:S03]  /*69b0*/  IADD3 R2, P1, PT, R2, 0x400, RZ ;  /* 0x0000040002027810 */ /* 0x000fc60007f3e0ff */
[----:B------:R-:W-:Y:S02]  /*69c0*/  IMAD.X R16, RZ, RZ, R16, P0 ;  /* 0x000000ffff107224 */ /* 0x000fe400000e0610 */
[----:B------:R-:W-:Y:S01]  /*69d0*/  IMAD.X R19, RZ, RZ, R19, P1 ;  /* 0x000000ffff137224 */ /* 0x000fe200008e0613 */
[----:B------:R-:W-:Y:S07]  /*69e0*/  @P2 BRA `(.L_x_578) ;  /* 0xfffffffc003c2947 */ /* 0x000fee000383ffff */
.L_x_573:
[----:B------:R-:W-:Y:S05]  /*69f0*/  BSYNC.RECONVERGENT B1 ;  /* 0x0000000000017941 */ /* 0x000fea0003800200 */
.L_x_572:
[----:B------:R-:W-:-:S13]  /*6a00*/  ISETP.GE.U32.AND P0, PT, R7, 0x300, PT ;  /* 0x000003000700780c */ /* 0x000fda0003f06070 */
[----:B------:R-:W-:Y:S05]  /*6a10*/  @!P0 BRA `(.L_x_571) ;  /* 0x0000000800a88947 */ /* 0x000fea0003800000 */
[----:B------:R-:W0:Y:S01]  /*6a20*/  LDC.64 R6, c[0x0][0x380] ;  /* 0x0000e000ff067b82 */ /* 0x000e220000000a00 */
[----:B------:R-:W-:-:S07]  /*6a30*/  VIADD R19, R10, 0x200 ;  /* 0x000002000a137836 */ /* 0x000fce0000000000 */
[----:B------:R-:W1:Y:S02]  /*6a40*/  LDC.64 R2, c[0x0][0x388] ;  /* 0x0000e200ff027b82 */ /* 0x000e640000000a00 */
.L_x_595:
[----:B------:R-:W-:-:S05]  /*6a50*/  VIADD R10, R19, 0xfffffe00 ;  /* 0xfffffe00130a7836 */ /* 0x000fca0000000000 */
[----:B------:R-:W-:-:S05]  /*6a60*/  IADD3 R21, P0, PT, R10, R13, RZ ;  /* 0x0000000d0a157210 */ /* 0x000fca0007f1e0ff */
        /* <DEDUP_REMOVED lines=27> */
.L_x_580:
[----:B------:R-:W-:Y:S05]  /*6c20*/  BSYNC.RECONVERGENT B1 ;  /* 0x0000000000017941 */ /* 0x000fea0003800200 */
.L_x_579:
        /* <DEDUP_REMOVED lines=17> */
.L_x_582:
[----:B------:R-:W-:Y:S05]  /*6d40*/  BSYNC.RECONVERGENT B1 ;  /* 0x0000000000017941 */ /* 0x000fea0003800200 */
.L_x_581:
        /* <DEDUP_REMOVED lines=19> */
.L_x_584:
[----:B------:R-:W-:Y:S05]  /*6e80*/  BSYNC.RECONVERGENT B1 ;  /* 0x0000000000017941 */ /* 0x000fea0003800200 */
.L_x_583:
        /* <DEDUP_REMOVED lines=17> */
.L_x_586:
[----:B------:R-:W-:Y:S05]  /*6fa0*/  BSYNC.RECONVERGENT B1 ;  /* 0x0000000000017941 */ /* 0x000fea0003800200 */
.L_x_585:
        /* <DEDUP_REMOVED lines=19> */
.L_x_588:
[----:B------:R-:W-:Y:S05]  /*70e0*/  BSYNC.RECONVERGENT B1 ;  /* 0x0000000000017941 */ /* 0x000fea0003800200 */
.L_x_587:
        /* <DEDUP_REMOVED lines=18> */
.L_x_590:
[----:B------:R-:W-:Y:S05]  /*7210*/  BSYNC.RECONVERGENT B1 ;  /* 0x0000000000017941 */ /* 0x000fea0003800200 */
.L_x_589:
        /* <DEDUP_REMOVED lines=19> */
.L_x_592:
[----:B------:R-:W-:Y:S05]  /*7350*/  BSYNC.RECONVERGENT B1 ;  /* 0x0000000000017941 */ /* 0x000fea0003800200 */
.L_x_591:
        /* <DEDUP_REMOVED lines=17> */
.L_x_594:
[----:B------:R-:W-:Y:S05]  /*7470*/  BSYNC.RECONVERGENT B1 ;  /* 0x0000000000017941 */ /* 0x000fea0003800200 */
.L_x_593:
[C---:B------:R-:W-:Y:S02]  /*7480*/  VIADD R10, R19.reuse, 0x200 ;  /* 0x00000200130a7836 */ /* 0x040fe40000000000 */
[----:B------:R-:W-:-:S03]  /*7490*/  VIADD R19, R19, 0x400 ;  /* 0x0000040013137836 */ /* 0x000fc60000000000 */
[----:B------:R-:W-:-:S13]  /*74a0*/  ISETP.GE.AND P0, PT, R10, R17, PT ;  /* 0x000000110a00720c */ /* 0x000fda0003f06270 */
[----:B------:R-:W-:Y:S05]  /*74b0*/  @!P0 BRA `(.L_x_595) ;  /* 0xfffffff400648947 */ /* 0x000fea000383ffff */
.L_x_571:
[----:B------:R-:W-:Y:S05]  /*74c0*/  BSYNC.RECONVERGENT B2 ;  /* 0x0000000000027941 */ /* 0x000fea0003800200 */
.L_x_570:
        /* <DEDUP_REMOVED lines=32> */
.L_x_599:
[----:B------:R-:W-:Y:S05]  /*76d0*/  BSYNC.RECONVERGENT B2 ;  /* 0x0000000000027941 */ /* 0x000fea0003800200 */
.L_x_598:
        /* <DEDUP_REMOVED lines=23> */
.L_x_597:
[----:B------:R-:W-:Y:S05]  /*7850*/  BSYNC.RECONVERGENT B1 ;  /* 0x0000000000017941 */ /* 0x000fea0003800200 */
.L_x_596:
[----:B------:R-:W-:Y:S01]  /*7860*/  ISETP.GT.AND P0, PT, R13, 0x1d, PT ;  /* 0x0000001d0d00780c */ /* 0x000fe20003f04270 */
[----:B------:R0:W2:Y:S01]  /*7870*/  SHFL.DOWN PT, R16, R5, 0x2, 0x1f ;  /* 0x08401f0005107f89 */ /* 0x0000a200000e0000 */
[----:B------:R-:W-:Y:S01]  /*7880*/  BSSY.RECONVERGENT B1, `(.L_x_600) ;  /* 0x0000035000017945 */ /* 0x000fe20003800200 */
[----:B------:R-:W-:Y:S02]  /*7890*/  IMAD.MOV.U32 R10, RZ, RZ, R6 ;  /* 0x000000ffff0a7224 */ /* 0x000fe400078e0006 */
[----:B-1----:R0:W1:Y:S01]  /*78a0*/  SHFL.DOWN PT, R18, R9, 0x2, 0x1f ;  /* 0x08401f0009127f89 */ /* 0x00206200000e0000 */
        /* <DEDUP_REMOVED lines=26> */
.L_x_603:
[----:B------:R-:W-:Y:S05]  /*7a50*/  BSYNC.RECONVERGENT B2 ;  /* 0x0000000000027941 */ /* 0x000fea0003800200 */
.L_x_602:
        /* <DEDUP_REMOVED lines=23> */
.L_x_601:
[----:B------:R-:W-:Y:S05]  /*7bd0*/  BSYNC.RECONVERGENT B1 ;  /* 0x0000000000017941 */ /* 0x000fea0003800200 */
.L_x_600:
        /* <DEDUP_REMOVED lines=31> */
.L_x_607:
[----:B------:R-:W-:Y:S05]  /*7dd0*/  BSYNC.RECONVERGENT B2 ;  /* 0x0000000000027941 */ /* 0x000fea0003800200 */
.L_x_606:
        /* <DEDUP_REMOVED lines=23> */
.L_x_605:
[----:B------:R-:W-:Y:S05]  /*7f50*/  BSYNC.RECONVERGENT B1 ;  /* 0x0000000000017941 */ /* 0x000fea0003800200 */
.L_x_604:
        /* <DEDUP_REMOVED lines=31> */
.L_x_611:
[----:B------:R-:W-:Y:S05]  /*8150*/  BSYNC.RECONVERGENT B2 ;  /* 0x0000000000027941 */ /* 0x000fea0003800200 */
.L_x_610:
        /* <DEDUP_REMOVED lines=23> */
.L_x_609:
[----:B------:R-:W-:Y:S05]  /*82d0*/  BSYNC.RECONVERGENT B1 ;  /* 0x0000000000017941 */ /* 0x000fea0003800200 */
.L_x_608:
        /* <DEDUP_REMOVED lines=9> */
[----:B----4-:R4:W0:Y:S04]  /*8370*/  SHFL.DOWN PT, R17, R10, 0x10, 0x1f ;  /* 0x0a001f000a117f89 */ /* 0x01082800000e0000 */
        /* <DEDUP_REMOVED lines=21> */
.L_x_615:
[----:B------:R-:W-:Y:S05]  /*84d0*/  BSYNC.RECONVERGENT B2 ;  /* 0x0000000000027941 */ /* 0x000fea0003800200 */
.L_x_614:
        /* <DEDUP_REMOVED lines=23> */
.L_x_613:
[----:B------:R-:W-:Y:S05]  /*8650*/  BSYNC.RECONVERGENT B1 ;  /* 0x0000000000017941 */ /* 0x000fea0003800200 */
.L_x_612:
[----:B------:R-:W-:Y:S01]  /*8660*/  ISETP.NE.AND P0, PT, R13, RZ, PT ;  /* 0x000000ff0d00720c */ /* 0x000fe20003f05270 */
[----:B------:R-:W-:-:S12]  /*8670*/  BSSY.RECONVERGENT B1, `(.L_x_616) ;  /* 0x000000d000017945 */ /* 0x000fd80003800200 */
[----:B------:R-:W-:Y:S05]  /*8680*/  @P0 BRA `(.L_x_617) ;  /* 0x00000000002c0947 */ /* 0x000fea0003800000 */
[----:B----4-:R-:W4:Y:S01]  /*8690*/  S2R R10, SR_CgaCtaId ;  /* 0x00000000000a7919 */ /* 0x010f220000008800 */
[----:B------:R-:W-:Y:S02]  /*86a0*/  MOV R7, 0x400 ;  /* 0x0000040000077802 */ /* 0x000fe40000000f00 */
[----:B------:R-:W-:Y:S02]  /*86b0*/  LOP3.LUT R6, R4, 0x3e0, RZ, 0xc0, !PT ;  /* 0x000003e004067812 */ /* 0x000fe400078ec0ff */
[----:B----4-:R-:W-:-:S05]  /*86c0*/  LEA R7, R10, R7, 0x18 ;  /* 0x000000070a077211 */ /* 0x010fca00078ec0ff */
[----:B0-----:R-:W-:Y:S02]  /*86d0*/  IMAD.IADD R11, R6, 0x1, R7 ;  /* 0x00000001060b7824 */ /* 0x001fe400078e0207 */
[----:B------:R-:W-:Y:S02]  /*86e0*/  IMAD.MOV.U32 R6, RZ, RZ, R9 ;  /* 0x000000ffff067224 */ /* 0x000fe400078e0009 */
[----:B------:R-:W-:Y:S01]  /*86f0*/  IMAD.MOV.U32 R7, RZ, RZ, R8 ;  /* 0x000000ffff077224 */ /* 0x000fe200078e0008 */
[----:B------:R0:W-:Y:S04]  /*8700*/  STS.64 [R11+0x20], R2 ;  /* 0x000020020b007388 */ /* 0x0001e80000000a00 */
[----:B------:R0:W-:Y:S04]  /*8710*/  STS.64 [R11+0x10], R6 ;  /* 0x000010060b007388 */ /* 0x0001e80000000a00 */
[----:B------:R0:W-:Y:S04]  /*8720*/  STS [R11+0x8], R5 ;  /* 0x000008050b007388 */ /* 0x0001e80000000800 */
[----:B------:R0:W-:Y:S02]  /*8730*/  STS [R11+0x18], R0 ;  /* 0x000018000b007388 */ /* 0x0001e40000000800 */
.L_x_617:
[----:B------:R-:W-:Y:S05]  /*8740*/  BSYNC.RECONVERGENT B1 ;  /* 0x0000000000017941 */ /* 0x000fea0003800200 */
.L_x_616:
[----:B------:R-:W-:Y:S01]  /*8750*/  BAR.SYNC.DEFER_BLOCKING 0x0 ;  /* 0x0000000000007b1d */ /* 0x000fe20000010000 */
[----:B------:R-:W-:-:S13]  /*8760*/  ISETP.NE.AND P2, PT, R4, RZ, PT ;  /* 0x000000ff0400720c */ /* 0x000fda0003f45270 */
[----:B------:R-:W-:Y:S05]  /*8770*/  @P2 BRA `(.L_x_489) ;  /* 0x0000001000542947 */ /* 0x000fea0003800000 */
[----:B0---4-:R-:W0:Y:S01]  /*8780*/  S2R R7, SR_CgaCtaId ;  /* 0x0000000000077919 */ /* 0x011e220000008800 */
[----:B------:R-:W-:Y:S01]  /*8790*/  MOV R4, 0x400 ;  /* 0x0000040000047802 */ /* 0x000fe20000000f00 */
[----:B------:R-:W-:Y:S01]  /*87a0*/  BSSY.RECONVERGENT B1, `(.L_x_618) ;  /* 0x0000016000017945 */ /* 0x000fe20003800200 */
[----:B-1----:R-:W-:Y:S02]  /*87b0*/  IMAD.MOV.U32 R18, RZ, RZ, R5 ;  /* 0x000000ffff127224 */ /* 0x002fe400078e0005 */
[----:B------:R-:W-:Y:S02]  /*87c0*/  IMAD.MOV.U32 R17, RZ, RZ, R9 ;  /* 0x000000ffff117224 */ /* 0x000fe400078e0009 */
[----:B--2---:R-:W-:Y:S01]  /*87d0*/  IMAD.MOV.U32 R16, RZ, RZ, R8 ;  /* 0x000000ffff107224 */ /* 0x004fe200078e0008 */
[----:B0-----:R-:W-:-:S05]  /*87e0*/  LEA R4, R7, R4, 0x18 ;  /* 0x0000000407047211 */ /* 0x001fca00078ec0ff */
        /* <DEDUP_REMOVED lines=17> */
.L_x_619:
[----:B------:R-:W-:Y:S05]  /*8900*/  BSYNC.RECONVERGENT B1 ;  /* 0x0000000000017941 */ /* 0x000fea0003800200 */
.L_x_618:
        /* <DEDUP_REMOVED lines=28> */
.L_x_621:
[----:B------:R-:W-:Y:S05]  /*8ad0*/  BSYNC.RECONVERGENT B1 ;  /* 0x0000000000017941 */ /* 0x000fea0003800200 */
.L_x_620:
        /* <DEDUP_REMOVED lines=18> */
.L_x_623:
[----:B------:R-:W-:Y:S05]  /*8c00*/  BSYNC.RECONVERGENT B1 ;  /* 0x0000000000017941 */ /* 0x000fea0003800200 */
.L_x_622:
        /* <DEDUP_REMOVED lines=17> */
.L_x_625:
[----:B------:R-:W-:Y:S05]  /*8d20*/  BSYNC.RECONVERGENT B1 ;  /* 0x0000000000017941 */ /* 0x000fea0003800200 */
.L_x_624:
        /* <DEDUP_REMOVED lines=16> */
.L_x_627:
[----:B------:R-:W-:Y:S05]  /*8e30*/  BSYNC.RECONVERGENT B1 ;  /* 0x0000000000017941 */ /* 0x000fea0003800200 */
.L_x_626:
        /* <DEDUP_REMOVED lines=17> */
.L_x_629:
[----:B------:R-:W-:Y:S05]  /*8f50*/  BSYNC.RECONVERGENT B1 ;  /* 0x0000000000017941 */ /* 0x000fea0003800200 */
.L_x_628:
        /* <DEDUP_REMOVED lines=18> */
.L_x_631:
[----:B------:R-:W-:Y:S05]  /*9080*/  BSYNC.RECONVERGENT B1 ;  /* 0x0000000000017941 */ /* 0x000fea0003800200 */
.L_x_630:
        /* <DEDUP_REMOVED lines=26> */
.L_x_633:
[----:B------:R-:W-:Y:S05]  /*9230*/  BSYNC.RECONVERGENT B1 ;  /* 0x0000000000017941 */ /* 0x000fea0003800200 */
.L_x_632:
        /* <DEDUP_REMOVED lines=16> */
.L_x_635:
[----:B------:R-:W-:Y:S05]  /*9340*/  BSYNC.RECONVERGENT B1 ;  /* 0x0000000000017941 */ /* 0x000fea0003800200 */
.L_x_634:
        /* <DEDUP_REMOVED lines=17> */
.L_x_637:
[----:B------:R-:W-:Y:S05]  /*9460*/  BSYNC.RECONVERGENT B1 ;  /* 0x0000000000017941 */ /* 0x000fea0003800200 */
.L_x_636:
        /* <DEDUP_REMOVED lines=16> */
.L_x_639:
[----:B------:R-:W-:Y:S05]  /*9570*/  BSYNC.RECONVERGENT B1 ;  /* 0x0000000000017941 */ /* 0x000fea0003800200 */
.L_x_638:
        /* <DEDUP_REMOVED lines=17> */
.L_x_641:
[----:B------:R-:W-:Y:S05]  /*9690*/  BSYNC.RECONVERGENT B1 ;  /* 0x0000000000017941 */ /* 0x000fea0003800200 */
.L_x_640:
        /* <DEDUP_REMOVED lines=18> */
.L_x_643:
[----:B------:R-:W-:Y:S05]  /*97c0*/  BSYNC.RECONVERGENT B1 ;  /* 0x0000000000017941 */ /* 0x000fea0003800200 */
.L_x_642:
        /* <DEDUP_REMOVED lines=16> */
.L_x_489:
[----:B------:R-:W-:Y:S05]  /*98d0*/  BSYNC.RECONVERGENT B0 ;  /* 0x0000000000007941 */ /* 0x000fea0003800200 */
.L_x_438:
[----:B------:R-:W-:Y:S05]  /*98e0*/  @P2 EXIT ;  /* 0x000000000000294d */ /* 0x000fea0003800000 */
[----:B0---4-:R-:W0:Y:S01]  /*98f0*/  LDC.64 R6, c[0x0][0x398] ;  /* 0x0000e600ff067b82 */ /* 0x011e220000000a00 */
[----:B-1----:R-:W-:-:S04]  /*9900*/  LOP3.LUT R9, R9, R8, RZ, 0x3c, !PT ;  /* 0x0000000809097212 */ /* 0x002fc800078e3cff */
[----:B---3--:R-:W-:-:S04]  /*9910*/  LOP3.LUT R8, R9, R8, RZ, 0x3c, !PT ;  /* 0x0000000809087212 */ /* 0x008fc800078e3cff */
[----:B------:R-:W-:-:S05]  /*9920*/  LOP3.LUT R9, R9, R8, RZ, 0x3c, !PT ;  /* 0x0000000809097212 */ /* 0x000fca00078e3cff */
[----:B0-----:R-:W-:Y:S04]  /*9930*/  STG.E.64 desc[UR6][R6.64+0x8], R8 ;  /* 0x0000080806007986 */ /* 0x001fe8000c101b06 */
[----:B------:R-:W-:Y:S04]  /*9940*/  STG.E.64 desc[UR6][R6.64+0x18], R2 ;  /* 0x0000180206007986 */ /* 0x000fe8000c101b06 */
[----:B------:R-:W-:Y:S04]  /*9950*/  STG.E desc[UR6][R6.64], R5 ;  /* 0x0000000506007986 */ /* 0x000fe8000c101906 */
[----:B------:R-:W-:Y:S01]  /*9960*/  STG.E desc[UR6][R6.64+0x10], R0 ;  /* 0x0000100006007986 */ /* 0x000fe2000c101906 */
[----:B------:R-:W-:Y:S05]  /*9970*/  EXIT ;  /* 0x000000000000794d */ /* 0x000fea0003800000 */
.L_x_644:
        /* <DEDUP_REMOVED lines=16> */
.L_x_2548:


//--------------------- .text._ZN6thrust24THRUST_300001_SM_1000_NS8cuda_cub4core6detail13_kernel_agentINS1_8__reduce11ReduceAgentIPN4cuda3std3__45tupleIJNSA_IJilEEESB_EEESD_SC_iNS1_9__extrema12arg_minmax_fIil17compare_key_valueEEEEJSD_SD_iSH_EEEvDpT0_ --------------------------
	.section	.text._ZN6thrust24THRUST_300001_SM_1000_NS8cuda_cub4core6detail13_kernel_agentINS1_8__reduce11ReduceAgentIPN4cuda3std3__45tupleIJNSA_IJilEEESB_EEESD_SC_iNS1_9__extrema12arg_minmax_fIil17compare_key_valueEEEEJSD_SD_iSH_EEEvDpT0_,"ax",@progbits
	.align	128
        .global         _ZN6thrust24THRUST_300001_SM_1000_NS8cuda_cub4core6detail13_kernel_agentINS1_8__reduce11ReduceAgentIPN4cuda3std3__45tupleIJNSA_IJilEEESB_EEESD_SC_iNS1_9__extrema12arg_minmax_fIil17compare_key_valueEEEEJSD_SD_iSH_EEEvDpT0_
        .type           _ZN6thrust24THRUST_300001_SM_1000_NS8cuda_cub4core6detail13_kernel_agentINS1_8__reduce11ReduceAgentIPN4cuda3std3__45tupleIJNSA_IJilEEESB_EEESD_SC_iNS1_9__extrema12arg_minmax_fIil17compare_key_valueEEEEJSD_SD_iSH_EEEvDpT0_,@function
        .size           _ZN6thrust24THRUST_300001_SM_1000_NS8cuda_cub4core6detail13_kernel_agentINS1_8__reduce11ReduceAgentIPN4cuda3std3__45tupleIJNSA_IJilEEESB_EEESD_SC_iNS1_9__extrema12arg_minmax_fIil17compare_key_valueEEEEJSD_SD_iSH_EEEvDpT0_,(.L_x_2549 - _ZN6thrust24THRUST_300001_SM_1000_NS8cuda_cub4core6detail13_kernel_agentINS1_8__reduce11ReduceAgentIPN4cuda3std3__45tupleIJNSA_IJilEEESB_EEESD_SC_iNS1_9__extrema12arg_minmax_fIil17compare_key_valueEEEEJSD_SD_iSH_EEEvDpT0_)
        .other          _ZN6thrust24THRUST_300001_SM_1000_NS8cuda_cub4core6detail13_kernel_agentINS1_8__reduce11ReduceAgentIPN4cuda3std3__45tupleIJNSA_IJilEEESB_EEESD_SC_iNS1_9__extrema12arg_minmax_fIil17compare_key_valueEEEEJSD_SD_iSH_EEEvDpT0_,@"STO_CUDA_ENTRY STV_DEFAULT"
_ZN6thrust24THRUST_300001_SM_1000_NS8cuda_cub4core6detail13_kernel_agentINS1_8__reduce11ReduceAgentIPN4cuda3std3__45tupleIJNSA_IJilEEESB_EEESD_SC_iNS1_9__extrema12arg_minmax_fIil17compare_key_valueEEEEJSD_SD_iSH_EEEvDpT0_:
.text._ZN6thrust24THRUST_300001_SM_1000_NS8cuda_cub4core6detail13_kernel_agentINS1_8__reduce11ReduceAgentIPN4cuda3std3__45tupleIJNSA_IJilEEESB_EEESD_SC_iNS1_9__extrema12arg_minmax_fIil17compare_key_valueEEEEJSD_SD_iSH_EEEvDpT0_:
        /* <DEDUP_REMOVED lines=37> */
.L_x_655:
        /* <DEDUP_REMOVED lines=27> */
.L_x_652:
[----:B------:R-:W-:Y:S05]  /*0400*/  BSYNC.RECONVERGENT B3 ;  /* 0x0000000000037941 */ /* 0x000fea0003800200 */
.L_x_651:
        /* <DEDUP_REMOVED lines=19> */
.L_x_654:
[----:B------:R-:W-:Y:S05]  /*0540*/  BSYNC.RECONVERGENT B3 ;  /* 0x0000000000037941 */ /* 0x000fea0003800200 */
.L_x_653:
[----:B------:R-:W-:Y:S01]  /*0550*/  IADD3 R6, P0, PT, R6, 0x2000, RZ ;  /* 0x0000200006067810 */ /* 0x000fe20007f1e0ff */
[----:B------:R-:W-:-:S04]  /*0560*/  VIADD R19, R19, 0x100 ;  /* 0x0000010013137836 */ /* 0x000fc80000000000 */
[----:B------:R-:W-:Y:S01]  /*0570*/  IMAD.X R7, RZ, RZ, R7, P0 ;  /* 0x000000ffff077224 */ /* 0x000fe200000e0607 */
[----:B------:R-:W-:Y:S07]  /*0580*/  @P2 BRA `(.L_x_655) ;  /* 0xfffffffc00302947 */ /* 0x000fee000383ffff */
.L_x_650:
[----:B------:R-:W-:Y:S05]  /*0590*/  BSYNC.RECONVERGENT B1 ;  /* 0x0000000000017941 */ /* 0x000fea0003800200 */
.L_x_649:
[----:B------:R-:W0:Y:S01]  /*05a0*/  LDC.64 R10, c[0x0][0x380] ;  /* 0x0000e000ff0a7b82 */ /* 0x000e220000000a00 */
[----:B------:R-:W-:-:S13]  /*05b0*/  ISETP.GE.U32.AND P0, PT, R12, 0x300, PT ;  /* 0x000003000c00780c */ /* 0x000fda0003f06070 */
[----:B------:R-:W-:Y:S05]  /*05c0*/  @!P0 BRA `(.L_x_648) ;  /* 0x0000000800908947 */ /* 0x000fea0003800000 */
.L_x_672:
        /* <DEDUP_REMOVED lines=26> */
.L_x_657:
[----:B------:R-:W-:Y:S05]  /*0770*/  BSYNC.RECONVERGENT B1 ;  /* 0x0000000000017941 */ /* 0x000fea0003800200 */
.L_x_656:
        /* <DEDUP_REMOVED lines=16> */
.L_x_659:
[----:B------:R-:W-:Y:S05]  /*0880*/  BSYNC.RECONVERGENT B1 ;  /* 0x0000000000017941 */ /* 0x000fea0003800200 */
.L_x_658:
        /* <DEDUP_REMOVED lines=18> */
.L_x_661:
[----:B------:R-:W-:Y:S05]  /*09b0*/  BSYNC.RECONVERGENT B1 ;  /* 0x0000000000017941 */ /* 0x000fea0003800200 */
.L_x_660:
        /* <DEDUP_REMOVED lines=23> */
.L_x_663:
[----:B------:R-:W-:Y:S05]  /*0b30*/  BSYNC.RECONVERGENT B1 ;  /* 0x0000000000017941 */ /* 0x000fea0003800200 */
.L_x_662:
        /* <DEDUP_REMOVED lines=18> */
.L_x_665:
[----:B------:R-:W-:Y:S05]  /*0c60*/  BSYNC.RECONVERGENT B1 ;  /* 0x0000000000017941 */ /* 0x000fea0003800200 */
.L_x_664:
        /* <DEDUP_REMOVED lines=17> */
.L_x_667:
[----:B------:R-:W-:Y:S05]  /*0d80*/  BSYNC.RECONVERGENT B1 ;  /* 0x0000000000017941 */ /* 0x000fea0003800200 */
.L_x_666:
        /* <DEDUP_REMOVED lines=18> */
.L_x_669:
[----:B------:R-:W-:Y:S05]  /*0eb0*/  BSYNC.RECONVERGENT B1 ;  /* 0x0000000000017941 */ /* 0x000fea0003800200 */
.L_x_668:
        /* <DEDUP_REMOVED lines=17> */
.L_x_671:
[----:B------:R-:W-:Y:S05]  /*0fd0*/  BSYNC.RECONVERGENT B1 ;  /* 0x0000000000017941 */ /* 0x000fea0003800200 */
.L_x_670:
[----:B------:R-:W-:-:S05]  /*0fe0*/  VIADD R19, R19, 0x400 ;  /* 0x0000040013137836 */ /* 0x000fca0000000000 */
[----:B------:R-:W-:-:S13]  /*0ff0*/  ISETP.GE.AND P0, PT, R19, UR5, PT ;  /* 0x0000000513007c0c */ /* 0x000fda000bf06270 */
[----:B------:R-:W-:Y:S05]  /*1000*/  @!P0 BRA `(.L_x_672) ;  /* 0xfffffff400708947 */ /* 0x000fea000383ffff */
.L_x_648:
[----:B------:R-:W-:Y:S05]  /*1010*/  BSYNC.RECONVERGENT B2 ;  /* 0x0000000000027941 */ /* 0x000fea0003800200 */
.L_x_647:
[----:B------:R-:W1:Y:S02]  /*1020*/  LDCU UR8, c[0x0][0x390] ;  /* 0x00007200ff0877ac */ /* 0x000e640008000800 */
[----:B-1----:R-:W-:-:S09]  /*1030*/  UISETP.GE.AND UP0, UPT, UR8, 0x100, UPT ;  /* 0x000001000800788c */ /* 0x002fd2000bf06270 */
[----:B------:R-:W-:Y:S05]  /*1040*/  BRA.U !UP0, `(.L_x_673) ;  /* 0x0000002108ec7547 */ /* 0x000fea000b800000 */
[----:B0-----:R-:W0:Y:S01]  /*1050*/  S2R R11, SR_LANEID ;  /* 0x00000000000b7919 */ /* 0x001e220000000000 */
[----:B------:R-:W-:Y:S01]  /*1060*/  BSSY.RECONVERGENT B1, `(.L_x_674) ;  /* 0x0000031000017945 */ /* 0x000fe20003800200 */
[----:B-----5:R-:W-:Y:S01]  /*1070*/  IMAD.MOV.U32 R9, RZ, RZ, R4 ;  /* 0x000000ffff097224 */ /* 0x020fe200078e0004 */
        /* <DEDUP_REMOVED lines=32> */
.L_x_677:
[----:B------:R-:W-:Y:S05]  /*1280*/  BSYNC.RECONVERGENT B2 ;  /* 0x0000000000027941 */ /* 0x000fea0003800200 */
.L_x_676:
        /* <DEDUP_REMOVED lines=14> */
.L_x_675:
[----:B------:R-:W-:Y:S05]  /*1370*/  BSYNC.RECONVERGENT B1 ;  /* 0x0000000000017941 */ /* 0x000fea0003800200 */
.L_x_674:
[----:B------:R-:W-:Y:S01]  /*1380*/  ISETP.GT.AND P0, PT, R11, 0x1d, PT ;  /* 0x0000001d0b00780c */ /* 0x000fe20003f04270 */
[----:B------:R0:W2:Y:S01]  /*1390*/  SHFL.DOWN PT, R13, R8, 0x2, 0x1f ;  /* 0x08401f00080d7f89 */ /* 0x0000a200000e0000 */
[----:B------:R-:W-:Y:S01]  /*13a0*/  BSSY.RECONVERGENT B1, `(.L_x_678) ;  /* 0x0000035000017945 */ /* 0x000fe20003800200 */
[----:B------:R-:W-:Y:S02]  /*13b0*/  IMAD.MOV.U32 R4, RZ, RZ, R9 ;  /* 0x000000ffff047224 */ /* 0x000fe400078e0009 */
[----:B------:R0:W3:Y:S01]  /*13c0*/  SHFL.DOWN PT, R15, R26, 0x2, 0x1f ;  /* 0x08401f001a0f7f89 */ /* 0x0000e200000e0000 */
[----:B-1----:R-:W-:Y:S02]  /*13d0*/  IMAD.MOV.U32 R3, RZ, RZ, R7 ;  /* 0x000000ffff037224 */ /* 0x002fe400078e0007 */
[----:B------:R-:W-:Y:S01]  /*13e0*/  IMAD.MOV.U32 R2, RZ, RZ, R6 ;  /* 0x000000ffff027224 */ /* 0x000fe200078e0006 */
        /* <DEDUP_REMOVED lines=14> */
[----:B---3--:R-:W-:Y:S02]  /*14d0*/  IMAD.MOV.U32 R10, RZ, RZ, R15 ;  /* 0x000000ffff0a7224 */ /* 0x008fe400078e000f */
        /* <DEDUP_REMOVED lines=9> */
.L_x_681:
[----:B------:R-:W-:Y:S05]  /*1570*/  BSYNC.RECONVERGENT B2 ;  /* 0x0000000000027941 */ /* 0x000fea0003800200 */
.L_x_680:
        /* <DEDUP_REMOVED lines=23> */
.L_x_679:
[----:B------:R-:W-:Y:S05]  /*16f0*/  BSYNC.RECONVERGENT B1 ;  /* 0x0000000000017941 */ /* 0x000fea0003800200 */
.L_x_678:
        /* <DEDUP_REMOVED lines=31> */
.L_x_685:
[----:B------:R-:W-:Y:S05]  /*18f0*/  BSYNC.RECONVERGENT B2 ;  /* 0x0000000000027941 */ /* 0x000fea0003800200 */
.L_x_684:
        /* <DEDUP_REMOVED lines=23> */
.L_x_683:
[----:B------:R-:W-:Y:S05]  /*1a70*/  BSYNC.RECONVERGENT B1 ;  /* 0x0000000000017941 */ /* 0x000fea0003800200 */
.L_x_682:
[----:B------:R-:W-:Y:S01]  /*1a80*/  ISETP.GT.AND P0, PT, R11, 0x17, PT ;  /* 0x000000170b00780c */ /* 0x000fe20003f04270 */
[----:B--2---:R2:W2:Y:S01]  /*1a90*/  SHFL.DOWN PT, R13, R8, 0x8, 0x1f ;  /* 0x09001f00080d7f89 */ /* 0x0044a200000e0000 */
[----:B------:R-:W-:Y:S01]  /*1aa0*/  BSSY.RECONVERGENT B1, `(.L_x_686) ;  /* 0x0000035000017945 */ /* 0x000fe20003800200 */
[----:B------:R-:W-:Y:S02]  /*1ab0*/  IMAD.MOV.U32 R10, RZ, RZ, R7 ;  /* 0x000000ffff0a7224 */ /* 0x000fe400078e0007 */
[----:B---3--:R3:W2:Y:S01]  /*1ac0*/  SHFL.DOWN PT, R15, R26, 0x8, 0x1f ;  /* 0x09001f001a0f7f89 */ /* 0x0086a200000e0000 */
[----:B------:R-:W-:Y:S02]  /*1ad0*/  IMAD.MOV.U32 R9, RZ, RZ, R6 ;  /* 0x000000ffff097224 */ /* 0x000fe400078e0006 */
[----:B0-----:R-:W-:Y:S01]  /*1ae0*/  IMAD.MOV.U32 R4, RZ, RZ, R5 ;  /* 0x000000ffff047224 */ /* 0x001fe200078e0005 */
[----:B-1----:R3:W0:Y:S04]  /*1af0*/  SHFL.DOWN PT, R14, R27, 0x8, 0x1f ;  /* 0x09001f001b0e7f89 */ /* 0x00262800000e0000 */
[----:B------:R3:W1:Y:S04]  /*1b00*/  SHFL.DOWN PT, R16, R5, 0x8, 0x1f ;  /* 0x09001f0005107f89 */ /* 0x00066800000e0000 */
[----:B------:R3:W0:Y:S04]  /*1b10*/  SHFL.DOWN PT, R18, R7, 0x8, 0x1f ;  /* 0x09001f0007127f89 */ /* 0x00062800000e0000 */
[----:B----4-:R3:W4:Y:S01]  /*1b20*/  SHFL.DOWN PT, R17, R6, 0x8, 0x1f ;  /* 0x09001f0006117f89 */ /* 0x01072200000e0000 */
[----:B------:R-:W-:Y:S05]  /*1b30*/  @P0 BRA `(.L_x_687) ;  /* 0x0000000000ac0947 */ /* 0x000fea0003800000 */
[----:B--2---:R-:W-:Y:S01]  /*1b40*/  ISETP.GE.AND P0, PT, R8, R13, PT ;  /* 0x0000000d0800720c */ /* 0x004fe20003f06270 */
[----:B------:R-:W-:Y:S01]  /*1b50*/  BSSY.RECONVERGENT B2, `(.L_x_688) ;  /* 0x0000012000027945 */ /* 0x000fe20003800200 */
[----:B-1----:R-:W-:Y:S01]  /*1b60*/  ISETP.GE.AND P2, PT, R5, R16, PT ;  /* 0x000000100500720c */ /* 0x002fe20003f46270 */
[----:B------:R-:W-:Y:S02]  /*1b70*/  IMAD.MOV.U32 R3, RZ, RZ, R26 ;  /* 0x000000ffff037224 */ /* 0x000fe400078e001a */
[----:B------:R-:W-:Y:S02]  /*1b80*/  IMAD.MOV.U32 R12, RZ, RZ, R27 ;  /* 0x000000ffff0c7224 */ /* 0x000fe400078e001b */
[----:B0-----:R-:W-:Y:S02]  /*1b90*/  IMAD.MOV.U32 R10, RZ, RZ, R18 ;  /* 0x000000ffff0a7224 */ /* 0x001fe400078e0012 */
        /* <DEDUP_REMOVED lines=13> */
.L_x_689:
[----:B------:R-:W-:Y:S05]  /*1c70*/  BSYNC.RECONVERGENT B2 ;  /* 0x0000000000027941 */ /* 0x000fea0003800200 */
.L_x_688:
[----:B----4-:R-:W-:Y:S02]  /*1c80*/  IMAD.MOV.U32 R9, RZ, RZ, R17 ;  /* 0x000000ffff097224 */ /* 0x010fe400078e0011 */
[----:B------:R-:W-:Y:S02]  /*1c90*/  IMAD.MOV.U32 R4, RZ, RZ, R16 ;  /* 0x000000ffff047224 */ /* 0x000fe400078e0010 */
[----:B---3--:R-:W-:Y:S02]  /*1ca0*/  IMAD.MOV.U32 R26, RZ, RZ, R3 ;  /* 0x000000ffff1a7224 */ /* 0x008fe400078e0003 */
        /* <DEDUP_REMOVED lines=20> */
.L_x_687:
[----:B------:R-:W-:Y:S05]  /*1df0*/  BSYNC.RECONVERGENT B1 ;  /* 0x0000000000017941 */ /* 0x000fea0003800200 */
.L_x_686:
[----:B------:R-:W-:Y:S01]  /*1e00*/  ISETP.GT.AND P0, PT, R11, 0xf, PT ;  /* 0x0000000f0b00780c */ /* 0x000fe20003f04270 */
[----:B--2---:R2:W2:Y:S01]  /*1e10*/  SHFL.DOWN PT, R13, R8, 0x10, 0x1f ;  /* 0x0a001f00080d7f89 */ /* 0x0044a200000e0000 */
[----:B------:R-:W-:Y:S01]  /*1e20*/  BSSY.RECONVERGENT B1, `(.L_x_690) ;  /* 0x0000035000017945 */ /* 0x000fe20003800200 */
[----:B---3--:R-:W-:Y:S02]  /*1e30*/  IMAD.MOV.U32 R6, RZ, RZ, R10 ;  /* 0x000000ffff067224 */ /* 0x008fe400078e000a */
[----:B------:R3:W2:Y:S01]  /*1e40*/  SHFL.DOWN PT, R15, R26, 0x10, 0x1f ;  /* 0x0a001f001a0f7f89 */ /* 0x0006a200000e0000 */
[----:B------:R-:W-:Y:S02]  /*1e50*/  IMAD.MOV.U32 R3, RZ, RZ, R9 ;  /* 0x000000ffff037224 */ /* 0x000fe400078e0009 */
[----:B------:R-:W-:Y:S01]  /*1e60*/  IMAD.MOV.U32 R2, RZ, RZ, R4 ;  /* 0x000000ffff027224 */ /* 0x000fe200078e0004 */
[----:B0-----:R3:W0:Y:S04]  /*1e70*/  SHFL.DOWN PT, R14, R27, 0x10, 0x1f ;  /* 0x0a001f001b0e7f89 */ /* 0x00162800000e0000 */
[----:B----4-:R3:W4:Y:S04]  /*1e80*/  SHFL.DOWN PT, R17, R4, 0x10, 0x1f ;  /* 0x0a001f0004117f89 */ /* 0x01072800000e0000 */
[----:B------:R3:W0:Y:S04]  /*1e90*/  SHFL.DOWN PT, R19, R10, 0x10, 0x1f ;  /* 0x0a001f000a137f89 */ /* 0x00062800000e0000 */
[----:B-1----:R3:W1:Y:S01]  /*1ea0*/  SHFL.DOWN PT, R16, R9, 0x10, 0x1f ;  /* 0x0a001f0009107f89 */ /* 0x00266200000e0000 */
        /* <DEDUP_REMOVED lines=20> */
.L_x_693:
[----:B------:R-:W-:Y:S05]  /*1ff0*/  BSYNC.RECONVERGENT B2 ;  /* 0x0000000000027941 */ /* 0x000fea0003800200 */
.L_x_692:
[----:B-1----:R-:W-:Y:S02]  /*2000*/  IMAD.MOV.U32 R3, RZ, RZ, R16 ;  /* 0x000000ffff037224 */ /* 0x002fe400078e0010 */
        /* <DEDUP_REMOVED lines=22> */
.L_x_691:
[----:B------:R-:W-:Y:S05]  /*2170*/  BSYNC.RECONVERGENT B1 ;  /* 0x0000000000017941 */ /* 0x000fea0003800200 */
.L_x_690:
[----:B------:R-:W-:Y:S01]  /*2180*/  ISETP.NE.AND P0, PT, R11, RZ, PT ;  /* 0x000000ff0b00720c */ /* 0x000fe20003f05270 */
[----:B------:R-:W-:-:S12]  /*2190*/  BSSY.RECONVERGENT B1, `(.L_x_694) ;  /* 0x000000c000017945 */ /* 0x000fd80003800200 */
[----:B------:R-:W-:Y:S05]  /*21a0*/  @P0 BRA `(.L_x_695) ;  /* 0x0000000000280947 */ /* 0x000fea0003800000 */
[----:B---3--:R-:W3:Y:S01]  /*21b0*/  S2R R10, SR_CgaCtaId ;  /* 0x00000000000a7919 */ /* 0x008ee20000008800 */
[----:B------:R-:W-:Y:S01]  /*21c0*/  MOV R5, 0x400 ;  /* 0x0000040000057802 */ /* 0x000fe20000000f00 */
[----:B------:R-:W-:Y:S01]  /*21d0*/  IMAD.MOV.U32 R7, RZ, RZ, R3 ;  /* 0x000000ffff077224 */ /* 0x000fe200078e0003 */
[----:B------:R-:W-:Y:S02]  /*21e0*/  LOP3.LUT R4, R0, 0x3e0, RZ, 0xc0, !PT ;  /* 0x000003e000047812 */ /* 0x000fe400078ec0ff */
[----:B---3--:R-:W-:-:S05]  /*21f0*/  LEA R5, R10, R5, 0x18 ;  /* 0x000000050a057211 */ /* 0x008fca00078ec0ff */
[----:B------:R-:W-:-:S05]  /*2200*/  IMAD.IADD R5, R4, 0x1, R5 ;  /* 0x0000000104057824 */ /* 0x000fca00078e0205 */
[----:B------:R3:W-:Y:S04]  /*2210*/  STS.64 [R5+0x10], R26 ;  /* 0x0000101a05007388 */ /* 0x0007e80000000a00 */
[----:B------:R3:W-:Y:S04]  /*2220*/  STS.64 [R5+0x20], R6 ;  /* 0x0000200605007388 */ /* 0x0007e80000000a00 */
[----:B------:R3:W-:Y:S04]  /*2230*/  STS [R5+0x8], R8 ;  /* 0x0000080805007388 */ /* 0x0007e80000000800 */
[----:B------:R3:W-:Y:S02]  /*2240*/  STS [R5+0x18], R2 ;  /* 0x0000180205007388 */ /* 0x0007e40000000800 */
.L_x_695:
[----:B------:R-:W-:Y:S05]  /*2250*/  BSYNC.RECONVERGENT B1 ;  /* 0x0000000000017941 */ /* 0x000fea0003800200 */
.L_x_694:
[----:B------:R-:W-:Y:S01]  /*2260*/  BAR.SYNC.DEFER_BLOCKING 0x0 ;  /* 0x0000000000007b1d */ /* 0x000fe20000010000 */
[----:B------:R-:W-:-:S13]  /*2270*/  ISETP.NE.AND P2, PT, R0, RZ, PT ;  /* 0x000000ff0000720c */ /* 0x000fda0003f45270 */
[----:B------:R-:W-:Y:S05]  /*2280*/  @P2 BRA `(.L_x_696) ;  /* 0x00000074006c2947 */ /* 0x000fea0003800000 */
[----:B---3--:R-:W3:Y:S01]  /*2290*/  S2R R5, SR_CgaCtaId ;  /* 0x0000000000057919 */ /* 0x008ee20000008800 */
[----:B------:R-:W-:Y:S01]  /*22a0*/  MOV R0, 0x400 ;  /* 0x0000040000007802 */ /* 0x000fe20000000f00 */
[----:B------:R-:W-:Y:S01]  /*22b0*/  BSSY.RECONVERGENT B1, `(.L_x_697) ;  /* 0x0000016000017945 */ /* 0x000fe20003800200 */
[----:B0-----:R-:W-:Y:S02]  /*22c0*/  IMAD.MOV.U32 R19, RZ, RZ, R26 ;  /* 0x000000ffff137224 */ /* 0x001fe400078e001a */
[----:B------:R-:W-:Y:S02]  /*22d0*/  IMAD.MOV.U32 R18, RZ, RZ, R27 ;  /* 0x000000ffff127224 */ /* 0x000fe400078e001b */
[----:B------:R-:W-:Y:S01]  /*22e0*/  IMAD.MOV.U32 R9, RZ, RZ, R8 ;  /* 0x000000ffff097224 */ /* 0x000fe200078e0008 */
[----:B---3--:R-:W-:-:S05]  /*22f0*/  LEA R0, R5, R0, 0x18 ;  /* 0x0000000005007211 */ /* 0x008fca00078ec0ff */
[----:B------:R-:W0:Y:S04]  /*2300*/  LDS R5, [R0+0x28] ;  /* 0x0000280000057984 */ /* 0x000e280000000800 */
[----:B------:R3:W1:Y:S04]  /*2310*/  LDS R29, [R0+0x38] ;  /* 0x00003800001d7984 */ /* 0x0006680000000800 */
[----:B------:R3:W1:Y:S01]  /*2320*/  LDS R20, [R0+0x48] ;  /* 0x0000480000147984 */ /* 0x0006620000000800 */
[----:B0-----:R-:W-:-:S13]  /*2330*/  ISETP.GE.AND P0, PT, R8, R5, PT ;  /* 0x000000050800720c */ /* 0x001fda0003f06270 */
[----:B-1-3--:R-:W-:Y:S05]  /*2340*/  @!P0 BRA `(.L_x_698) ;  /* 0x0000000000308947 */ /* 0x00afea0003800000 */
        /* <DEDUP_REMOVED lines=12> */
.L_x_698:
[----:B------:R-:W-:Y:S05]  /*2410*/  BSYNC.RECONVERGENT B1 ;  /* 0x0000000000017941 */ /* 0x000fea0003800200 */
.L_x_697:
[----:B--2---:R-:W0:Y:S01]  /*2420*/  LDS.64 R14, [R0+0x40] ;  /* 0x00004000000e7984 */ /* 0x004e220000000a00 */
[----:B------:R-:W-:Y:S01]  /*2430*/  ISETP.GE.AND P0, PT, R2, R29, PT ;  /* 0x0000001d0200720c */ /* 0x000fe20003f06270 */
[----:B------:R-:W-:Y:S01]  /*2440*/  BSSY.RECONVERGENT B1, `(.L_x_699) ;  /* 0x000001c000017945 */ /* 0x000fe20003800200 */
[----:B------:R-:W-:Y:S01]  /*2450*/  IMAD.MOV.U32 R24, RZ, RZ, R29 ;  /* 0x000000ffff187224 */ /* 0x000fe200078e001d */
[----:B------:R1:W2:Y:S04]  /*2460*/  LDS R25, [R0+0x58] ;  /* 0x0000580000197984 */ /* 0x0002a80000000800 */
[----:B------:R1:W3:Y:S04]  /*2470*/  LDS R23, [R0+0x68] ;  /* 0x0000680000177984 */ /* 0x0002e80000000800 */
[----:B------:R1:W1:Y:S04]  /*2480*/  LDS R22, [R0+0x78] ;  /* 0x0000780000167984 */ /* 0x0002680000000800 */
        /* <DEDUP_REMOVED lines=23> */
.L_x_700:
[----:B------:R-:W-:Y:S05]  /*2600*/  BSYNC.RECONVERGENT B1 ;  /* 0x0000000000017941 */ /* 0x000fea0003800200 */
.L_x_699:
        /* <DEDUP_REMOVED lines=18> */
.L_x_702:
[----:B------:R-:W-:Y:S05]  /*2730*/  BSYNC.RECONVERGENT B1 ;  /* 0x0000000000017941 */ /* 0x000fea0003800200 */
.L_x_701:
[----:B--2---:R-:W-:Y:S01]  /*2740*/  ISETP.GE.AND P0, PT, R24, R25, PT ;  /* 0x000000191800720c */ /* 0x004fe20003f06270 */
        /* <DEDUP_REMOVED lines=16> */
.L_x_704:
[----:B------:R-:W-:Y:S05]  /*2850*/  BSYNC.RECONVERGENT B1 ;  /* 0x0000000000017941 */ /* 0x000fea0003800200 */
.L_x_703:
        /* <DEDUP_REMOVED lines=16> */
.L_x_706:
[----:B------:R-:W-:Y:S05]  /*2960*/  BSYNC.RECONVERGENT B1 ;  /* 0x0000000000017941 */ /* 0x000fea0003800200 */
.L_x_705:
        /* <DEDUP_REMOVED lines=17> */
.L_x_708:
[----:B------:R-:W-:Y:S05]  /*2a80*/  BSYNC.RECONVERGENT B1 ;  /* 0x0000000000017941 */ /* 0x000fea0003800200 */
.L_x_707:
        /* <DEDUP_REMOVED lines=18> */
.L_x_710:
[----:B------:R-:W-:Y:S05]  /*2bb0*/  BSYNC.RECONVERGENT B1 ;  /* 0x0000000000017941 */ /* 0x000fea0003800200 */
.L_x_709:
        /* <DEDUP_REMOVED lines=26> */
.L_x_712:
[----:B------:R-:W-:Y:S05]  /*2d60*/  BSYNC.RECONVERGENT B1 ;  /* 0x0000000000017941 */ /* 0x000fea0003800200 */
.L_x_711:
        /* <DEDUP_REMOVED lines=16> */
.L_x_714:
[----:B------:R-:W-:Y:S05]  /*2e70*/  BSYNC.RECONVERGENT B1 ;  /* 0x0000000000017941 */ /* 0x000fea0003800200 */
.L_x_713:
        /* <DEDUP_REMOVED lines=17> */
.L_x_716:
[----:B------:R-:W-:Y:S05]  /*2f90*/  BSYNC.RECONVERGENT B1 ;  /* 0x0000000000017941 */ /* 0x000fea0003800200 */
.L_x_715:
        /* <DEDUP_REMOVED lines=16> */
.L_x_718:
[----:B------:R-:W-:Y:S05]  /*30a0*/  BSYNC.RECONVERGENT B1 ;  /* 0x0000000000017941 */ /* 0x000fea0003800200 */
.L_x_717:
        /* <DEDUP_REMOVED lines=17> */
.L_x_720:
[----:B------:R-:W-:Y:S05]  /*31c0*/  BSYNC.RECONVERGENT B1 ;  /* 0x0000000000017941 */ /* 0x000fea0003800200 */
.L_x_719:
        /* <DEDUP_REMOVED lines=16> */
.L_x_722:
[----:B------:R-:W-:Y:S05]  /*32d0*/  BSYNC.RECONVERGENT B1 ;  /* 0x0000000000017941 */ /* 0x000fea0003800200 */
.L_x_721:
        /* <DEDUP_REMOVED lines=18> */
.L_x_673:
        /* <DEDUP_REMOVED lines=41> */
.L_x_726:
[----:B------:R-:W-:Y:S05]  /*3690*/  BSYNC.RECONVERGENT B2 ;  /* 0x0000000000027941 */ /* 0x000fea0003800200 */
.L_x_725:
        /* <DEDUP_REMOVED lines=14> */
.L_x_724:
[----:B------:R-:W-:Y:S05]  /*3780*/  BSYNC.RECONVERGENT B1 ;  /* 0x0000000000017941 */ /* 0x000fea0003800200 */
.L_x_723:
[----:B0-----:R-:W-:Y:S01]  /*3790*/  VIADD R2, R9, 0x2 ;  /* 0x0000000209027836 */ /* 0x001fe20000000000 */
[----:B---3--:R0:W2:Y:S01]  /*37a0*/  SHFL.DOWN PT, R15, R8, 0x2, R11 ;  /* 0x08400000080f7989 */ /* 0x0080a200000e000b */
[----:B------:R-:W-:Y:S01]  /*37b0*/  BSSY.RECONVERGENT B1, `(.L_x_727) ;  /* 0x0000036000017945 */ /* 0x000fe20003800200 */
[----:B------:R-:W-:Y:S02]  /*37c0*/  IMAD.MOV.U32 R14, RZ, RZ, R12 ;  /* 0x000000ffff0e7224 */ /* 0x000fe400078e000c */
[----:B------:R-:W-:Y:S01]  /*37d0*/  ISETP.GT.AND P0, PT, R2, R11, PT ;  /* 0x0000000b0200720c */ /* 0x000fe20003f04270 */
[----:B----4-:R0:W3:Y:S01]  /*37e0*/  SHFL.DOWN PT, R17, R26, 0x2, R11 ;  /* 0x084000001a117989 */ /* 0x0100e200000e000b */
[----:B------:R-:W-:Y:S02]  /*37f0*/  IMAD.MOV.U32 R4, RZ, RZ, R10 ;  /* 0x000000ffff047224 */ /* 0x000fe400078e000a */
[----:B------:R-:W-:Y:S01]  /*3800*/  IMAD.MOV.U32 R2, RZ, RZ, R6 ;  /* 0x000000ffff027224 */ /* 0x000fe200078e0006 */
[----:B------:R0:W4:Y:S04]  /*3810*/  SHFL.DOWN PT, R16, R27, 0x2, R11 ;  /* 0x084000001b107989 */ /* 0x00012800000e000b */
[----:B-1----:R0:W1:Y:S04]  /*3820*/  SHFL.DOWN PT, R19, R12, 0x2, R11 ;  /* 0x084000000c137989 */ /* 0x00206800000e000b */
[----:B------:R0:W0:Y:S04]  /*3830*/  SHFL.DOWN PT, R21, R10, 0x2, R11 ;  /* 0x084000000a157989 */ /* 0x00002800000e000b */
[----:B------:R0:W0:Y:S01]  /*3840*/  SHFL.DOWN PT, R23, R6, 0x2, R11 ;  /* 0x0840000006177989 */ /* 0x00002200000e000b */
[----:B------:R-:W-:Y:S05]  /*3850*/  @P0 BRA `(.L_x_728) ;  /* 0x0000000000ac0947 */ /* 0x000fea0003800000 */
[----:B--2---:R-:W-:Y:S01]  /*3860*/  ISETP.GE.AND P0, PT, R8, R15, PT ;  /* 0x0000000f0800720c */ /* 0x004fe20003f06270 */
        /* <DEDUP_REMOVED lines=18> */
.L_x_730:
[----:B------:R-:W-:Y:S05]  /*3990*/  BSYNC.RECONVERGENT B2 ;  /* 0x0000000000027941 */ /* 0x000fea0003800200 */
.L_x_729:
        /* <DEDUP_REMOVED lines=23> */
.L_x_728:
[----:B------:R-:W-:Y:S05]  /*3b10*/  BSYNC.RECONVERGENT B1 ;  /* 0x0000000000017941 */ /* 0x000fea0003800200 */
.L_x_727:
[----:B0-----:R-:W-:Y:S01]  /*3b20*/  VIADD R6, R9, 0x4 ;  /* 0x0000000409067836 */ /* 0x001fe20000000000 */
[----:B--2---:R0:W2:Y:S01]  /*3b30*/  SHFL.DOWN PT, R15, R8, 0x4, R11 ;  /* 0x08800000080f7989 */ /* 0x0040a200000e000b */
[----:B------:R-:W-:Y:S01]  /*3b40*/  BSSY.RECONVERGENT B1, `(.L_x_731) ;  /* 0x0000036000017945 */ /* 0x000fe20003800200 */
[----:B------:R-:W-:Y:S02]  /*3b50*/  IMAD.MOV.U32 R12, RZ, RZ, R14 ;  /* 0x000000ffff0c7224 */ /* 0x000fe400078e000e */
[----:B------:R-:W-:Y:S01]  /*3b60*/  ISETP.GT.AND P0, PT, R6, R11, PT ;  /* 0x0000000b0600720c */ /* 0x000fe20003f04270 */
[----:B---3--:R0:W3:Y:S01]  /*3b70*/  SHFL.DOWN PT, R17, R26, 0x4, R11 ;  /* 0x088000001a117989 */ /* 0x0080e200000e000b */
[----:B------:R-:W-:Y:S02]  /*3b80*/  IMAD.MOV.U32 R10, RZ, RZ, R4 ;  /* 0x000000ffff0a7224 */ /* 0x000fe400078e0004 */
[----:B------:R-:W-:Y:S01]  /*3b90*/  IMAD.MOV.U32 R6, RZ, RZ, R2 ;  /* 0x000000ffff067224 */ /* 0x000fe200078e0002 */
[----:B----4-:R0:W4:Y:S04]  /*3ba0*/  SHFL.DOWN PT, R16, R27, 0x4, R11 ;  /* 0x088000001b107989 */ /* 0x01012800000e000b */
        /* <DEDUP_REMOVED lines=23> */
.L_x_734:
[----:B------:R-:W-:Y:S05]  /*3d20*/  BSYNC.RECONVERGENT B2 ;  /* 0x0000000000027941 */ /* 0x000fea0003800200 */
.L_x_733:
        /* <DEDUP_REMOVED lines=23> */
.L_x_732:
[----:B------:R-:W-:Y:S05]  /*3ea0*/  BSYNC.RECONVERGENT B1 ;  /* 0x0000000000017941 */ /* 0x000fea0003800200 */
.L_x_731:
[----:B0-----:R-:W-:Y:S01]  /*3eb0*/  VIADD R2, R9, 0x8 ;  /* 0x0000000809027836 */ /* 0x001fe20000000000 */
[----:B------:R0:W0:Y:S01]  /*3ec0*/  SHFL.DOWN PT, R13, R8, 0x8, R11 ;  /* 0x09000000080d7989 */ /* 0x00002200000e000b */
[----:B------:R-:W-:Y:S01]  /*3ed0*/  BSSY.RECONVERGENT B1, `(.L_x_735) ;  /* 0x0000036000017945 */ /* 0x000fe20003800200 */
[----:B----4-:R-:W-:Y:S02]  /*3ee0*/  IMAD.MOV.U32 R16, RZ, RZ, R12 ;  /* 0x000000ffff107224 */ /* 0x010fe400078e000c */
[----:B------:R-:W-:Y:S01]  /*3ef0*/  ISETP.GT.AND P0, PT, R2, R11, PT ;  /* 0x0000000b0200720c */ /* 0x000fe20003f04270 */
[----:B--2---:R2:W4:Y:S01]  /*3f00*/  SHFL.DOWN PT, R15, R26, 0x8, R11 ;  /* 0x090000001a0f7989 */ /* 0x00452200000e000b */
[----:B------:R-:W-:Y:S02]  /*3f10*/  IMAD.MOV.U32 R14, RZ, RZ, R10 ;  /* 0x000000ffff0e7224 */ /* 0x000fe400078e000a */
[----:B------:R-:W-:Y:S01]  /*3f20*/  IMAD.MOV.U32 R4, RZ, RZ, R6 ;  /* 0x000000ffff047224 */ /* 0x000fe200078e0006 */
[----:B------:R2:W0:Y:S04]  /*3f30*/  SHFL.DOWN PT, R18, R27, 0x8, R11 ;  /* 0x090000001b127989 */ /* 0x00042800000e000b */
[----:B---3--:R2:W3:Y:S04]  /*3f40*/  SHFL.DOWN PT, R17, R12, 0x8, R11 ;  /* 0x090000000c117989 */ /* 0x0084e800000e000b */
[----:B-1----:R2:W1:Y:S04]  /*3f50*/  SHFL.DOWN PT, R19, R10, 0x8, R11 ;  /* 0x090000000a137989 */ /* 0x00246800000e000b */
[----:B------:R2:W0:Y:S01]  /*3f60*/  SHFL.DOWN PT, R21, R6, 0x8, R11 ;  /* 0x0900000006157989 */ /* 0x00042200000e000b */
[----:B------:R-:W-:Y:S05]  /*3f70*/  @P0 BRA `(.L_x_736) ;  /* 0x0000000000ac0947 */ /* 0x000fea0003800000 */
[----:B0-----:R-:W-:Y:S01]  /*3f80*/  ISETP.GE.AND P0, PT, R8, R13, PT ;  /* 0x0000000d0800720c */ /* 0x001fe20003f06270 */
[----:B------:R-:W-:Y:S01]  /*3f90*/  BSSY.RECONVERGENT B2, `(.L_x_737) ;  /* 0x0000012000027945 */ /* 0x000fe20003800200 */
[----:B---3--:R-:W-:Y:S01]  /*3fa0*/  ISETP.GE.AND P2, PT, R12, R17, PT ;  /* 0x000000110c00720c */ /* 0x008fe20003f46270 */
[----:B------:R-:W-:Y:S02]  /*3fb0*/  IMAD.MOV.U32 R2, RZ, RZ, R8 ;  /* 0x000000ffff027224 */ /* 0x000fe400078e0008 */
[----:B------:R-:W-:Y:S02]  /*3fc0*/  IMAD.MOV.U32 R3, RZ, RZ, R26 ;  /* 0x000000ffff037224 */ /* 0x000fe400078e001a */
[----:B------:R-:W-:Y:S02]  /*3fd0*/  IMAD.MOV.U32 R16, RZ, RZ, R17 ;  /* 0x000000ffff107224 */ /* 0x000fe400078e0011 */
[----:B------:R-:W-:-:S04]  /*3fe0*/  IMAD.MOV.U32 R5, RZ, RZ, R27 ;  /* 0x000000ffff057224 */ /* 0x000fc800078e001b */
[----:B------:R-:W-:Y:S05]  /*3ff0*/  @!P0 BRA `(.L_x_738) ;  /* 0x00000000002c8947 */ /* 0x000fea0003800000 */
[----:B------:R-:W-:Y:S01]  /*4000*/  ISETP.GE.AND P3, PT, R13, R8, PT ;  /* 0x000000080d00720c */ /* 0x000fe20003f66270 */
[----:B------:R-:W-:Y:S02]  /*4010*/  IMAD.MOV.U32 R2, RZ, RZ, R13 ;  /* 0x000000ffff027224 */ /* 0x000fe400078e000d */
        /* <DEDUP_REMOVED lines=9> */
.L_x_738:
[----:B------:R-:W-:Y:S05]  /*40b0*/  BSYNC.RECONVERGENT B2 ;  /* 0x0000000000027941 */ /* 0x000fea0003800200 */
.L_x_737:
[----:B-1----:R-:W-:Y:S02]  /*40c0*/  IMAD.MOV.U32 R14, RZ, RZ, R19 ;  /* 0x000000ffff0e7224 */ /* 0x002fe400078e0013 */
[----:B------:R-:W-:Y:S02]  /*40d0*/  IMAD.MOV.U32 R4, RZ, RZ, R21 ;  /* 0x000000ffff047224 */ /* 0x000fe400078e0015 */
[----:B------:R-:W-:Y:S02]  /*40e0*/  IMAD.MOV.U32 R8, RZ, RZ, R2 ;  /* 0x000000ffff087224 */ /* 0x000fe400078e0002 */
[----:B--2---:R-:W-:Y:S02]  /*40f0*/  IMAD.MOV.U32 R26, RZ, RZ, R3 ;  /* 0x000000ffff1a7224 */ /* 0x004fe400078e0003 */
        /* <DEDUP_REMOVED lines=19> */
.L_x_736:
[----:B------:R-:W-:Y:S05]  /*4230*/  BSYNC.RECONVERGENT B1 ;  /* 0x0000000000017941 */ /* 0x000fea0003800200 */
.L_x_735:
[----:B------:R-:W-:Y:S01]  /*4240*/  VIADD R2, R9, 0x10 ;  /* 0x0000001009027836 */ /* 0x000fe20000000000 */
[----:B0-----:R0:W0:Y:S01]  /*4250*/  SHFL.DOWN PT, R13, R8, 0x10, R11 ;  /* 0x0a000000080d7989 */ /* 0x00102200000e000b */
[----:B------:R-:W-:Y:S01]  /*4260*/  BSSY.RECONVERGENT B1, `(.L_x_739) ;  /* 0x0000036000017945 */ /* 0x000fe20003800200 */
[----:B--2---:R-:W-:Y:S02]  /*4270*/  IMAD.MOV.U32 R6, RZ, RZ, R14 ;  /* 0x000000ffff067224 */ /* 0x004fe400078e000e */
[----:B------:R-:W-:Y:S01]  /*4280*/  ISETP.GT.AND P0, PT, R2, R11, PT ;  /* 0x0000000b0200720c */ /* 0x000fe20003f04270 */
[----:B----4-:R2:W4:Y:S01]  /*4290*/  SHFL.DOWN PT, R15, R26, 0x10, R11 ;  /* 0x0a0000001a0f7989 */ /* 0x01052200000e000b */
        /* <DEDUP_REMOVED lines=13> */
[----:B--2---:R-:W-:-:S04]  /*4370*/  IMAD.MOV.U32 R11, RZ, RZ, R27 ;  /* 0x000000ffff0b7224 */ /* 0x004fc800078e001b */
        /* <DEDUP_REMOVED lines=12> */
.L_x_742:
[----:B------:R-:W-:Y:S05]  /*4440*/  BSYNC.RECONVERGENT B2 ;  /* 0x0000000000027941 */ /* 0x000fea0003800200 */
.L_x_741:
[----:B-1----:R-:W-:Y:S02]  /*4450*/  IMAD.MOV.U32 R6, RZ, RZ, R19 ;  /* 0x000000ffff067224 */ /* 0x002fe400078e0013 */
        /* <DEDUP_REMOVED lines=22> */
.L_x_740:
[----:B------:R-:W-:Y:S05]  /*45c0*/  BSYNC.RECONVERGENT B1 ;  /* 0x0000000000017941 */ /* 0x000fea0003800200 */
.L_x_739:
[----:B------:R-:W-:Y:S01]  /*45d0*/  ISETP.NE.AND P0, PT, R9, RZ, PT ;  /* 0x000000ff0900720c */ /* 0x000fe20003f05270 */
[----:B------:R-:W-:-:S12]  /*45e0*/  BSSY.RECONVERGENT B1, `(.L_x_743) ;  /* 0x000000b000017945 */ /* 0x000fd80003800200 */
[----:B------:R-:W-:Y:S05]  /*45f0*/  @P0 BRA `(.L_x_744) ;  /* 0x0000000000240947 */ /* 0x000fea0003800000 */
[----:B------:R-:W5:Y:S01]  /*4600*/  S2UR UR5, SR_CgaCtaId ;  /* 0x00000000000579c3 */ /* 0x000f620000008800 */
[----:B------:R-:W-:Y:S01]  /*4610*/  UMOV UR4, 0x400 ;  /* 0x0000040000047882 */ /* 0x000fe20000000000 */
[----:B--2---:R-:W-:Y:S02]  /*4620*/  IMAD.MOV.U32 R4, RZ, RZ, R6 ;  /* 0x000000ffff047224 */ /* 0x004fe400078e0006 */
[----:B------:R-:W-:Y:S01]  /*4630*/  IMAD.MOV.U32 R5, RZ, RZ, R3 ;  /* 0x000000ffff057224 */ /* 0x000fe200078e0003 */
[----:B-----5:R-:W-:-:S09]  /*4640*/  ULEA UR4, UR5, UR4, 0x18 ;  /* 0x0000000405047291 */ /* 0x020fd2000f8ec0ff */
[----:B------:R2:W-:Y:S04]  /*4650*/  STS.64 [R7+UR4+0x10], R26 ;  /* 0x0000101a07007988 */ /* 0x0005e80008000a04 */
[----:B------:R2:W-:Y:S04]  /*4660*/  STS.64 [R7+UR4+0x20], R4 ;  /* 0x0000200407007988 */ /* 0x0005e80008000a04 */
[----:B------:R2:W-:Y:S04]  /*4670*/  STS [R7+UR4+0x8], R8 ;  /* 0x0000080807007988 */ /* 0x0005e80008000804 */
[----:B------:R2:W-:Y:S02]  /*4680*/  STS [R7+UR4+0x18], R2 ;  /* 0x0000180207007988 */ /* 0x0005e40008000804 */
.L_x_744:
[----:B------:R-:W-:Y:S05]  /*4690*/  BSYNC.RECONVERGENT B1 ;  /* 0x0000000000017941 */ /* 0x000fea0003800200 */
.L_x_743:
[----:B------:R-:W-:Y:S01]  /*46a0*/  BAR.SYNC.DEFER_BLOCKING 0x0 ;  /* 0x0000000000007b1d */ /* 0x000fe20000010000 */
[----:B------:R-:W-:-:S13]  /*46b0*/  ISETP.NE.AND P2, PT, R0, RZ, PT ;  /* 0x000000ff0000720c */ /* 0x000fda0003f45270 */
[----:B------:R-:W-:Y:S05]  /*46c0*/  @P2 BRA `(.L_x_696) ;  /* 0x00000050005c2947 */ /* 0x000fea0003800000 */
[----:B------:R-:W-:Y:S01]  /*46d0*/  UISETP.GE.AND UP0, UPT, UR8, 0x21, UPT ;  /* 0x000000210800788c */ /* 0x000fe2000bf06270 */
[----:B--2---:R-:W-:Y:S02]  /*46e0*/  IMAD.MOV.U32 R7, RZ, RZ, R3 ;  /* 0x000000ffff077224 */ /* 0x004fe400078e0003 */
[----:B------:R-:W-:Y:S02]  /*46f0*/  IMAD.MOV.U32 R0, RZ, RZ, R8 ;  /* 0x000000ffff007224 */ /* 0x000fe400078e0008 */
[----:B------:R-:W-:Y:S02]  /*4700*/  IMAD.MOV.U32 R9, RZ, RZ, R26 ;  /* 0x000000ffff097224 */ /* 0x000fe400078e001a */
[----:B0-----:R-:W-:Y:S02]  /*4710*/  IMAD.MOV.U32 R12, RZ, RZ, R27 ;  /* 0x000000ffff0c7224 */ /* 0x001fe400078e001b */
        /* <DEDUP_REMOVED lines=12> */
[----:B----4-:R-:W2:Y:S04]  /*47e0*/  LDS R15, [R4+0x38] ;  /* 0x00003800040f7984 */ /* 0x010ea80000000800 */
[----:B------:R4:W1:Y:S01]  /*47f0*/  LDS.64 R10, [R4+0x40] ;  /* 0x00004000040a7984 */ /* 0x0008620000000a00 */
[----:B0-----:R-:W-:Y:S02]  /*4800*/  ISETP.GE.AND P0, PT, R8, R5, PT ;  /* 0x000000050800720c */ /* 0x001fe40003f06270 */
[----:B--2---:R-:W-:-:S11]  /*4810*/  ISETP.GE.AND P3, PT, R2, R15, PT ;  /* 0x0000000f0200720c */ /* 0x004fd60003f66270 */
[----:B-1--4-:R-:W-:Y:S05]  /*4820*/  @!P0 BRA `(.L_x_747) ;  /* 0x0000000000308947 */ /* 0x012fea0003800000 */
[----:B---3--:R-:W0:Y:S01]  /*4830*/  LDS.64 R16, [R4+0x30] ;  /* 0x0000300004107984 */ /* 0x008e220000000a00 */
        /* <DEDUP_REMOVED lines=11> */
.L_x_747:
[----:B------:R-:W-:Y:S05]  /*48f0*/  BSYNC.RECONVERGENT B1 ;  /* 0x0000000000017941 */ /* 0x000fea0003800200 */
.L_x_746:
        /* <DEDUP_REMOVED lines=18> */
.L_x_748:
[----:B------:R-:W-:Y:S05]  /*4a20*/  BSYNC.RECONVERGENT B1 ;  /* 0x0000000000017941 */ /* 0x000fea0003800200 */
.L_x_745:
        /* <DEDUP_REMOVED lines=17> */
[----:B------:R0:W1:Y:S02]  /*4b40*/  LDS.64 R2, [R10+0x60] ;  /* 0x000060000a027984 */ /* 0x0000640000000a00 */
[----:B0-----:R-:W-:-:S02]  /*4b50*/  ISETP.GE.AND P0, PT, R0, R11, PT ;  /* 0x0000000b0000720c */ /* 0x001fc40003f06270 */
[----:B--2---:R-:W-:-:S11]  /*4b60*/  ISETP.GE.AND P3, PT, R13, R16, PT ;  /* 0x000000100d00720c */ /* 0x004fd60003f66270 */
[----:B-1----:R-:W-:Y:S05]  /*4b70*/  @!P0 BRA `(.L_x_751) ;  /* 0x0000000000308947 */ /* 0x002fea0003800000 */
[----:B----4-:R-:W0:Y:S01]  /*4b80*/  LDS.64 R14, [R10+0x50] ;  /* 0x000050000a0e7984 */ /* 0x010e220000000a00 */
        /* <DEDUP_REMOVED lines=11> */
.L_x_751:
[----:B------:R-:W-:Y:S05]  /*4c40*/  BSYNC.RECONVERGENT B1 ;  /* 0x0000000000017941 */ /* 0x000fea0003800200 */
.L_x_750:
        /* <DEDUP_REMOVED lines=18> */
.L_x_752:
[----:B------:R-:W-:Y:S05]  /*4d70*/  BSYNC.RECONVERGENT B1 ;  /* 0x0000000000017941 */ /* 0x000fea0003800200 */
.L_x_749:
        /* <DEDUP_REMOVED lines=33> */
.L_x_755:
[----:B------:R-:W-:Y:S05]  /*4f90*/  BSYNC.RECONVERGENT B1 ;  /* 0x0000000000017941 */ /* 0x000fea0003800200 */
.L_x_754:
        /* <DEDUP_REMOVED lines=18> */
.L_x_756:
[----:B------:R-:W-:Y:S05]  /*50c0*/  BSYNC.RECONVERGENT B1 ;  /* 0x0000000000017941 */ /* 0x000fea0003800200 */
.L_x_753:
        /* <DEDUP_REMOVED lines=33> */
.L_x_759:
[----:B------:R-:W-:Y:S05]  /*52e0*/  BSYNC.RECONVERGENT B1 ;  /* 0x0000000000017941 */ /* 0x000fea0003800200 */
.L_x_758:
        /* <DEDUP_REMOVED lines=18> */
.L_x_760:
[----:B------:R-:W-:Y:S05]  /*5410*/  BSYNC.RECONVERGENT B1 ;  /* 0x0000000000017941 */ /* 0x000fea0003800200 */
.L_x_757:
        /* <DEDUP_REMOVED lines=33> */
.L_x_763:
[----:B------:R-:W-:Y:S05]  /*5630*/  BSYNC.RECONVERGENT B1 ;  /* 0x0000000000017941 */ /* 0x000fea0003800200 */
.L_x_762:
        /* <DEDUP_REMOVED lines=18> */
.L_x_764:
[----:B------:R-:W-:Y:S05]  /*5760*/  BSYNC.RECONVERGENT B1 ;  /* 0x0000000000017941 */ /* 0x000fea0003800200 */
.L_x_761:
[----:B------:R-:W-:Y:S01]  /*5770*/  UISETP.GE.AND UP0, UPT, UR8, 0xc1, UPT ;  /* 0x000000c10800788c */ /* 0x000fe2000bf06270 */
[----:B------:R-:W-:Y:S02]  /*5780*/  IMAD.MOV.U32 R9, RZ, RZ, R4 ;  /* 0x000000ffff097224 */ /* 0x000fe400078e0004 */
[----:B------:R-:W-:Y:S02]  /*5790*/  IMAD.MOV.U32 R7, RZ, RZ, R5 ;  /* 0x000000ffff077224 */ /* 0x000fe400078e0005 */
[----:B------:R-:W-:Y:S02]  /*57a0*/  IMAD.MOV.U32 R10, RZ, RZ, R0 ;  /* 0x000000ffff0a7224 */ /* 0x000fe400078e0000 */
[----:B------:R-:W-:Y:S02]  /*57b0*/  IMAD.MOV.U32 R11, RZ, RZ, R12 ;  /* 0x000000ffff0b7224 */ /* 0x000fe400078e000c */
[----:B----4-:R-:W-:Y:S02]  /*57c0*/  IMAD.MOV.U32 R15, RZ, RZ, R13 ;  /* 0x000000ffff0f7224 */ /* 0x010fe400078e000d */
        /* <DEDUP_REMOVED lines=10> */
[----:B---3--:R-:W2:Y:S04]  /*5870*/  LDS R17, [R6+0xd8] ;  /* 0x0000d80006117984 */ /* 0x008ea80000000800 */
[----:B------:R3:W4:Y:S01]  /*5880*/  LDS.64 R2, [R6+0xe0] ;  /* 0x0000e00006027984 */ /* 0x0007220000000a00 */
[----:B0-----:R-:W-:Y:S02]  /*5890*/  ISETP.GE.AND P0, PT, R4, R11, PT ;  /* 0x0000000b0400720c */ /* 0x001fe40003f06270 */
[----:B--2---:R-:W-:-:S11]  /*58a0*/  ISETP.GE.AND P3, PT, R12, R17, PT ;  /* 0x000000110c00720c */ /* 0x004fd60003f66270 */
        /* <DEDUP_REMOVED lines=13> */
.L_x_767:
[----:B------:R-:W-:Y:S05]  /*5980*/  BSYNC.RECONVERGENT B1 ;  /* 0x0000000000017941 */ /* 0x000fea0003800200 */
.L_x_766:
        /* <DEDUP_REMOVED lines=18> */
.L_x_768:
[----:B------:R-:W-:Y:S05]  /*5ab0*/  BSYNC.RECONVERGENT B1 ;  /* 0x0000000000017941 */ /* 0x000fea0003800200 */
.L_x_765:
        /* <DEDUP_REMOVED lines=20> */
[----:B-1--4-:R-:W-:Y:S05]  /*5c00*/  @!P0 BRA `(.L_x_770) ;  /* 0x0000000000288947 */ /* 0x012fea0003800000 */
[----:B------:R-:W0:Y:S01]  /*5c10*/  LDS.64 R26, [R3+0xf0] ;  /* 0x0000f000031a7984 */ /* 0x000e220000000a00 */
[----:B------:R-:W-:Y:S01]  /*5c20*/  ISETP.GE.AND P4, PT, R0, R9, PT ;  /* 0x000000090000720c */ /* 0x000fe20003f86270 */
[----:B------:R-:W-:-:S12]  /*5c30*/  IMAD.MOV.U32 R8, RZ, RZ, R0 ;  /* 0x000000ffff087224 */ /* 0x000fd800078e0000 */
[CC--:B0-----:R-:W-:Y:S02]  /*5c40*/  @P4 ISETP.GE.U32.AND P1, PT, R7.reuse, R26.reuse, PT ;  /* 0x0000001a0700420c */ /* 0x0c1fe40003f26070 */
[----:B------:R-:W-:Y:S02]  /*5c50*/  @P4 ISETP.LT.U32.AND P0, PT, R7, R26, PT ;  /* 0x0000001a0700420c */ /* 0x000fe40003f01070 */
[CC--:B------:R-:W-:Y:S02]  /*5c60*/  @P4 ISETP.GE.AND.EX P1, PT, R10.reuse, R27.reuse, PT, P1 ;  /* 0x0000001b0a00420c */ /* 0x0c0fe40003f26310 */
[----:B------:R-:W-:Y:S02]  /*5c70*/  @P4 ISETP.LT.AND.EX P0, PT, R10, R27, PT, P0 ;  /* 0x0000001b0a00420c */ /* 0x000fe40003f01300 */
[----:B------:R-:W-:Y:S02]  /*5c80*/  @P4 SEL R8, R9, R0, !P1 ;  /* 0x0000000009084207 */ /* 0x000fe40004800000 */
[----:B------:R-:W-:-:S02]  /*5c90*/  @P4 SEL R26, R7, R26, P0 ;  /* 0x0000001a071a4207 */ /* 0x000fc40000000000 */
[----:B------:R-:W-:-:S07]  /*5ca0*/  @P4 SEL R27, R10, R27, P0 ;  /* 0x0000001b0a1b4207 */ /* 0x000fce0000000000 */
.L_x_770:
[----:B------:R-:W-:Y:S05]  /*5cb0*/  BSYNC.RECONVERGENT B1 ;  /* 0x0000000000017941 */ /* 0x000fea0003800200 */
.L_x_769:
        /* <DEDUP_REMOVED lines=19> */
.L_x_646:
        /* <DEDUP_REMOVED lines=23> */
[CC--:B--2---:R-:W-:Y:S02]  /*5f60*/  @P4 ISETP.GE.U32.AND P2, PT, R14.reuse, R26.reuse, PT ;  /* 0x0000001a0e00420c */ /* 0x0c4fe40003f46070 */
[C---:B------:R-:W-:Y:S02]  /*5f70*/  @P4 ISETP.LT.U32.AND P1, PT, R14.reuse, R26, PT ;  /* 0x0000001a0e00420c */ /* 0x040fe40003f21070 */
[CC--:B------:R-:W-:Y:S02]  /*5f80*/  @P4 ISETP.GE.AND.EX P2, PT, R15.reuse, R27.reuse, PT, P2 ;  /* 0x0000001b0f00420c */ /* 0x0c0fe40003f46320 */
[----:B------:R-:W-:Y:S02]  /*5f90*/  @P4 ISETP.LT.AND.EX P1, PT, R15, R27, PT, P1 ;  /* 0x0000001b0f00420c */ /* 0x000fe40003f21310 */
[----:B------:R-:W-:Y:S02]  /*5fa0*/  @P4 SEL R8, R9, R0, !P2 ;  /* 0x0000000009084207 */ /* 0x000fe40005000000 */
[----:B------:R-:W-:-:S02]  /*5fb0*/  @P4 SEL R26, R14, R26, P1 ;  /* 0x0000001a0e1a4207 */ /* 0x000fc40000800000 */
[----:B------:R-:W-:-:S07]  /*5fc0*/  @P4 SEL R27, R15, R27, P1 ;  /* 0x0000001b0f1b4207 */ /* 0x000fce0000800000 */
.L_x_772:
[----:B------:R-:W-:Y:S05]  /*5fd0*/  BSYNC.RECONVERGENT B1 ;  /* 0x0000000000017941 */ /* 0x000fea0003800200 */
.L_x_771:
[----:B------:R-:W-:Y:S01]  /*5fe0*/  UISETP.GE.U32.AND UP0, UPT, UR4, 0x400, UPT ;  /* 0x000004000400788c */ /* 0x000fe2000bf06070 */
[----:B------:R-:W-:Y:S01]  /*5ff0*/  @P3 SEL R5, R12, R5, P0 ;  /* 0x000000050c053207 */ /* 0x000fe20000000000 */
[----:B------:R-:W-:Y:S01]  /*6000*/  IMAD.MOV.U32 R9, RZ, RZ, 0x200 ;  /* 0x00000200ff097424 */ /* 0x000fe200078e00ff */
[----:B------:R-:W-:Y:S02]  /*6010*/  @P3 SEL R6, R10, R6, P0 ;  /* 0x000000060a063207 */ /* 0x000fe40000000000 */
[----:B------:R-:W-:-:S04]  /*6020*/  @P3 SEL R7, R11, R7, P0 ;  /* 0x000000070b073207 */ /* 0x000fc80000000000 */
[----:B------:R-:W-:Y:S05]  /*6030*/  BRA.U !UP0, `(.L_x_773) ;  /* 0x0000000508247547 */ /* 0x000fea000b800000 */
[----:B------:R-:W-:Y:S01]  /*6040*/  IMAD.MOV.U32 R21, RZ, RZ, R6 ;  /* 0x000000ffff157224 */ /* 0x000fe200078e0006 */
[----:B------:R-:W0:Y:S01]  /*6050*/  LDCU UR4, c[0x0][0x390] ;  /* 0x00007200ff0477ac */ /* 0x000e220008000800 */
[----:B------:R-:W-:Y:S02]  /*6060*/  IMAD.MOV.U32 R16, RZ, RZ, R7 ;  /* 0x000000ffff107224 */ /* 0x000fe400078e0007 */
[----:B------:R-:W-:Y:S02]  /*6070*/  IMAD.MOV.U32 R0, RZ, RZ, R5 ;  /* 0x000000ffff007224 */ /* 0x000fe400078e0005 */
[----:B------:R-:W-:-:S07]  /*6080*/  IMAD.MOV.U32 R9, RZ, RZ, 0x200 ;  /* 0x00000200ff097424 */ /* 0x000fce00078e00ff */
.L_x_778:
[----:B------:R-:W1:Y:S01]  /*6090*/  LDC.64 R12, c[0x0][0x380] ;  /* 0x0000e000ff0c7b82 */ /* 0x000e620000000a00 */
[----:B------:R-:W-:-:S04]  /*60a0*/  IMAD.IADD R3, R4, 0x1, R9 ;  /* 0x0000000104037824 */ /* 0x000fc800078e0209 */
[----:B-1----:R-:W-:-:S05]  /*60b0*/  IMAD.WIDE.U32 R12, R3, 0x20, R12 ;  /* 0x00000020030c7825 */ /* 0x002fca00078e000c */
[----:B------:R-:W2:Y:S04]  /*60c0*/  LDG.E.CONSTANT R14, desc[UR6][R12.64+0x10] ;  /* 0x000010060c0e7981 */ /* 0x000ea8000c1e9900 */
[----:B------:R-:W3:Y:S04]  /*60d0*/  LDG.E.CONSTANT R23, desc[UR6][R12.64] ;  /* 0x000000060c177981 */ /* 0x000ee8000c1e9900 */
[----:B------:R-:W4:Y:S04]  /*60e0*/  LDG.E.64.CONSTANT R2, desc[UR6][R12.64+0x18] ;  /* 0x000018060c027981 */ /* 0x000f28000c1e9b00 */
        /* <DEDUP_REMOVED lines=10> */
[----:B----4-:R-:W-:-:S04]  /*6190*/  @P3 ISETP.GE.U32.AND P0, PT, R21, R2, PT ;  /* 0x000000021500320c */ /* 0x010fc80003f06070 */
[----:B------:R-:W-:-:S04]  /*61a0*/  @P3 ISETP.GE.AND.EX P0, PT, R16, R3, PT, P0 ;  /* 0x000000031000320c */ /* 0x000fc80003f06300 */
[----:B------:R-:W-:Y:S01]  /*61b0*/  @P3 ISETP.LT.OR P0, PT, R14, R0, !P0 ;  /* 0x000000000e00320c */ /* 0x000fe20004701670 */
[----:B-1----:R-:W-:-:S12]  /*61c0*/  @!P1 BRA `(.L_x_775) ;  /* 0x0000000000309947 */ /* 0x002fd80003800000 */
        /* <DEDUP_REMOVED lines=12> */
.L_x_775:
[----:B0-----:R-:W-:Y:S05]  /*6290*/  BSYNC.RECONVERGENT B1 ;  /* 0x0000000000017941 */ /* 0x001fea0003800200 */
.L_x_774:
[----:B-----5:R-:W-:Y:S01]  /*62a0*/  ISETP.GE.AND P1, PT, R15, R18, PT ;  /* 0x000000120f00720c */ /* 0x020fe20003f26270 */
[----:B------:R-:W-:Y:S01]  /*62b0*/  BSSY.RECONVERGENT B1, `(.L_x_776) ;  /* 0x0000013000017945 */ /* 0x000fe20003800200 */
[----:B------:R-:W-:Y:S01]  /*62c0*/  @P3 SEL R14, R0, R14, P0 ;  /* 0x0000000e000e3207 */ /* 0x000fe20000000000 */
[----:B------:R-:W-:Y:S01]  /*62d0*/  IMAD.MOV.U32 R8, RZ, RZ, R15 ;  /* 0x000000ffff087224 */ /* 0x000fe200078e000f */
[----:B------:R-:W-:Y:S01]  /*62e0*/  @P3 SEL R2, R21, R2, P0 ;  /* 0x0000000215023207 */ /* 0x000fe20000000000 */
[----:B------:R-:W-:Y:S01]  /*62f0*/  IMAD.MOV.U32 R26, RZ, RZ, R17 ;  /* 0x000000ffff1a7224 */ /* 0x000fe200078e0011 */
[----:B------:R-:W-:Y:S01]  /*6300*/  @P3 SEL R3, R16, R3, P0 ;  /* 0x0000000310033207 */ /* 0x000fe20000000000 */
        /* <DEDUP_REMOVED lines=13> */
.L_x_777:
[----:B------:R-:W-:Y:S05]  /*63e0*/  BSYNC.RECONVERGENT B1 ;  /* 0x0000000000017941 */ /* 0x000fea0003800200 */
.L_x_776:
[----:B------:R-:W-:Y:S01]  /*63f0*/  ISETP.GE.AND P1, PT, R14, R5, PT ;  /* 0x000000050e00720c */ /* 0x000fe20003f26270 */
[C---:B------:R-:W-:Y:S02]  /*6400*/  VIADD R0, R9.reuse, 0x400 ;  /* 0x0000040009007836 */ /* 0x040fe40000000000 */
[----:B------:R-:W-:-:S03]  /*6410*/  VIADD R9, R9, 0x200 ;  /* 0x0000020009097836 */ /* 0x000fc60000000000 */
[----:B------:R-:W-:-:S07]  /*6420*/  ISETP.GT.AND P2, PT, R0, UR4, PT ;  /* 0x0000000400007c0c */ /* 0x000fce000bf44270 */
        /* <DEDUP_REMOVED lines=10> */
.L_x_773:
[----:B------:R-:W-:-:S13]  /*64d0*/  ISETP.GE.AND P0, PT, R9, UR4, PT ;  /* 0x0000000409007c0c */ /* 0x000fda000bf06270 */
[----:B------:R-:W-:Y:S05]  /*64e0*/  @P0 BRA `(.L_x_779) ;  /* 0x0000000c00d80947 */ /* 0x000fea0003800000 */
[----:B------:R-:W-:Y:S01]  /*64f0*/  IADD3 R3, PT, PT, -R9, UR4, RZ ;  /* 0x0000000409037c10 */ /* 0x000fe2000fffe1ff */
[----:B------:R-:W-:Y:S03]  /*6500*/  BSSY.RECONVERGENT B2, `(.L_x_779) ;  /* 0x00000f4000027945 */ /* 0x000fe60003800200 */
[----:B------:R-:W-:-:S13]  /*6510*/  ISETP.GE.AND P0, PT, R4, R3, PT ;  /* 0x000000030400720c */ /* 0x000fda0003f06270 */
[----:B------:R-:W-:Y:S05]  /*6520*/  @P0 BRA `(.L_x_780) ;  /* 0x0000000c00c40947 */ /* 0x000fea0003800000 */
[----:B------:R-:W-:Y:S01]  /*6530*/  LOP3.LUT R0, RZ, R4, RZ, 0x33, !PT ;  /* 0x00000004ff007212 */ /* 0x000fe200078e33ff */
[----:B------:R-:W-:Y:S03]  /*6540*/  BSSY.RECONVERGENT B1, `(.L_x_781) ;  /* 0x000003d000017945 */ /* 0x000fe60003800200 */
[----:B------:R-:W-:-:S04]  /*6550*/  IADD3 R0, PT, PT, -R9, UR4, R0 ;  /* 0x0000000409007c10 */ /* 0x000fc8000fffe100 */
[----:B------:R-:W-:-:S04]  /*6560*/  LOP3.LUT R2, R0, 0x300, RZ, 0xc0, !PT ;  /* 0x0000030000027812 */ /* 0x000fc800078ec0ff */
[----:B------:R-:W-:Y:S01]  /*6570*/  ISETP.NE.AND P0, PT, R2, 0x300, PT ;  /* 0x000003000200780c */ /* 0x000fe20003f05270 */
[----:B------:R-:W-:-:S12]  /*6580*/  IMAD.MOV.U32 R2, RZ, RZ, R4 ;  /* 0x000000ffff027224 */ /* 0x000fd800078e0004 */
[----:B------:R-:W-:Y:S05]  /*6590*/  @!P0 BRA `(.L_x_782) ;  /* 0x0000000000dc8947 */ /* 0x000fea0003800000 */
[----:B------:R-:W0:Y:S01]  /*65a0*/  LDC.64 R10, c[0x0][0x380] ;  /* 0x0000e000ff0a7b82 */ /* 0x000e220000000a00 */
[----:B------:R-:W-:Y:S01]  /*65b0*/  LEA.HI R2, R0, 0x1, RZ, 0x18 ;  /* 0x0000000100027811 */ /* 0x000fe200078fc0ff */
[----:B------:R-:W-:-:S03]  /*65c0*/  IMAD.IADD R17, R4, 0x1, R9 ;  /* 0x0000000104117824 */ /* 0x000fc600078e0209 */
[----:B------:R-:W-:Y:S01]  /*65d0*/  LOP3.LUT R12, R2, 0x3, RZ, 0xc0, !PT ;  /* 0x00000003020c7812 */ /* 0x000fe200078ec0ff */
[----:B------:R-:W-:-:S04]  /*65e0*/  IMAD.MOV.U32 R2, RZ, RZ, R4 ;  /* 0x000000ffff027224 */ /* 0x000fc800078e0004 */
[----:B------:R-:W-:-:S07]  /*65f0*/  IMAD.MOV R16, RZ, RZ, -R12 ;  /* 0x000000ffff107224 */ /* 0x000fce00078e0a0c */
.L_x_787:
[----:B0-----:R-:W-:-:S05]  /*6600*/  IMAD.WIDE.U32 R14, R17, 0x20, R10 ;  /* 0x00000020110e7825 */ /* 0x001fca00078e000a */
        /* <DEDUP_REMOVED lines=22> */
.L_x_784:
[----:B------:R-:W-:Y:S05]  /*6770*/  BSYNC.RECONVERGENT B3 ;  /* 0x0000000000037941 */ /* 0x000fea0003800200 */
.L_x_783:
        /* <DEDUP_REMOVED lines=21> */
.L_x_786:
[----:B------:R-:W-:Y:S05]  /*68d0*/  BSYNC.RECONVERGENT B3 ;  /* 0x0000000000037941 */ /* 0x000fea0003800200 */
.L_x_785:
[----:B------:R-:W-:Y:S02]  /*68e0*/  VIADD R2, R2, 0x100 ;  /* 0x0000010002027836 */ /* 0x000fe40000000000 */
[----:B------:R-:W-:Y:S01]  /*68f0*/  VIADD R17, R17, 0x100 ;  /* 0x0000010011117836 */ /* 0x000fe20000000000 */
[----:B------:R-:W-:Y:S06]  /*6900*/  @P2 BRA `(.L_x_787) ;  /* 0xfffffffc003c2947 */ /* 0x000fec000383ffff */
.L_x_782:
[----:B------:R-:W-:Y:S05]  /*6910*/  BSYNC.RECONVERGENT B1 ;  /* 0x0000000000017941 */ /* 0x000fea0003800200 */
.L_x_781:
[----:B------:R-:W-:-:S13]  /*6920*/  ISETP.GE.U32.AND P0, PT, R0, 0x300, PT ;  /* 0x000003000000780c */ /* 0x000fda0003f06070 */
[----:B------:R-:W-:Y:S05]  /*6930*/  @!P0 BRA `(.L_x_780) ;  /* 0x0000000800c08947 */ /* 0x000fea0003800000 */
[----:B------:R-:W0:Y:S01]  /*6940*/  LDCU.64 UR8, c[0x0][0x380] ;  /* 0x00007000ff0877ac */ /* 0x000e220008000a00 */
[----:B------:R-:W1:Y:S01]  /*6950*/  LDC.64 R12, c[0x0][0x380] ;  /* 0x0000e000ff0c7b82 */ /* 0x000e620000000a00 */
[----:B------:R-:W-:-:S05]  /*6960*/  IADD3 R15, P0, PT, R2, R9, RZ ;  /* 0x00000009020f7210 */ /* 0x000fca0007f1e0ff */
[----:B------:R-:W-:Y:S01]  /*6970*/  IMAD.X R0, RZ, RZ, RZ, P0 ;  /* 0x000000ffff007224 */ /* 0x000fe200000e06ff */
[----:B0-----:R-:W-:-:S04]  /*6980*/  LEA R14, P1, R15, UR8, 0x5 ;  /* 0x000000080f0e7c11 */ /* 0x001fc8000f8228ff */
[----:B------:R-:W-:Y:S02]  /*6990*/  IADD3 R14, P0, PT, R14, 0x6018, RZ ;  /* 0x000060180e0e7810 */ /* 0x000fe40007f1e0ff */
[----:B------:R-:W-:Y:S01]  /*69a0*/  LEA.HI.X R15, R15, UR9, R0, 0x5, P1 ;  /* 0x000000090f0f7c11 */ /* 0x000fe200088f2c00 */
[----:B------:R-:W-:-:S04]  /*69b0*/  IMAD.IADD R0, R2, 0x1, R9 ;  /* 0x0000000102007824 */ /* 0x000fc800078e0209 */
[----:B------:R-:W-:-:S07]  /*69c0*/  IMAD.X R15, RZ, RZ, R15, P0 ;  /* 0x000000ffff0f7224 */ /* 0x000fce00000e060f */
.L_x_804:
[----:B-1----:R-:W-:-:S05]  /*69d0*/  IMAD.WIDE.U32 R10, R0, 0x20, R12 ;  /* 0x00000020000a7825 */ /* 0x002fca00078e000c */
[----:B------:R-:W2:Y:S04]  /*69e0*/  LDG.E.CONSTANT R9, desc[UR6][R10.64] ;  /* 0x000000060a097981 */ /* 0x000ea8000c1e9900 */
[----:B------:R0:W5:Y:S04]  /*69f0*/  LDG.E.CONSTANT R20, desc[UR6][R10.64+0x10] ;  /* 0x000010060a147981 */ /* 0x000168000c1e9900 */
[----:B------:R0:W5:Y:S01]  /*6a00*/  LDG.E.64.CONSTANT R16, desc[UR6][R10.64+0x18] ;  /* 0x000018060a107981 */ /* 0x000162000c1e9b00 */
[----:B------:R-:W-:Y:S01]  /*6a10*/  BSSY.RECONVERGENT B1, `(.L_x_788) ;  /* 0x0000012000017945 */ /* 0x000fe20003800200 */
[----:B------:R-:W-:-:S02]  /*6a20*/  IMAD.MOV.U32 R24, RZ, RZ, R8 ;  /* 0x000000ffff187224 */ /* 0x000fc400078e0008 */
[----:B------:R-:W-:Y:S02]  /*6a30*/  IMAD.MOV.U32 R22, RZ, RZ, R26 ;  /* 0x000000ffff167224 */ /* 0x000fe400078e001a */
[----:B------:R-:W-:Y:S01]  /*6a40*/  IMAD.MOV.U32 R29, RZ, RZ, R27 ;  /* 0x000000ffff1d7224 */ /* 0x000fe200078e001b */
        /* <DEDUP_REMOVED lines=14> */
.L_x_789:
[----:B------:R-:W-:Y:S05]  /*6b30*/  BSYNC.RECONVERGENT B1 ;  /* 0x0000000000017941 */ /* 0x000fea0003800200 */
.L_x_788:
        /* <DEDUP_REMOVED lines=20> */
.L_x_791:
[----:B------:R-:W-:Y:S05]  /*6c80*/  BSYNC.RECONVERGENT B1 ;  /* 0x0000000000017941 */ /* 0x000fea0003800200 */
.L_x_790:
        /* <DEDUP_REMOVED lines=18> */
.L_x_793:
[----:B------:R-:W-:Y:S05]  /*6db0*/  BSYNC.RECONVERGENT B1 ;  /* 0x0000000000017941 */ /* 0x000fea0003800200 */
.L_x_792:
[----:B------:R0:W5:Y:S04]  /*6dc0*/  LDG.E.CONSTANT R27, desc[UR6][R14.64+-0x2018] ;  /* 0xffdfe8060e1b7981 */ /* 0x000168000c1e9900 */
[----:B------:R0:W5:Y:S04]  /*6dd0*/  LDG.E.CONSTANT R5, desc[UR6][R14.64+-0x2008] ;  /* 0xffdff8060e057981 */ /* 0x000168000c1e9900 */
        /* <DEDUP_REMOVED lines=18> */
.L_x_795:
[----:B------:R-:W-:Y:S05]  /*6f00*/  BSYNC.RECONVERGENT B1 ;  /* 0x0000000000017941 */ /* 0x000fea0003800200 */
.L_x_794:
        /* <DEDUP_REMOVED lines=18> */
.L_x_797:
[----:B------:R-:W-:Y:S05]  /*7030*/  BSYNC.RECONVERGENT B1 ;  /* 0x0000000000017941 */ /* 0x000fea0003800200 */
.L_x_796:
        /* <DEDUP_REMOVED lines=20> */
.L_x_799:
[----:B------:R-:W-:Y:S05]  /*7180*/  BSYNC.RECONVERGENT B1 ;  /* 0x0000000000017941 */ /* 0x000fea0003800200 */
.L_x_798:
        /* <DEDUP_REMOVED lines=18> */
.L_x_801:
[----:B------:R-:W-:Y:S05]  /*72b0*/  BSYNC.RECONVERGENT B1 ;  /* 0x0000000000017941 */ /* 0x000fea0003800200 */
.L_x_800:
        /* <DEDUP_REMOVED lines=17> */
.L_x_803:
[----:B------:R-:W-:Y:S05]  /*73d0*/  BSYNC.RECONVERGENT B1 ;  /* 0x0000000000017941 */ /* 0x000fea0003800200 */
.L_x_802:
[----:B------:R-:W-:Y:S01]  /*73e0*/  VIADD R2, R2, 0x400 ;  /* 0x0000040002027836 */ /* 0x000fe20000000000 */
[----:B------:R-:W-:Y:S01]  /*73f0*/  IADD3 R14, P1, PT, R14, 0x8000, RZ ;  /* 0x000080000e0e7810 */ /* 0x000fe20007f3e0ff */
[----:B------:R-:W-:-:S03]  /*7400*/  VIADD R0, R0, 0x400 ;  /* 0x0000040000007836 */ /* 0x000fc60000000000 */
[----:B------:R-:W-:Y:S01]  /*7410*/  ISETP.GE.AND P0, PT, R2, R3, PT ;  /* 0x000000030200720c */ /* 0x000fe20003f06270 */
[----:B------:R-:W-:-:S12]  /*7420*/  IMAD.X R15, RZ, RZ, R15, P1 ;  /* 0x000000ffff0f7224 */ /* 0x000fd800008e060f */
[----:B------:R-:W-:Y:S05]  /*7430*/  @!P0 BRA `(.L_x_804) ;  /* 0xfffffff400648947 */ /* 0x000fea000383ffff */
.L_x_780:
[----:B------:R-:W-:Y:S05]  /*7440*/  BSYNC.RECONVERGENT B2 ;  /* 0x0000000000027941 */ /* 0x000fea0003800200 */
.L_x_779:
        /* <DEDUP_REMOVED lines=32> */
.L_x_808:
[----:B------:R-:W-:Y:S05]  /*7650*/  BSYNC.RECONVERGENT B2 ;  /* 0x0000000000027941 */ /* 0x000fea0003800200 */
.L_x_807:
        /* <DEDUP_REMOVED lines=23> */
.L_x_806:
[----:B------:R-:W-:Y:S05]  /*77d0*/  BSYNC.RECONVERGENT B1 ;  /* 0x0000000000017941 */ /* 0x000fea0003800200 */
.L_x_805:
        /* <DEDUP_REMOVED lines=31> */
.L_x_812:
[----:B------:R-:W-:Y:S05]  /*79d0*/  BSYNC.RECONVERGENT B2 ;  /* 0x0000000000027941 */ /* 0x000fea0003800200 */
.L_x_811:
        /* <DEDUP_REMOVED lines=23> */
.L_x_810:
[----:B------:R-:W-:Y:S05]  /*7b50*/  BSYNC.RECONVERGENT B1 ;  /* 0x0000000000017941 */ /* 0x000fea0003800200 */
.L_x_809:
        /* <DEDUP_REMOVED lines=31> */
.L_x_816:
[----:B------:R-:W-:Y:S05]  /*7d50*/  BSYNC.RECONVERGENT B2 ;  /* 0x0000000000027941 */ /* 0x000fea0003800200 */
.L_x_815:
        /* <DEDUP_REMOVED lines=23> */
.L_x_814:
[----:B------:R-:W-:Y:S05]  /*7ed0*/  BSYNC.RECONVERGENT B1 ;  /* 0x0000000000017941 */ /* 0x000fea0003800200 */
.L_x_813:
[----:B------:R-:W-:Y:S01]  /*7ee0*/  ISETP.GT.AND P0, PT, R11, 0x17, PT ;  /* 0x000000170b00780c */ /* 0x000fe20003f04270 */
[----:B--2---:R2:W2:Y:S01]  /*7ef0*/  SHFL.DOWN PT, R13, R8, 0x8, 0x1f ;  /* 0x09001f00080d7f89 */ /* 0x0044a200000e0000 */
[----:B------:R-:W-:Y:S01]  /*7f00*/  BSSY.RECONVERGENT B1, `(.L_x_817) ;  /* 0x0000035000017945 */ /* 0x000fe20003800200 */
[----:B------:R-:W-:Y:S02]  /*7f10*/  IMAD.MOV.U32 R9, RZ, RZ, R3 ;  /* 0x000000ffff097224 */ /* 0x000fe400078e0003 */
[----:B---3--:R3:W2:Y:S01]  /*7f20*/  SHFL.DOWN PT, R15, R26, 0x8, 0x1f ;  /* 0x09001f001a0f7f89 */ /* 0x0086a200000e0000 */
[----:B0-----:R-:W-:Y:S02]  /*7f30*/  IMAD.MOV.U32 R7, RZ, RZ, R2 ;  /* 0x000000ffff077224 */ /* 0x001fe400078e0002 */
[----:B------:R-:W-:Y:S01]  /*7f40*/  IMAD.MOV.U32 R5, RZ, RZ, R0 ;  /* 0x000000ffff057224 */ /* 0x000fe200078e0000 */
[----:B-1----:R3:W0:Y:S04]  /*7f50*/  SHFL.DOWN PT, R14, R27, 0x8, 0x1f ;  /* 0x09001f001b0e7f89 */ /* 0x00262800000e0000 */
[----:B----4-:R3:W1:Y:S04]  /*7f60*/  SHFL.DOWN PT, R16, R3, 0x8, 0x1f ;  /* 0x09001f0003107f89 */ /* 0x01066800000e0000 */
[----:B------:R3:W4:Y:S04]  /*7f70*/  SHFL.DOWN PT, R17, R2, 0x8, 0x1f ;  /* 0x09001f0002117f89 */ /* 0x00072800000e0000 */
[----:B------:R3:W0:Y:S01]  /*7f80*/  SHFL.DOWN PT, R19, R0, 0x8, 0x1f ;  /* 0x09001f0000137f89 */ /* 0x00062200000e0000 */
        /* <DEDUP_REMOVED lines=12> */
[----:B0-----:R-:W-:-:S08]  /*8050*/  IMAD.MOV.U32 R12, RZ, RZ, R14 ;  /* 0x000000ffff0c7224 */ /* 0x001fd000078e000e */
[CC--:B------:R-:W-:Y:S02]  /*8060*/  @P3 ISETP.GE.U32.AND P0, PT, R26.reuse, R15.reuse, PT ;  /* 0x0000000f1a00320c */ /* 0x0c0fe40003f06070 */
[----:B------:R-:W-:Y:S02]  /*8070*/  @P3 ISETP.LT.U32.AND P1, PT, R26, R15, PT ;  /* 0x0000000f1a00320c */ /* 0x000fe40003f21070 */
[CC--:B------:R-:W-:Y:S02]  /*8080*/  @P3 ISETP.GE.AND.EX P0, PT, R27.reuse, R14.reuse, PT, P0 ;  /* 0x0000000e1b00320c */ /* 0x0c0fe40003f06300 */
[----:B------:R-:W-:Y:S02]  /*8090*/  @P3 ISETP.LT.AND.EX P1, PT, R27, R14, PT, P1 ;  /* 0x0000000e1b00320c */ /* 0x000fe40003f21310 */
[----:B------:R-:W-:Y:S02]  /*80a0*/  @P3 SEL R6, R8, R13, !P0 ;  /* 0x0000000d08063207 */ /* 0x000fe40004000000 */
[----:B------:R-:W-:-:S02]  /*80b0*/  @P3 SEL R10, R26, R15, P1 ;  /* 0x0000000f1a0a3207 */ /* 0x000fc40000800000 */
[----:B------:R-:W-:-:S07]  /*80c0*/  @P3 SEL R12, R27, R14, P1 ;  /* 0x0000000e1b0c3207 */ /* 0x000fce0000800000 */
.L_x_820:
[----:B------:R-:W-:Y:S05]  /*80d0*/  BSYNC.RECONVERGENT B2 ;  /* 0x0000000000027941 */ /* 0x000fea0003800200 */
.L_x_819:
[----:B----4-:R-:W-:Y:S02]  /*80e0*/  IMAD.MOV.U32 R7, RZ, RZ, R17 ;  /* 0x000000ffff077224 */ /* 0x010fe400078e0011 */
[----:B0-----:R-:W-:Y:S02]  /*80f0*/  IMAD.MOV.U32 R5, RZ, RZ, R19 ;  /* 0x000000ffff057224 */ /* 0x001fe400078e0013 */
        /* <DEDUP_REMOVED lines=21> */
.L_x_818:
[----:B------:R-:W-:Y:S05]  /*8250*/  BSYNC.RECONVERGENT B1 ;  /* 0x0000000000017941 */ /* 0x000fea0003800200 */
.L_x_817:
        /* <DEDUP_REMOVED lines=8> */
[----:B-1----:R3:W1:Y:S04]  /*82e0*/  SHFL.DOWN PT, R16, R9, 0x10, 0x1f ;  /* 0x0a001f0009107f89 */ /* 0x00266800000e0000 */
[----:B------:R3:W0:Y:S04]  /*82f0*/  SHFL.DOWN PT, R18, R7, 0x10, 0x1f ;  /* 0x0a001f0007127f89 */ /* 0x00062800000e0000 */
        /* <DEDUP_REMOVED lines=21> */
.L_x_824:
[----:B------:R-:W-:Y:S05]  /*8450*/  BSYNC.RECONVERGENT B2 ;  /* 0x0000000000027941 */ /* 0x000fea0003800200 */
.L_x_823:
        /* <DEDUP_REMOVED lines=23> */
.L_x_822:
[----:B------:R-:W-:Y:S05]  /*85d0*/  BSYNC.RECONVERGENT B1 ;  /* 0x0000000000017941 */ /* 0x000fea0003800200 */
.L_x_821:
[----:B------:R-:W-:Y:S01]  /*85e0*/  ISETP.NE.AND P0, PT, R11, RZ, PT ;  /* 0x000000ff0b00720c */ /* 0x000fe20003f05270 */
[----:B------:R-:W-:-:S12]  /*85f0*/  BSSY.RECONVERGENT B1, `(.L_x_825) ;  /* 0x000000c000017945 */ /* 0x000fd80003800200 */
[----:B------:R-:W-:Y:S05]  /*8600*/  @P0 BRA `(.L_x_826) ;  /* 0x0000000000280947 */ /* 0x000fea0003800000 */
[----:B------:R-:W5:Y:S01]  /*8610*/  S2R R10, SR_CgaCtaId ;  /* 0x00000000000a7919 */ /* 0x000f620000008800 */
[----:B---3--:R-:W-:Y:S01]  /*8620*/  MOV R5, 0x400 ;  /* 0x0000040000057802 */ /* 0x008fe20000000f00 */
[----:B------:R-:W-:Y:S01]  /*8630*/  IMAD.MOV.U32 R7, RZ, RZ, R3 ;  /* 0x000000ffff077224 */ /* 0x000fe200078e0003 */
[----:B------:R-:W-:Y:S02]  /*8640*/  LOP3.LUT R0, R4, 0x3e0, RZ, 0xc0, !PT ;  /* 0x000003e004007812 */ /* 0x000fe400078ec0ff */
[----:B-----5:R-:W-:-:S05]  /*8650*/  LEA R5, R10, R5, 0x18 ;  /* 0x000000050a057211 */ /* 0x020fca00078ec0ff */
[----:B------:R-:W-:-:S05]  /*8660*/  IMAD.IADD R5, R0, 0x1, R5 ;  /* 0x0000000100057824 */ /* 0x000fca00078e0205 */
[----:B------:R3:W-:Y:S04]  /*8670*/  STS.64 [R5+0x10], R26 ;  /* 0x0000101a05007388 */ /* 0x0007e80000000a00 */
[----:B------:R3:W-:Y:S04]  /*8680*/  STS.64 [R5+0x20], R6 ;  /* 0x0000200605007388 */ /* 0x0007e80000000a00 */
[----:B------:R3:W-:Y:S04]  /*8690*/  STS [R5+0x8], R8 ;  /* 0x0000080805007388 */ /* 0x0007e80000000800 */
[----:B------:R3:W-:Y:S02]  /*86a0*/  STS [R5+0x18], R2 ;  /* 0x0000180205007388 */ /* 0x0007e40000000800 */
.L_x_826:
[----:B------:R-:W-:Y:S05]  /*86b0*/  BSYNC.RECONVERGENT B1 ;  /* 0x0000000000017941 */ /* 0x000fea0003800200 */
.L_x_825:
[----:B------:R-:W-:Y:S01]  /*86c0*/  BAR.SYNC.DEFER_BLOCKING 0x0 ;  /* 0x0000000000007b1d */ /* 0x000fe20000010000 */
[----:B------:R-:W-:-:S13]  /*86d0*/  ISETP.NE.AND P2, PT, R4, RZ, PT ;  /* 0x000000ff0400720c */ /* 0x000fda0003f45270 */
[----:B------:R-:W-:Y:S05]  /*86e0*/  @P2 BRA `(.L_x_696) ;  /* 0x0000001000542947 */ /* 0x000fea0003800000 */
[----:B---3--:R-:W3:Y:S01]  /*86f0*/  S2R R5, SR_CgaCtaId ;  /* 0x0000000000057919 */ /* 0x008ee20000008800 */
[----:B------:R-:W-:Y:S01]  /*8700*/  MOV R0, 0x400 ;  /* 0x0000040000007802 */ /* 0x000fe20000000f00 */
[----:B------:R-:W-:Y:S01]  /*8710*/  BSSY.RECONVERGENT B1, `(.L_x_827) ;  /* 0x0000016000017945 */ /* 0x000fe20003800200 */
[----:B------:R-:W-:Y:S02]  /*8720*/  IMAD.MOV.U32 R19, RZ, RZ, R8 ;  /* 0x000000ffff137224 */ /* 0x000fe400078e0008 */
[----:B------:R-:W-:Y:S02]  /*8730*/  IMAD.MOV.U32 R9, RZ, RZ, R26 ;  /* 0x000000ffff097224 */ /* 0x000fe400078e001a */
[----:B0-----:R-:W-:Y:S01]  /*8740*/  IMAD.MOV.U32 R18, RZ, RZ, R27 ;  /* 0x000000ffff127224 */ /* 0x001fe200078e001b */
        /* <DEDUP_REMOVED lines=18> */
.L_x_828:
[----:B------:R-:W-:Y:S05]  /*8870*/  BSYNC.RECONVERGENT B1 ;  /* 0x0000000000017941 */ /* 0x000fea0003800200 */
.L_x_827:
        /* <DEDUP_REMOVED lines=30> */
.L_x_830:
[----:B------:R-:W-:Y:S05]  /*8a60*/  BSYNC.RECONVERGENT B1 ;  /* 0x0000000000017941 */ /* 0x000fea0003800200 */
.L_x_829:
        /* <DEDUP_REMOVED lines=18> */
.L_x_832:
[----:B------:R-:W-:Y:S05]  /*8b90*/  BSYNC.RECONVERGENT B1 ;  /* 0x0000000000017941 */ /* 0x000fea0003800200 */
.L_x_831:
        /* <DEDUP_REMOVED lines=17> */
.L_x_834:
[----:B------:R-:W-:Y:S05]  /*8cb0*/  BSYNC.RECONVERGENT B1 ;  /* 0x0000000000017941 */ /* 0x000fea0003800200 */
.L_x_833:
        /* <DEDUP_REMOVED lines=16> */
.L_x_836:
[----:B------:R-:W-:Y:S05]  /*8dc0*/  BSYNC.RECONVERGENT B1 ;  /* 0x0000000000017941 */ /* 0x000fea0003800200 */
.L_x_835:
        /* <DEDUP_REMOVED lines=17> */
.L_x_838:
[----:B------:R-:W-:Y:S05]  /*8ee0*/  BSYNC.RECONVERGENT B1 ;  /* 0x0000000000017941 */ /* 0x000fea0003800200 */
.L_x_837:
        /* <DEDUP_REMOVED lines=18> */
.L_x_840:
[----:B------:R-:W-:Y:S05]  /*9010*/  BSYNC.RECONVERGENT B1 ;  /* 0x0000000000017941 */ /* 0x000fea0003800200 */
.L_x_839:
        /* <DEDUP_REMOVED lines=26> */
.L_x_842:
[----:B------:R-:W-:Y:S05]  /*91c0*/  BSYNC.RECONVERGENT B1 ;  /* 0x0000000000017941 */ /* 0x000fea0003800200 */
.L_x_841:
        /* <DEDUP_REMOVED lines=16> */
.L_x_844:
[----:B------:R-:W-:Y:S05]  /*92d0*/  BSYNC.RECONVERGENT B1 ;  /* 0x0000000000017941 */ /* 0x000fea0003800200 */
.L_x_843:
        /* <DEDUP_REMOVED lines=17> */
.L_x_846:
[----:B------:R-:W-:Y:S05]  /*93f0*/  BSYNC.RECONVERGENT B1 ;  /* 0x0000000000017941 */ /* 0x000fea0003800200 */
.L_x_845:
        /* <DEDUP_REMOVED lines=16> */
.L_x_848:
[----:B------:R-:W-:Y:S05]  /*9500*/  BSYNC.RECONVERGENT B1 ;  /* 0x0000000000017941 */ /* 0x000fea0003800200 */
.L_x_847:
        /* <DEDUP_REMOVED lines=17> */
.L_x_850:
[----:B------:R-:W-:Y:S05]  /*9620*/  BSYNC.RECONVERGENT B1 ;  /* 0x0000000000017941 */ /* 0x000fea0003800200 */
.L_x_849:
        /* <DEDUP_REMOVED lines=16> */
.L_x_852:
[----:B------:R-:W-:Y:S05]  /*9730*/  BSYNC.RECONVERGENT B1 ;  /* 0x0000000000017941 */ /* 0x000fea0003800200 */
.L_x_851:
        /* <DEDUP_REMOVED lines=16> */
.L_x_696:
[----:B------:R-:W-:Y:S05]  /*9840*/  BSYNC.RECONVERGENT B0 ;  /* 0x0000000000007941 */ /* 0x000fea0003800200 */
.L_x_645:
[----:B------:R-:W-:Y:S05]  /*9850*/  @P2 EXIT ;  /* 0x000000000000294d */ /* 0x000fea0003800000 */
[----:B--23--:R-:W2:Y:S01]  /*9860*/  LDC.64 R4, c[0x0][0x388] ;  /* 0x0000e200ff047b82 */ /* 0x00cea20000000a00 */
[----:B------:R-:W-:Y:S01]  /*9870*/  IMAD.MOV.U32 R7, RZ, RZ, R3 ;  /* 0x000000ffff077224 */ /* 0x000fe200078e0003 */
[----:B--2---:R-:W-:Y:S04]  /*9880*/  STG.E.64 desc[UR6][R4.64+0x8], R26 ;  /* 0x0000081a04007986 */ /* 0x004fe8000c101b06 */
[----:B------:R-:W-:Y:S04]  /*9890*/  STG.E.64 desc[UR6][R4.64+0x18], R6 ;  /* 0x0000180604007986 */ /* 0x000fe8000c101b06 */
[----:B------:R-:W-:Y:S04]  /*98a0*/  STG.E desc[UR6][R4.64], R8 ;  /* 0x0000000804007986 */ /* 0x000fe8000c101906 */
[----:B------:R-:W-:Y:S01]  /*98b0*/  STG.E desc[UR6][R4.64+0x10], R2 ;  /* 0x0000100204007986 */ /* 0x000fe2000c101906 */
[----:B------:R-:W-:Y:S05]  /*98c0*/  EXIT ;  /* 0x000000000000794d */ /* 0x000fea0003800000 */
.L_x_853:
        /* <DEDUP_REMOVED lines=11> */
.L_x_2549:


//--------------------- .text._ZN6thrust24THRUST_300001_SM_1000_NS8cuda_cub4core6detail13_kernel_agentINS1_8__reduce11ReduceAgentINS0_18transform_iteratorINS1_9__extrema12arg_minmax_fIil17compare_key_valueE15duplicate_tupleENS0_12zip_iteratorIN4cuda3std3__45tupleIJNS0_6detail15normal_iteratorINS0_10device_ptrIiEEEENS0_17counting_iteratorIlNS0_11use_defaultESO_SO_EEEEEEENSH_IJNSH_IJilEEESS_EEEST_EEPST_ST_iSB_EEJSU_SV_iN3cub18CUB_300001_SM_100013GridEvenShareIiEENSY_9GridQueueIjEESB_EEEvDpT0_ --------------------------
	.section	.text._ZN6thrust24THRUST_300001_SM_1000_NS8cuda_cub4core6detail13_kernel_agentINS1_8__reduce11ReduceAgentINS0_18transform_iteratorINS1_9__extrema12arg_minmax_fIil17compare_key_valueE15duplicate_tupleENS0_12zip_iteratorIN4cuda3std3__45tupleIJNS0_6detail15normal_iteratorINS0_10device_ptrIiEEEENS0_17counting_iteratorIlNS0_11use_defaultESO_SO_EEEEEEENSH_IJNSH_IJilEEESS_EEEST_EEPST_ST_iSB_EEJSU_SV_iN3cub18CUB_300001_SM_100013GridEvenShareIiEENSY_9GridQueueIjEESB_EEEvDpT0_,"ax",@progbits
	.align	128
        .global         _ZN6thrust24THRUST_300001_SM_1000_NS8cuda_cub4core6detail13_kernel_agentINS1_8__reduce11ReduceAgentINS0_18transform_iteratorINS1_9__extrema12arg_minmax_fIil17compare_key_valueE15duplicate_tupleENS0_12zip_iteratorIN4cuda3std3__45tupleIJNS0_6detail15normal_iteratorINS0_10device_ptrIiEEEENS0_17counting_iteratorIlNS0_11use_defaultESO_SO_EEEEEEENSH_IJNSH_IJilEEESS_EEEST_EEPST_ST_iSB_EEJSU_SV_iN3cub18CUB_300001_SM_100013GridEvenShareIiEENSY_9GridQueueIjEESB_EEEvDpT0_
        .type           _ZN6thrust24THRUST_300001_SM_1000_NS8cuda_cub4core6detail13_kernel_agentINS1_8__reduce11ReduceAgentINS0_18transform_iteratorINS1_9__extrema12arg_minmax_fIil17compare_key_valueE15duplicate_tupleENS0_12zip_iteratorIN4cuda3std3__45tupleIJNS0_6detail15normal_iteratorINS0_10device_ptrIiEEEENS0_17counting_iteratorIlNS0_11use_defaultESO_SO_EEEEEEENSH_IJNSH_IJilEEESS_EEEST_EEPST_ST_iSB_EEJSU_SV_iN3cub18CUB_300001_SM_100013GridEvenShareIiEENSY_9GridQueueIjEESB_EEEvDpT0_,@function
        .size           _ZN6thrust24THRUST_300001_SM_1000_NS8cuda_cub4core6detail13_kernel_agentINS1_8__reduce11ReduceAgentINS0_18transform_iteratorINS1_9__extrema12arg_minmax_fIil17compare_key_valueE15duplicate_tupleENS0_12zip_iteratorIN4cuda3std3__45tupleIJNS0_6detail15normal_iteratorINS0_10device_ptrIiEEEENS0_17counting_iteratorIlNS0_11use_defaultESO_SO_EEEEEEENSH_IJNSH_IJilEEESS_EEEST_EEPST_ST_iSB_EEJSU_SV_iN3cub18CUB_300001_SM_100013GridEvenShareIiEENSY_9GridQueueIjEESB_EEEvDpT0_,(.L_x_2550 - _ZN6thrust24THRUST_300001_SM_1000_NS8cuda_cub4core6detail13_kernel_agentINS1_8__reduce11ReduceAgentINS0_18transform_iteratorINS1_9__extrema12arg_minmax_fIil17compare_key_valueE15duplicate_tupleENS0_12zip_iteratorIN4cuda3std3__45tupleIJNS0_6detail15normal_iteratorINS0_10device_ptrIiEEEENS0_17counting_iteratorIlNS0_11use_defaultESO_SO_EEEEEEENSH_IJNSH_IJilEEESS_EEEST_EEPST_ST_iSB_EEJSU_SV_iN3cub18CUB_300001_SM_100013GridEvenShareIiEENSY_9GridQueueIjEESB_EEEvDpT0_)
        .other          _ZN6thrust24THRUST_300001_SM_1000_NS8cuda_cub4core6detail13_kernel_agentINS1_8__reduce11ReduceAgentINS0_18transform_iteratorINS1_9__extrema12arg_minmax_fIil17compare_key_valueE15duplicate_tupleENS0_12zip_iteratorIN4cuda3std3__45tupleIJNS0_6detail15normal_iteratorINS0_10device_ptrIiEEEENS0_17counting_iteratorIlNS0_11use_defaultESO_SO_EEEEEEENSH_IJNSH_IJilEEESS_EEEST_EEPST_ST_iSB_EEJSU_SV_iN3cub18CUB_300001_SM_100013GridEvenShareIiEENSY_9GridQueueIjEESB_EEEvDpT0_,@"STO_CUDA_ENTRY STV_DEFAULT"
_ZN6thrust24THRUST_300001_SM_1000_NS8cuda_cub4core6detail13_kernel_agentINS1_8__reduce11ReduceAgentINS0_18transform_iteratorINS1_9__extrema12arg_minmax_fIil17compare_key_valueE15duplicate_tupleENS0_12zip_iteratorIN4cuda3std3__45tupleIJNS0_6detail15normal_iteratorINS0_10device_ptrIiEEEENS0_17counting_iteratorIlNS0_11use_defaultESO_SO_EEEEEEENSH_IJNSH_IJilEEESS_EEEST_EEPST_ST_iSB_EEJSU_SV_iN3cub18CUB_300001_SM_100013GridEvenShareIiEENSY_9GridQueueIjEESB_EEEvDpT0_:
.text._ZN6thrust24THRUST_300001_SM_1000_NS8cuda_cub4core6detail13_kernel_agentINS1_8__reduce11ReduceAgentINS0_18transform_iteratorINS1_9__extrema12arg_minmax_fIil17compare_key_valueE15duplicate_tupleENS0_12zip_iteratorIN4cuda3std3__45tupleIJNS0_6detail15normal_iteratorINS0_10device_ptrIiEEEENS0_17counting_iteratorIlNS0_11use_defaultESO_SO_EEEEEEENSH_IJNSH_IJilEEESS_EEEST_EEPST_ST_iSB_EEJSU_SV_iN3cub18CUB_300001_SM_100013GridEvenShareIiEENSY_9GridQueueIjEESB_EEEvDpT0_:
[----:B------:R-:W-:Y:S01]  /*0000*/  LDC R1, c[0x0][0x37c] ;  /* 0x0000df00ff017b82 */ /* 0x000fe20000000800 */
[----:B------:R-:W0:Y:S01]  /*0010*/  S2R R0, SR_CTAID.X ;  /* 0x0000000000007919 */ /* 0x000e220000002500 */
[----:B------:R-:W1:Y:S01]  /*0020*/  LDCU UR4, c[0x0][0x3a0] ;  /* 0x00007400ff0477ac */ /* 0x000e620008000800 */
[----:B------:R-:W-:Y:S01]  /*0030*/  BSSY.RECONVERGENT B0, `(.L_x_854) ;  /* 0x00009aa000007945 */ /* 0x000fe20003800200 */
[----:B------:R-:W2:Y:S01]  /*0040*/  LDCU UR6, c[0x0][0x370] ;  /* 0x00006e00ff0677ac */ /* 0x000ea20008000800 */
[----:B------:R-:W3:Y:S01]  /*0050*/  LDCU.64 UR10, c[0x0][0x358] ;  /* 0x00006b00ff0a77ac */ /* 0x000ee20008000a00 */
[----:B-1----:R-:W-:Y:S01]  /*0060*/  IMAD.U32 R13, RZ, RZ, UR4 ;  /* 0x00000004ff0d7e24 */ /* 0x002fe2000f8e00ff */
[----:B--2---:R-:W-:Y:S01]  /*0070*/  USHF.L.U32 UR6, UR6, 0x9, URZ ;  /* 0x0000000906067899 */ /* 0x004fe200080006ff */
[----:B0-----:R-:W-:-:S04]  /*0080*/  IMAD.SHL.U32 R8, R0, 0x200, RZ ;  /* 0x0000020000087824 */ /* 0x001fc800078e00ff */
[----:B------:R-:W-:-:S05]  /*0090*/  VIADD R2, R8, 0x200 ;  /* 0x0000020008027836 */ /* 0x000fca0000000000 */
[----:B------:R-:W-:-:S13]  /*00a0*/  ISETP.GT.AND P0, PT, R2, R13, PT ;  /* 0x0000000d0200720c */ /* 0x000fda0003f04270 */
[----:B---3--:R-:W-:Y:S05]  /*00b0*/  @!P0 BRA `(.L_x_855) ;  /* 0x0000005c00848947 */ /* 0x008fea0003800000 */
[----:B------:R-:W0:Y:S01]  /*00c0*/  S2R R9, SR_TID.X ;  /* 0x0000000000097919 */ /* 0x000e220000002100 */
[----:B------:R-:W-:Y:S02]  /*00d0*/  IMAD.IADD R2, R13, 0x1, -R8 ;  /* 0x000000010d027824 */ /* 0x000fe400078e0a08 */
[----:B------:R-:W-:Y:S01]  /*00e0*/  IMAD.MOV.U32 R11, RZ, RZ, RZ ;  /* 0x000000ffff0b7224 */ /* 0x000fe200078e00ff */
[----:B------:R-:W-:Y:S01]  /*00f0*/  CS2R R6, SRZ ;  /* 0x0000000000067805 */ /* 0x000fe2000001ff00 */
[----:B------:R-:W1:Y:S01]  /*0100*/  LDCU.64 UR4, c[0x0][0x388] ;  /* 0x00007100ff0477ac */ /* 0x000e620008000a00 */
[----:B------:R-:W2:Y:S01]  /*0110*/  LDCU.64 UR6, c[0x0][0x388] ;  /* 0x00007100ff0677ac */ /* 0x000ea20008000a00 */
[----:B0-----:R-:W-:-:S13]  /*0120*/  ISETP.GE.AND P0, PT, R9, R2, PT ;  /* 0x000000020900720c */ /* 0x001fda0003f06270 */
[----:B------:R-:W0:Y:S01]  /*0130*/  @!P0 LDC.64 R4, c[0x0][0x380] ;  /* 0x0000e000ff048b82 */ /* 0x000e220000000a00 */
[----:B------:R-:W-:-:S07]  /*0140*/  @!P0 IMAD.IADD R3, R8, 0x1, R9 ;  /* 0x0000000108038824 */ /* 0x000fce00078e0209 */
[----:B------:R-:W3:Y:S01]  /*0150*/  @!P0 LDC.64 R14, c[0x0][0x388] ;  /* 0x0000e200ff0e8b82 */ /* 0x000ee20000000a00 */
[----:B0-----:R-:W-:-:S05]  /*0160*/  @!P0 IMAD.WIDE R4, R3, 0x4, R4 ;  /* 0x0000000403048825 */ /* 0x001fca00078e0204 */
[----:B------:R0:W4:Y:S01]  /*0170*/  @!P0 LDG.E R11, desc[UR10][R4.64] ;  /* 0x0000000a040b8981 */ /* 0x000122000c1e1900 */
[----:B------:R-:W-:Y:S01]  /*0180*/  @!P0 VIADD R9, R9, 0x100 ;  /* 0x0000010009098836 */ /* 0x000fe20000000000 */
[----:B------:R-:W-:Y:S01]  /*0190*/  BSSY.RECONVERGENT B2, `(.L_x_856) ;  /* 0x00000f5000027945 */ /* 0x000fe20003800200 */
[----:B---3--:R-:W-:-:S03]  /*01a0*/  @!P0 IADD3 R7, P2, PT, R3, R14, RZ ;  /* 0x0000000e03078210 */ /* 0x008fc60007f5e0ff */
[----:B------:R-:W-:Y:S02]  /*01b0*/  ISETP.GE.AND P1, PT, R9, R2, PT ;  /* 0x000000020900720c */ /* 0x000fe40003f26270 */
[----:B------:R-:W-:Y:S01]  /*01c0*/  @!P0 LEA.HI.X.SX32 R6, R3, R15, 0x1, P2 ;  /* 0x0000000f03068211 */ /* 0x000fe200010f0eff */
[----:B0-----:R-:W-:-:S04]  /*01d0*/  IMAD.MOV.U32 R5, RZ, RZ, R7 ;  /* 0x000000ffff057224 */ /* 0x001fc800078e0007 */
[----:B------:R-:W-:Y:S02]  /*01e0*/  IMAD.MOV.U32 R3, RZ, RZ, R6 ;  /* 0x000000ffff037224 */ /* 0x000fe400078e0006 */
[----:B----4-:R-:W-:-:S04]  /*01f0*/  IMAD.MOV.U32 R4, RZ, RZ, R11 ;  /* 0x000000ffff047224 */ /* 0x010fc800078e000b */
[----:B-12---:R-:W-:Y:S05]  /*0200*/  @P1 BRA `(.L_x_857) ;  /* 0x0000000c00b41947 */ /* 0x006fea0003800000 */
[----:B------:R-:W-:Y:S01]  /*0210*/  LOP3.LUT R3, RZ, R9, RZ, 0x33, !PT ;  /* 0x00000009ff037212 */ /* 0x000fe200078e33ff */
[----:B------:R-:W-:Y:S01]  /*0220*/  BSSY.RECONVERGENT B1, `(.L_x_858) ;  /* 0x0000040000017945 */ /* 0x000fe20003800200 */
[----:B------:R-:W-:Y:S02]  /*0230*/  IMAD.MOV.U32 R4, RZ, RZ, R11 ;  /* 0x000000ffff047224 */ /* 0x000fe400078e000b */
[----:B------:R-:W-:Y:S01]  /*0240*/  IADD3 R16, PT, PT, -R8, R13, R3 ;  /* 0x0000000d08107210 */ /* 0x000fe20007ffe103 */
[----:B------:R-:W-:-:S03]  /*0250*/  IMAD.MOV.U32 R5, RZ, RZ, R7 ;  /* 0x000000ffff057224 */ /* 0x000fc600078e0007 */
[----:B------:R-:W-:-:S04]  /*0260*/  LOP3.LUT R3, R16, 0x300, RZ, 0xc0, !PT ;  /* 0x0000030010037812 */ /* 0x000fc800078ec0ff */
[----:B------:R-:W-:Y:S01]  /*0270*/  ISETP.NE.AND P0, PT, R3, 0x300, PT ;  /* 0x000003000300780c */ /* 0x000fe20003f05270 */
[----:B------:R-:W-:-:S12]  /*0280*/  IMAD.MOV.U32 R3, RZ, RZ, R6 ;  /* 0x000000ffff037224 */ /* 0x000fd800078e0006 */
[----:B------:R-:W-:Y:S05]  /*0290*/  @!P0 BRA `(.L_x_859) ;  /* 0x0000000000e08947 */ /* 0x000fea0003800000 */
[----:B------:R-:W0:Y:S01]  /*02a0*/  LDC.64 R12, c[0x0][0x380] ;  /* 0x0000e000ff0c7b82 */ /* 0x000e220000000a00 */
[----:B------:R-:W-:Y:S01]  /*02b0*/  LEA.HI R3, R16, 0x1, RZ, 0x18 ;  /* 0x0000000110037811 */ /* 0x000fe200078fc0ff */
[----:B------:R-:W-:Y:S02]  /*02c0*/  IMAD.IADD R17, R8, 0x1, R9 ;  /* 0x0000000108117824 */ /* 0x000fe400078e0209 */
[----:B------:R-:W-:Y:S01]  /*02d0*/  IMAD.MOV.U32 R4, RZ, RZ, R11 ;  /* 0x000000ffff047224 */ /* 0x000fe200078e000b */
[----:B------:R-:W-:Y:S01]  /*02e0*/  LOP3.LUT R10, R3, 0x3, RZ, 0xc0, !PT ;  /* 0x00000003030a7812 */ /* 0x000fe200078ec0ff */
[----:B------:R-:W-:Y:S02]  /*02f0*/  IMAD.MOV.U32 R5, RZ, RZ, R7 ;  /* 0x000000ffff057224 */ /* 0x000fe400078e0007 */
[----:B------:R-:W-:Y:S02]  /*0300*/  IMAD.MOV.U32 R3, RZ, RZ, R6 ;  /* 0x000000ffff037224 */ /* 0x000fe400078e0006 */
[----:B------:R-:W-:-:S07]  /*0310*/  IMAD.MOV R10, RZ, RZ, -R10 ;  /* 0x000000ffff0a7224 */ /* 0x000fce00078e0a0a */
.L_x_864:
[----:B0-----:R-:W-:-:S06]  /*0320*/  IMAD.WIDE R14, R17, 0x4, R12 ;  /* 0x00000004110e7825 */ /* 0x001fcc00078e020c */
[----:B------:R-:W2:Y:S01]  /*0330*/  LDG.E R15, desc[UR10][R14.64] ;  /* 0x0000000a0e0f7981 */ /* 0x000ea2000c1e1900 */
[----:B------:R-:W-:Y:S01]  /*0340*/  VIADD R10, R10, 0x1 ;  /* 0x000000010a0a7836 */ /* 0x000fe20000000000 */
[C---:B------:R-:W-:Y:S01]  /*0350*/  IADD3 R22, P1, PT, R17.reuse, UR4, RZ ;  /* 0x0000000411167c10 */ /* 0x040fe2000ff3e0ff */
[----:B------:R-:W-:Y:S01]  /*0360*/  BSSY.RECONVERGENT B3, `(.L_x_860) ;  /* 0x0000018000037945 */ /* 0x000fe20003800200 */
[----:B------:R-:W-:Y:S02]  /*0370*/  IMAD.MOV.U32 R19, RZ, RZ, R7 ;  /* 0x000000ffff137224 */ /* 0x000fe400078e0007 */
[----:B------:R-:W-:Y:S01]  /*0380*/  ISETP.NE.AND P2, PT, R10, RZ, PT ;  /* 0x000000ff0a00720c */ /* 0x000fe20003f45270 */
[----:B------:R-:W-:Y:S01]  /*0390*/  IMAD.MOV.U32 R20, RZ, RZ, R6 ;  /* 0x000000ffff147224 */ /* 0x000fe200078e0006 */
[----:B------:R-:W-:Y:S01]  /*03a0*/  LEA.HI.X.SX32 R21, R17, UR5, 0x1, P1 ;  /* 0x0000000511157c11 */ /* 0x000fe200088f0eff */
        /* <DEDUP_REMOVED lines=13> */
[CC--:B------:R-:W-:Y:S02]  /*0480*/  @P4 ISETP.LT.U32.AND P1, PT, R11.reuse, R22.reuse, PT ;  /* 0x000000160b00420c */ /* 0x0c0fe40003f21070 */
[CC--:B------:R-:W-:Y:S02]  /*0490*/  @P4 ISETP.GE.AND.EX P0, PT, R14.reuse, R21.reuse, PT, P0 ;  /* 0x000000150e00420c */ /* 0x0c0fe40003f06300 */
[----:B------:R-:W-:Y:S02]  /*04a0*/  @P4 ISETP.LT.AND.EX P1, PT, R14, R21, PT, P1 ;  /* 0x000000150e00420c */ /* 0x000fe40003f21310 */
[----:B------:R-:W-:Y:S02]  /*04b0*/  @P4 SEL R4, R6, R15, !P0 ;  /* 0x0000000f06044207 */ /* 0x000fe40004000000 */
[----:B------:R-:W-:-:S02]  /*04c0*/  @P4 SEL R5, R11, R22, P1 ;  /* 0x000000160b054207 */ /* 0x000fc40000800000 */
[----:B------:R-:W-:-:S07]  /*04d0*/  @P4 SEL R3, R14, R21, P1 ;  /* 0x000000150e034207 */ /* 0x000fce0000800000 */
.L_x_861:
[----:B------:R-:W-:Y:S05]  /*04e0*/  BSYNC.RECONVERGENT B3 ;  /* 0x0000000000037941 */ /* 0x000fea0003800200 */
.L_x_860:
        /* <DEDUP_REMOVED lines=15> */
.L_x_863:
[----:B------:R-:W-:Y:S05]  /*05e0*/  BSYNC.RECONVERGENT B3 ;  /* 0x0000000000037941 */ /* 0x000fea0003800200 */
.L_x_862:
[----:B------:R-:W-:Y:S02]  /*05f0*/  VIADD R9, R9, 0x100 ;  /* 0x0000010009097836 */ /* 0x000fe40000000000 */
[----:B------:R-:W-:Y:S01]  /*0600*/  VIADD R17, R17, 0x100 ;  /* 0x0000010011117836 */ /* 0x000fe20000000000 */
[----:B------:R-:W-:Y:S06]  /*0610*/  @P2 BRA `(.L_x_864) ;  /* 0xfffffffc00402947 */ /* 0x000fec000383ffff */
.L_x_859:
[----:B------:R-:W-:Y:S05]  /*0620*/  BSYNC.RECONVERGENT B1 ;  /* 0x0000000000017941 */ /* 0x000fea0003800200 */
.L_x_858:
[----:B------:R-:W-:-:S13]  /*0630*/  ISETP.GE.U32.AND P0, PT, R16, 0x300, PT ;  /* 0x000003001000780c */ /* 0x000fda0003f06070 */
[----:B------:R-:W-:Y:S05]  /*0640*/  @!P0 BRA `(.L_x_857) ;  /* 0x0000000800a48947 */ /* 0x000fea0003800000 */
[----:B------:R-:W-:-:S04]  /*0650*/  IMAD.IADD R8, R8, 0x1, R9 ;  /* 0x0000000108087824 */ /* 0x000fc800078e0209 */
[C---:B------:R-:W-:Y:S02]  /*0660*/  VIADD R21, R8.reuse, 0x100 ;  /* 0x0000010008157836 */ /* 0x040fe40000000000 */
[C---:B------:R-:W-:Y:S02]  /*0670*/  VIADD R20, R8.reuse, 0x200 ;  /* 0x0000020008147836 */ /* 0x040fe40000000000 */
[----:B------:R-:W-:-:S07]  /*0680*/  VIADD R19, R8, 0x300 ;  /* 0x0000030008137836 */ /* 0x000fce0000000000 */
.L_x_881:
[----:B------:R-:W0:Y:S02]  /*0690*/  LDC.64 R12, c[0x0][0x380] ;  /* 0x0000e000ff0c7b82 */ /* 0x000e240000000a00 */
[----:B0-----:R-:W-:-:S05]  /*06a0*/  IMAD.WIDE R12, R8, 0x4, R12 ;  /* 0x00000004080c7825 */ /* 0x001fca00078e020c */
[----:B------:R-:W2:Y:S04]  /*06b0*/  LDG.E R24, desc[UR10][R12.64] ;  /* 0x0000000a0c187981 */ /* 0x000ea8000c1e1900 */
[----:B------:R0:W5:Y:S04]  /*06c0*/  LDG.E R15, desc[UR10][R12.64+0x400] ;  /* 0x0004000a0c0f7981 */ /* 0x000168000c1e1900 */
[----:B------:R0:W5:Y:S04]  /*06d0*/  LDG.E R10, desc[UR10][R12.64+0x800] ;  /* 0x0008000a0c0a7981 */ /* 0x000168000c1e1900 */
[----:B------:R0:W5:Y:S01]  /*06e0*/  LDG.E R14, desc[UR10][R12.64+0xc00] ;  /* 0x000c000a0c0e7981 */ /* 0x000162000c1e1900 */
[----:B------:R-:W-:Y:S01]  /*06f0*/  IADD3 R22, P1, PT, R8, UR6, RZ ;  /* 0x0000000608167c10 */ /* 0x000fe2000ff3e0ff */
[----:B------:R-:W-:Y:S01]  /*0700*/  BSSY.RECONVERGENT B1, `(.L_x_865) ;  /* 0x0000013000017945 */ /* 0x000fe20003800200 */
[----:B------:R-:W-:-:S02]  /*0710*/  IMAD.MOV.U32 R16, RZ, RZ, R5 ;  /* 0x000000ffff107224 */ /* 0x000fc400078e0005 */
[----:B------:R-:W-:Y:S01]  /*0720*/  IMAD.MOV.U32 R17, RZ, RZ, R3 ;  /* 0x000000ffff117224 */ /* 0x000fe200078e0003 */
[----:B------:R-:W-:Y:S01]  /*0730*/  LEA.HI.X.SX32 R23, R8, UR7, 0x1, P1 ;  /* 0x0000000708177c11 */ /* 0x000fe200088f0eff */
        /* <DEDUP_REMOVED lines=15> */
.L_x_866:
[----:B------:R-:W-:Y:S05]  /*0830*/  BSYNC.RECONVERGENT B1 ;  /* 0x0000000000017941 */ /* 0x000fea0003800200 */
.L_x_865:
        /* <DEDUP_REMOVED lines=16> */
.L_x_868:
[----:B------:R-:W-:Y:S05]  /*0940*/  BSYNC.RECONVERGENT B1 ;  /* 0x0000000000017941 */ /* 0x000fea0003800200 */
.L_x_867:
[----:B-----5:R-:W-:Y:S01]  /*0950*/  ISETP.GE.AND P0, PT, R18, R15, PT ;  /* 0x0000000f1200720c */ /* 0x020fe20003f06270 */
[----:B------:R-:W-:Y:S01]  /*0960*/  BSSY.RECONVERGENT B1, `(.L_x_869) ;  /* 0x0000012000017945 */ /* 0x000fe20003800200 */
[C---:B------:R-:W-:Y:S01]  /*0970*/  IADD3 R6, P1, PT, R21.reuse, UR6, RZ ;  /* 0x0000000615067c10 */ /* 0x040fe2000ff3e0ff */
[----:B------:R-:W-:Y:S02]  /*0980*/  IMAD.MOV.U32 R13, RZ, RZ, R16 ;  /* 0x000000ffff0d7224 */ /* 0x000fe400078e0010 */
[----:B------:R-:W-:Y:S01]  /*0990*/  IMAD.MOV.U32 R22, RZ, RZ, R17 ;  /* 0x000000ffff167224 */ /* 0x000fe200078e0011 */
[----:B------:R-:W-:Y:S01]  /*09a0*/  LEA.HI.X.SX32 R11, R21, UR7, 0x1, P1 ;  /* 0x00000007150b7c11 */ /* 0x000fe200088f0eff */
        /* <DEDUP_REMOVED lines=13> */
.L_x_870:
[----:B------:R-:W-:Y:S05]  /*0a80*/  BSYNC.RECONVERGENT B1 ;  /* 0x0000000000017941 */ /* 0x000fea0003800200 */
.L_x_869:
        /* <DEDUP_REMOVED lines=17> */
.L_x_872:
[----:B------:R-:W-:Y:S05]  /*0ba0*/  BSYNC.RECONVERGENT B1 ;  /* 0x0000000000017941 */ /* 0x000fea0003800200 */
.L_x_871:
[----:B------:R-:W-:Y:S01]  /*0bb0*/  ISETP.GE.AND P0, PT, R5, R10, PT ;  /* 0x0000000a0500720c */ /* 0x000fe20003f06270 */
        /* <DEDUP_REMOVED lines=18> */
.L_x_874:
[----:B------:R-:W-:Y:S05]  /*0ce0*/  BSYNC.RECONVERGENT B1 ;  /* 0x0000000000017941 */ /* 0x000fea0003800200 */
.L_x_873:
        /* <DEDUP_REMOVED lines=17> */
.L_x_876:
[----:B------:R-:W-:Y:S05]  /*0e00*/  BSYNC.RECONVERGENT B1 ;  /* 0x0000000000017941 */ /* 0x000fea0003800200 */
.L_x_875:
        /* <DEDUP_REMOVED lines=19> */
.L_x_878:
[----:B------:R-:W-:Y:S05]  /*0f40*/  BSYNC.RECONVERGENT B1 ;  /* 0x0000000000017941 */ /* 0x000fea0003800200 */
.L_x_877:
        /* <DEDUP_REMOVED lines=17> */
.L_x_880:
[----:B------:R-:W-:Y:S05]  /*1060*/  BSYNC.RECONVERGENT B1 ;  /* 0x0000000000017941 */ /* 0x000fea0003800200 */
.L_x_879:
[----:B------:R-:W-:Y:S02]  /*1070*/  VIADD R9, R9, 0x400 ;  /* 0x0000040009097836 */ /* 0x000fe40000000000 */
[----:B------:R-:W-:Y:S02]  /*1080*/  VIADD R21, R21, 0x400 ;  /* 0x0000040015157836 */ /* 0x000fe40000000000 */
[----:B------:R-:W-:Y:S01]  /*1090*/  VIADD R20, R20, 0x400 ;  /* 0x0000040014147836 */ /* 0x000fe20000000000 */
[----:B------:R-:W-:Y:S01]  /*10a0*/  ISETP.GE.AND P0, PT, R9, R2, PT ;  /* 0x000000020900720c */ /* 0x000fe20003f06270 */
[----:B------:R-:W-:Y:S02]  /*10b0*/  VIADD R19, R19, 0x400 ;  /* 0x0000040013137836 */ /* 0x000fe40000000000 */
[----:B------:R-:W-:-:S10]  /*10c0*/  VIADD R8, R8, 0x400 ;  /* 0x0000040008087836 */ /* 0x000fd40000000000 */
[----:B------:R-:W-:Y:S05]  /*10d0*/  @!P0 BRA `(.L_x_881) ;  /* 0xfffffff4006c8947 */ /* 0x000fea000383ffff */
.L_x_857:
[----:B------:R-:W-:Y:S05]  /*10e0*/  BSYNC.RECONVERGENT B2 ;  /* 0x0000000000027941 */ /* 0x000fea0003800200 */
.L_x_856:
[----:B------:R-:W0:Y:S01]  /*10f0*/  S2R R14, SR_TID.X ;  /* 0x00000000000e7919 */ /* 0x000e220000002100 */
[----:B------:R-:W-:-:S13]  /*1100*/  ISETP.GE.AND P0, PT, R2, 0x100, PT ;  /* 0x000001000200780c */ /* 0x000fda0003f06270 */
[----:B------:R-:W-:Y:S05]  /*1110*/  @!P0 BRA `(.L_x_882) ;  /* 0x0000002000fc8947 */ /* 0x000fea0003800000 */
[----:B------:R-:W1:Y:S01]  /*1120*/  S2R R15, SR_LANEID ;  /* 0x00000000000f7919 */ /* 0x000e620000000000 */
[----:B------:R-:W-:Y:S01]  /*1130*/  BSSY.RECONVERGENT B1, `(.L_x_883) ;  /* 0x0000031000017945 */ /* 0x000fe20003800200 */
[----:B------:R-:W-:Y:S01]  /*1140*/  IMAD.MOV.U32 R13, RZ, RZ, R7 ;  /* 0x000000ffff0d7224 */ /* 0x000fe200078e0007 */
[----:B------:R2:W3:Y:S01]  /*1150*/  SHFL.DOWN PT, R17, R4, 0x1, 0x1f ;  /* 0x08201f0004117f89 */ /* 0x0004e200000e0000 */
[----:B------:R-:W-:Y:S02]  /*1160*/  IMAD.MOV.U32 R12, RZ, RZ, R6 ;  /* 0x000000ffff0c7224 */ /* 0x000fe400078e0006 */
[----:B------:R-:W-:Y:S01]  /*1170*/  IMAD.MOV.U32 R2, RZ, RZ, R11 ;  /* 0x000000ffff027224 */ /* 0x000fe200078e000b */
[----:B------:R2:W4:Y:S01]  /*1180*/  SHFL.DOWN PT, R16, R5, 0x1, 0x1f ;  /* 0x08201f0005107f89 */ /* 0x00052200000e0000 */
[----:B------:R-:W-:Y:S02]  /*1190*/  IMAD.MOV.U32 R9, RZ, RZ, R5 ;  /* 0x000000ffff097224 */ /* 0x000fe400078e0005 */
[----:B------:R-:W-:Y:S01]  /*11a0*/  IMAD.MOV.U32 R10, RZ, RZ, R3 ;  /* 0x000000ffff0a7224 */ /* 0x000fe200078e0003 */
[----:B------:R2:W0:Y:S01]  /*11b0*/  SHFL.DOWN PT, R18, R3, 0x1, 0x1f ;  /* 0x08201f0003127f89 */ /* 0x00042200000e0000 */
        /* <DEDUP_REMOVED lines=25> */
.L_x_886:
[----:B------:R-:W-:Y:S05]  /*1350*/  BSYNC.RECONVERGENT B2 ;  /* 0x0000000000027941 */ /* 0x000fea0003800200 */
.L_x_885:
        /* <DEDUP_REMOVED lines=14> */
.L_x_884:
[----:B------:R-:W-:Y:S05]  /*1440*/  BSYNC.RECONVERGENT B1 ;  /* 0x0000000000017941 */ /* 0x000fea0003800200 */
.L_x_883:
[----:B------:R-:W-:Y:S01]  /*1450*/  ISETP.GT.AND P0, PT, R15, 0x1d, PT ;  /* 0x0000001d0f00780c */ /* 0x000fe20003f04270 */
[----:B------:R1:W2:Y:S01]  /*1460*/  SHFL.DOWN PT, R17, R8, 0x2, 0x1f ;  /* 0x08401f0008117f89 */ /* 0x0002a200000e0000 */
[----:B------:R-:W-:Y:S01]  /*1470*/  BSSY.RECONVERGENT B1, `(.L_x_887) ;  /* 0x0000035000017945 */ /* 0x000fe20003800200 */
[----:B------:R-:W-:Y:S02]  /*1480*/  IMAD.MOV.U32 R5, RZ, RZ, R13 ;  /* 0x000000ffff057224 */ /* 0x000fe400078e000d */
[----:B------:R1:W3:Y:S01]  /*1490*/  SHFL.DOWN PT, R16, R9, 0x2, 0x1f ;  /* 0x08401f0009107f89 */ /* 0x0002e200000e0000 */
[----:B------:R-:W-:Y:S02]  /*14a0*/  IMAD.MOV.U32 R4, RZ, RZ, R12 ;  /* 0x000000ffff047224 */ /* 0x000fe400078e000c */
[----:B------:R-:W-:Y:S01]  /*14b0*/  IMAD.MOV.U32 R3, RZ, RZ, R2 ;  /* 0x000000ffff037224 */ /* 0x000fe200078e0002 */
[----:B0-----:R1:W0:Y:S04]  /*14c0*/  SHFL.DOWN PT, R19, R10, 0x2, 0x1f ;  /* 0x08401f000a137f89 */ /* 0x00122800000e0000 */
        /* <DEDUP_REMOVED lines=23> */
.L_x_890:
[----:B------:R-:W-:Y:S05]  /*1640*/  BSYNC.RECONVERGENT B2 ;  /* 0x0000000000027941 */ /* 0x000fea0003800200 */
.L_x_889:
        /* <DEDUP_REMOVED lines=23> */
.L_x_888:
[----:B------:R-:W-:Y:S05]  /*17c0*/  BSYNC.RECONVERGENT B1 ;  /* 0x0000000000017941 */ /* 0x000fea0003800200 */
.L_x_887:
[----:B------:R-:W-:Y:S01]  /*17d0*/  ISETP.GT.AND P0, PT, R15, 0x1b, PT ;  /* 0x0000001b0f00780c */ /* 0x000fe20003f04270 */
[----:B--2---:R2:W2:Y:S01]  /*17e0*/  SHFL.DOWN PT, R17, R8, 0x4, 0x1f ;  /* 0x08801f0008117f89 */ /* 0x0044a200000e0000 */
[----:B------:R-:W-:Y:S01]  /*17f0*/  BSSY.RECONVERGENT B1, `(.L_x_891) ;  /* 0x0000035000017945 */ /* 0x000fe20003800200 */
[----:B------:R-:W-:Y:S02]  /*1800*/  IMAD.MOV.U32 R7, RZ, RZ, R5 ;  /* 0x000000ffff077224 */ /* 0x000fe400078e0005 */
[----:B---3--:R3:W2:Y:S01]  /*1810*/  SHFL.DOWN PT, R16, R9, 0x4, 0x1f ;  /* 0x08801f0009107f89 */ /* 0x0086a200000e0000 */
[----:B------:R-:W-:Y:S02]  /*1820*/  IMAD.MOV.U32 R6, RZ, RZ, R4 ;  /* 0x000000ffff067224 */ /* 0x000fe400078e0004 */
[----:B-1----:R-:W-:Y:S01]  /*1830*/  IMAD.MOV.U32 R2, RZ, RZ, R3 ;  /* 0x000000ffff027224 */ /* 0x002fe200078e0003 */
[----:B0-----:R3:W0:Y:S04]  /*1840*/  SHFL.DOWN PT, R19, R10, 0x4, 0x1f ;  /* 0x08801f000a137f89 */ /* 0x00162800000e0000 */
        /* <DEDUP_REMOVED lines=23> */
.L_x_894:
[----:B------:R-:W-:Y:S05]  /*19c0*/  BSYNC.RECONVERGENT B2 ;  /* 0x0000000000027941 */ /* 0x000fea0003800200 */
.L_x_893:
        /* <DEDUP_REMOVED lines=23> */
.L_x_892:
[----:B------:R-:W-:Y:S05]  /*1b40*/  BSYNC.RECONVERGENT B1 ;  /* 0x0000000000017941 */ /* 0x000fea0003800200 */
.L_x_891:
[----:B------:R-:W-:Y:S01]  /*1b50*/  ISETP.GT.AND P0, PT, R15, 0x17, PT ;  /* 0x000000170f00780c */ /* 0x000fe20003f04270 */
[----:B--2---:R2:W2:Y:S01]  /*1b60*/  SHFL.DOWN PT, R17, R8, 0x8, 0x1f ;  /* 0x09001f0008117f89 */ /* 0x0044a200000e0000 */
[----:B------:R-:W-:Y:S01]  /*1b70*/  BSSY.RECONVERGENT B1, `(.L_x_895) ;  /* 0x0000035000017945 */ /* 0x000fe20003800200 */
[----:B------:R-:W-:Y:S02]  /*1b80*/  IMAD.MOV.U32 R11, RZ, RZ, R7 ;  /* 0x000000ffff0b7224 */ /* 0x000fe400078e0007 */
[----:B------:R1:W2:Y:S01]  /*1b90*/  SHFL.DOWN PT, R16, R9, 0x8, 0x1f ;  /* 0x09001f0009107f89 */ /* 0x0002a200000e0000 */
[----:B---3--:R-:W-:Y:S02]  /*1ba0*/  IMAD.MOV.U32 R4, RZ, RZ, R6 ;  /* 0x000000ffff047224 */ /* 0x008fe400078e0006 */
[----:B------:R-:W-:Y:S01]  /*1bb0*/  IMAD.MOV.U32 R3, RZ, RZ, R2 ;  /* 0x000000ffff037224 */ /* 0x000fe200078e0002 */
[----:B0-----:R0:W3:Y:S04]  /*1bc0*/  SHFL.DOWN PT, R19, R10, 0x8, 0x1f ;  /* 0x09001f000a137f89 */ /* 0x0010e800000e0000 */
[----:B----4-:R0:W4:Y:S04]  /*1bd0*/  SHFL.DOWN PT, R21, R2, 0x8, 0x1f ;  /* 0x09001f0002157f89 */ /* 0x01012800000e0000 */
[----:B-1----:R0:W1:Y:S04]  /*1be0*/  SHFL.DOWN PT, R18, R7, 0x8, 0x1f ;  /* 0x09001f0007127f89 */ /* 0x00206800000e0000 */
[----:B------:R0:W0:Y:S01]  /*1bf0*/  SHFL.DOWN PT, R23, R6, 0x8, 0x1f ;  /* 0x09001f0006177f89 */ /* 0x00002200000e0000 */
[----:B------:R-:W-:Y:S05]  /*1c00*/  @P0 BRA `(.L_x_896) ;  /* 0x0000000000ac0947 */ /* 0x000fea0003800000 */
[----:B--2---:R-:W-:Y:S01]  /*1c10*/  ISETP.GE.AND P0, PT, R8, R17, PT ;  /* 0x000000110800720c */ /* 0x004fe20003f06270 */
[----:B------:R-:W-:Y:S01]  /*1c20*/  BSSY.RECONVERGENT B2, `(.L_x_897) ;  /* 0x0000012000027945 */ /* 0x000fe20003800200 */
[----:B----4-:R-:W-:Y:S01]  /*1c30*/  ISETP.GE.AND P2, PT, R2, R21, PT ;  /* 0x000000150200720c */ /* 0x010fe20003f46270 */
[----:B------:R-:W-:Y:S02]  /*1c40*/  IMAD.MOV.U32 R12, RZ, RZ, R9 ;  /* 0x000000ffff0c7224 */ /* 0x000fe400078e0009 */
[----:B------:R-:W-:Y:S02]  /*1c50*/  IMAD.MOV.U32 R13, RZ, RZ, R10 ;  /* 0x000000ffff0d7224 */ /* 0x000fe400078e000a */
[----:B-1----:R-:W-:Y:S02]  /*1c60*/  IMAD.MOV.U32 R11, RZ, RZ, R18 ;  /* 0x000000ffff0b7224 */ /* 0x002fe400078e0012 */
[----:B------:R-:W-:-:S04]  /*1c70*/  IMAD.MOV.U32 R5, RZ, RZ, R8 ;  /* 0x000000ffff057224 */ /* 0x000fc800078e0008 */
[----:B------:R-:W-:Y:S05]  /*1c80*/  @!P0 BRA `(.L_x_898) ;  /* 0x00000000002c8947 */ /* 0x000fea0003800000 */
[----:B------:R-:W-:Y:S01]  /*1c90*/  ISETP.GE.AND P3, PT, R17, R8, PT ;  /* 0x000000081100720c */ /* 0x000fe20003f66270 */
[----:B------:R-:W-:Y:S02]  /*1ca0*/  IMAD.MOV.U32 R12, RZ, RZ, R16 ;  /* 0x000000ffff0c7224 */ /* 0x000fe400078e0010 */
[----:B---3--:R-:W-:Y:S02]  /*1cb0*/  IMAD.MOV.U32 R13, RZ, RZ, R19 ;  /* 0x000000ffff0d7224 */ /* 0x008fe400078e0013 */
        /* <DEDUP_REMOVED lines=8> */
.L_x_898:
[----:B------:R-:W-:Y:S05]  /*1d40*/  BSYNC.RECONVERGENT B2 ;  /* 0x0000000000027941 */ /* 0x000fea0003800200 */
.L_x_897:
        /* <DEDUP_REMOVED lines=23> */
.L_x_896:
[----:B------:R-:W-:Y:S05]  /*1ec0*/  BSYNC.RECONVERGENT B1 ;  /* 0x0000000000017941 */ /* 0x000fea0003800200 */
.L_x_895:
[----:B------:R-:W-:Y:S01]  /*1ed0*/  ISETP.GT.AND P0, PT, R15, 0xf, PT ;  /* 0x0000000f0f00780c */ /* 0x000fe20003f04270 */
[----:B--2---:R2:W2:Y:S01]  /*1ee0*/  SHFL.DOWN PT, R17, R8, 0x10, 0x1f ;  /* 0x0a001f0008117f89 */ /* 0x0044a200000e0000 */
[----:B------:R-:W-:Y:S01]  /*1ef0*/  BSSY.RECONVERGENT B1, `(.L_x_899) ;  /* 0x0000035000017945 */ /* 0x000fe20003800200 */
[----:B0-----:R-:W-:Y:S02]  /*1f00*/  IMAD.MOV.U32 R7, RZ, RZ, R3 ;  /* 0x000000ffff077224 */ /* 0x001fe400078e0003 */
[----:B------:R0:W0:Y:S01]  /*1f10*/  SHFL.DOWN PT, R16, R9, 0x10, 0x1f ;  /* 0x0a001f0009107f89 */ /* 0x00002200000e0000 */
[----:B------:R-:W-:Y:S02]  /*1f20*/  IMAD.MOV.U32 R6, RZ, RZ, R11 ;  /* 0x000000ffff067224 */ /* 0x000fe400078e000b */
[----:B------:R-:W-:Y:S01]  /*1f30*/  IMAD.MOV.U32 R5, RZ, RZ, R4 ;  /* 0x000000ffff057224 */ /* 0x000fe200078e0004 */
[----:B---3--:R3:W0:Y:S04]  /*1f40*/  SHFL.DOWN PT, R19, R10, 0x10, 0x1f ;  /* 0x0a001f000a137f89 */ /* 0x00862800000e0000 */
[----:B-1----:R3:W1:Y:S04]  /*1f50*/  SHFL.DOWN PT, R18, R3, 0x10, 0x1f ;  /* 0x0a001f0003127f89 */ /* 0x00266800000e0000 */
        /* <DEDUP_REMOVED lines=13> */
[----:B0-----:R-:W-:Y:S02]  /*2030*/  IMAD.MOV.U32 R12, RZ, RZ, R16 ;  /* 0x000000ffff0c7224 */ /* 0x001fe400078e0010 */
        /* <DEDUP_REMOVED lines=8> */
.L_x_902:
[----:B------:R-:W-:Y:S05]  /*20c0*/  BSYNC.RECONVERGENT B2 ;  /* 0x0000000000027941 */ /* 0x000fea0003800200 */
.L_x_901:
[----:B0-----:R-:W-:Y:S02]  /*20d0*/  IMAD.MOV.U32 R6, RZ, RZ, R20 ;  /* 0x000000ffff067224 */ /* 0x001fe400078e0014 */
        /* <DEDUP_REMOVED lines=22> */
.L_x_900:
[----:B------:R-:W-:Y:S05]  /*2240*/  BSYNC.RECONVERGENT B1 ;  /* 0x0000000000017941 */ /* 0x000fea0003800200 */
.L_x_899:
[----:B------:R-:W-:Y:S01]  /*2250*/  ISETP.NE.AND P0, PT, R15, RZ, PT ;  /* 0x000000ff0f00720c */ /* 0x000fe20003f05270 */
[----:B------:R-:W-:-:S12]  /*2260*/  BSSY.RECONVERGENT B1, `(.L_x_903) ;  /* 0x000000e000017945 */ /* 0x000fd80003800200 */
[----:B------:R-:W-:Y:S05]  /*2270*/  @P0 BRA `(.L_x_904) ;  /* 0x0000000000300947 */ /* 0x000fea0003800000 */
[----:B---3--:R-:W3:Y:S01]  /*2280*/  S2R R4, SR_CgaCtaId ;  /* 0x0000000000047919 */ /* 0x008ee20000008800 */
[----:B------:R-:W-:Y:S02]  /*2290*/  MOV R3, 0x400 ;  /* 0x0000040000037802 */ /* 0x000fe40000000f00 */
[----:B------:R-:W-:Y:S02]  /*22a0*/  LOP3.LUT R2, R14, 0x3e0, RZ, 0xc0, !PT ;  /* 0x000003e00e027812 */ /* 0x000fe400078ec0ff */
[----:B---3--:R-:W-:Y:S01]  /*22b0*/  LEA R3, R4, R3, 0x18 ;  /* 0x0000000304037211 */ /* 0x008fe200078ec0ff */
[----:B------:R-:W-:-:S04]  /*22c0*/  IMAD.MOV.U32 R4, RZ, RZ, R6 ;  /* 0x000000ffff047224 */ /* 0x000fc800078e0006 */
[----:B------:R-:W-:Y:S02]  /*22d0*/  IMAD.IADD R11, R2, 0x1, R3 ;  /* 0x00000001020b7824 */ /* 0x000fe400078e0203 */
[----:B------:R-:W-:Y:S02]  /*22e0*/  IMAD.MOV.U32 R2, RZ, RZ, R9 ;  /* 0x000000ffff027224 */ /* 0x000fe400078e0009 */
[----:B------:R-:W-:Y:S01]  /*22f0*/  IMAD.MOV.U32 R3, RZ, RZ, R10 ;  /* 0x000000ffff037224 */ /* 0x000fe200078e000a */
[----:B------:R3:W-:Y:S04]  /*2300*/  STS.64 [R11+0x20], R4 ;  /* 0x000020040b007388 */ /* 0x0007e80000000a00 */
[----:B------:R3:W-:Y:S04]  /*2310*/  STS.64 [R11+0x10], R2 ;  /* 0x000010020b007388 */ /* 0x0007e80000000a00 */
[----:B------:R3:W-:Y:S04]  /*2320*/  STS [R11+0x8], R8 ;  /* 0x000008080b007388 */ /* 0x0007e80000000800 */
[----:B------:R3:W-:Y:S02]  /*2330*/  STS [R11+0x18], R7 ;  /* 0x000018070b007388 */ /* 0x0007e40000000800 */
.L_x_904:
[----:B------:R-:W-:Y:S05]  /*2340*/  BSYNC.RECONVERGENT B1 ;  /* 0x0000000000017941 */ /* 0x000fea0003800200 */
.L_x_903:
        /* <DEDUP_REMOVED lines=11> */
[----:B------:R-:W3:Y:S04]  /*2400*/  LDS R20, [R4+0x38] ;  /* 0x0000380004147984 */ /* 0x000ee80000000800 */
[----:B------:R0:W1:Y:S04]  /*2410*/  LDS R19, [R4+0x48] ;  /* 0x0000480004137984 */ /* 0x0000680000000800 */
[----:B--2---:R2:W1:Y:S04]  /*2420*/  LDS R17, [R4+0x58] ;  /* 0x0000580004117984 */ /* 0x0044680000000800 */
[----:B------:R2:W1:Y:S01]  /*2430*/  LDS.64 R12, [R4+0x40] ;  /* 0x00004000040c7984 */ /* 0x0004620000000a00 */
[----:B0-----:R-:W-:-:S02]  /*2440*/  ISETP.GE.AND P0, PT, R8, R11, PT ;  /* 0x0000000b0800720c */ /* 0x001fc40003f06270 */
[----:B---3--:R-:W-:-:S11]  /*2450*/  ISETP.GE.AND P3, PT, R7, R20, PT ;  /* 0x000000140700720c */ /* 0x008fd60003f66270 */
[----:B--2---:R-:W-:Y:S05]  /*2460*/  @!P0 BRA `(.L_x_907) ;  /* 0x0000000000308947 */ /* 0x004fea0003800000 */
        /* <DEDUP_REMOVED lines=12> */
.L_x_907:
[----:B------:R-:W-:Y:S05]  /*2530*/  BSYNC.RECONVERGENT B1 ;  /* 0x0000000000017941 */ /* 0x000fea0003800200 */
.L_x_906:
[----:B------:R-:W-:Y:S01]  /*2540*/  BSSY.RECONVERGENT B1, `(.L_x_908) ;  /* 0x0000014000017945 */ /* 0x000fe20003800200 */
        /* <DEDUP_REMOVED lines=19> */
.L_x_909:
[----:B------:R-:W-:Y:S05]  /*2680*/  BSYNC.RECONVERGENT B1 ;  /* 0x0000000000017941 */ /* 0x000fea0003800200 */
.L_x_908:
        /* <DEDUP_REMOVED lines=23> */
.L_x_911:
[----:B------:R-:W-:Y:S05]  /*2800*/  BSYNC.RECONVERGENT B1 ;  /* 0x0000000000017941 */ /* 0x000fea0003800200 */
.L_x_910:
        /* <DEDUP_REMOVED lines=17> */
.L_x_913:
[----:B------:R-:W-:Y:S05]  /*2920*/  BSYNC.RECONVERGENT B1 ;  /* 0x0000000000017941 */ /* 0x000fea0003800200 */
.L_x_912:
        /* <DEDUP_REMOVED lines=18> */
.L_x_915:
[----:B------:R-:W-:Y:S05]  /*2a50*/  BSYNC.RECONVERGENT B1 ;  /* 0x0000000000017941 */ /* 0x000fea0003800200 */
.L_x_914:
        /* <DEDUP_REMOVED lines=17> */
.L_x_917:
[----:B------:R-:W-:Y:S05]  /*2b70*/  BSYNC.RECONVERGENT B1 ;  /* 0x0000000000017941 */ /* 0x000fea0003800200 */
.L_x_916:
        /* <DEDUP_REMOVED lines=18> */
.L_x_919:
[----:B------:R-:W-:Y:S05]  /*2ca0*/  BSYNC.RECONVERGENT B1 ;  /* 0x0000000000017941 */ /* 0x000fea0003800200 */
.L_x_918:
        /* <DEDUP_REMOVED lines=26> */
.L_x_921:
[----:B------:R-:W-:Y:S05]  /*2e50*/  BSYNC.RECONVERGENT B1 ;  /* 0x0000000000017941 */ /* 0x000fea0003800200 */
.L_x_920:
        /* <DEDUP_REMOVED lines=16> */
.L_x_923:
[----:B------:R-:W-:Y:S05]  /*2f60*/  BSYNC.RECONVERGENT B1 ;  /* 0x0000000000017941 */ /* 0x000fea0003800200 */
.L_x_922:
        /* <DEDUP_REMOVED lines=17> */
.L_x_925:
[----:B------:R-:W-:Y:S05]  /*3080*/  BSYNC.RECONVERGENT B1 ;  /* 0x0000000000017941 */ /* 0x000fea0003800200 */
.L_x_924:
        /* <DEDUP_REMOVED lines=16> */
.L_x_927:
[----:B------:R-:W-:Y:S05]  /*3190*/  BSYNC.RECONVERGENT B1 ;  /* 0x0000000000017941 */ /* 0x000fea0003800200 */
.L_x_926:
        /* <DEDUP_REMOVED lines=17> */
.L_x_929:
[----:B------:R-:W-:Y:S05]  /*32b0*/  BSYNC.RECONVERGENT B1 ;  /* 0x0000000000017941 */ /* 0x000fea0003800200 */
.L_x_928:
        /* <DEDUP_REMOVED lines=18> */
.L_x_931:
[----:B------:R-:W-:Y:S05]  /*33e0*/  BSYNC.RECONVERGENT B1 ;  /* 0x0000000000017941 */ /* 0x000fea0003800200 */
.L_x_930:
        /* <DEDUP_REMOVED lines=18> */
.L_x_882:
[----:B------:R-:W1:Y:S01]  /*3510*/  S2R R12, SR_LANEID ;  /* 0x00000000000c7919 */ /* 0x000e620000000000 */
[----:B0-----:R-:W-:Y:S01]  /*3520*/  LOP3.LUT R13, R14, 0x3e0, RZ, 0xc0, !PT ;  /* 0x000003e00e0d7812 */ /* 0x001fe200078ec0ff */
        /* <DEDUP_REMOVED lines=39> */
.L_x_935:
[----:B------:R-:W-:Y:S05]  /*37a0*/  BSYNC.RECONVERGENT B2 ;  /* 0x0000000000027941 */ /* 0x000fea0003800200 */
.L_x_934:
        /* <DEDUP_REMOVED lines=14> */
.L_x_933:
[----:B------:R-:W-:Y:S05]  /*3890*/  BSYNC.RECONVERGENT B1 ;  /* 0x0000000000017941 */ /* 0x000fea0003800200 */
.L_x_932:
[----:B0-----:R-:W-:Y:S01]  /*38a0*/  VIADD R4, R12, 0x2 ;  /* 0x000000020c047836 */ /* 0x001fe20000000000 */
[----:B------:R0:W2:Y:S01]  /*38b0*/  SHFL.DOWN PT, R11, R8, 0x2, R15 ;  /* 0x08400000080b7989 */ /* 0x0000a200000e000f */
[----:B------:R-:W-:Y:S01]  /*38c0*/  BSSY.RECONVERGENT B1, `(.L_x_936) ;  /* 0x0000036000017945 */ /* 0x000fe20003800200 */
[----:B------:R-:W-:Y:S02]  /*38d0*/  IMAD.MOV.U32 R6, RZ, RZ, R18 ;  /* 0x000000ffff067224 */ /* 0x000fe400078e0012 */
[----:B------:R-:W-:Y:S01]  /*38e0*/  ISETP.GT.AND P0, PT, R4, R15, PT ;  /* 0x0000000f0400720c */ /* 0x000fe20003f04270 */
[----:B----4-:R0:W4:Y:S01]  /*38f0*/  SHFL.DOWN PT, R24, R9, 0x2, R15 ;  /* 0x0840000009187989 */ /* 0x01012200000e000f */
[----:B------:R-:W-:Y:S02]  /*3900*/  IMAD.MOV.U32 R4, RZ, RZ, R16 ;  /* 0x000000ffff047224 */ /* 0x000fe400078e0010 */
[----:B---3--:R-:W-:Y:S01]  /*3910*/  IMAD.MOV.U32 R22, RZ, RZ, R20 ;  /* 0x000000ffff167224 */ /* 0x008fe200078e0014 */
[----:B------:R0:W3:Y:S04]  /*3920*/  SHFL.DOWN PT, R17, R10, 0x2, R15 ;  /* 0x084000000a117989 */ /* 0x0000e800000e000f */
        /* <DEDUP_REMOVED lines=15> */
[----:B---3--:R-:W-:-:S08]  /*3a20*/  IMAD.MOV.U32 R7, RZ, RZ, R17 ;  /* 0x000000ffff077224 */ /* 0x008fd000078e0011 */
[CC--:B------:R-:W-:Y:S02]  /*3a30*/  @P3 ISETP.GE.U32.AND P0, PT, R9.reuse, R24.reuse, PT ;  /* 0x000000180900320c */ /* 0x0c0fe40003f06070 */
[CC--:B------:R-:W-:Y:S02]  /*3a40*/  @P3 ISETP.LT.U32.AND P1, PT, R9.reuse, R24.reuse, PT ;  /* 0x000000180900320c */ /* 0x0c0fe40003f21070 */
[CC--:B------:R-:W-:Y:S02]  /*3a50*/  @P3 ISETP.GE.AND.EX P0, PT, R10.reuse, R17.reuse, PT, P0 ;  /* 0x000000110a00320c */ /* 0x0c0fe40003f06300 */
[----:B------:R-:W-:Y:S02]  /*3a60*/  @P3 ISETP.LT.AND.EX P1, PT, R10, R17, PT, P1 ;  /* 0x000000110a00320c */ /* 0x000fe40003f21310 */
[----:B------:R-:W-:Y:S02]  /*3a70*/  @P3 SEL R3, R8, R11, !P0 ;  /* 0x0000000b08033207 */ /* 0x000fe40004000000 */
[----:B------:R-:W-:-:S02]  /*3a80*/  @P3 SEL R5, R9, R24, P1 ;  /* 0x0000001809053207 */ /* 0x000fc40000800000 */
[----:B------:R-:W-:-:S07]  /*3a90*/  @P3 SEL R7, R10, R17, P1 ;  /* 0x000000110a073207 */ /* 0x000fce0000800000 */
.L_x_939:
[----:B------:R-:W-:Y:S05]  /*3aa0*/  BSYNC.RECONVERGENT B2 ;  /* 0x0000000000027941 */ /* 0x000fea0003800200 */
.L_x_938:
        /* <DEDUP_REMOVED lines=23> */
.L_x_937:
[----:B------:R-:W-:Y:S05]  /*3c20*/  BSYNC.RECONVERGENT B1 ;  /* 0x0000000000017941 */ /* 0x000fea0003800200 */
.L_x_936:
[----:B0-----:R-:W-:Y:S01]  /*3c30*/  VIADD R16, R12, 0x4 ;  /* 0x000000040c107836 */ /* 0x001fe20000000000 */
[----:B--2---:R0:W2:Y:S01]  /*3c40*/  SHFL.DOWN PT, R11, R8, 0x4, R15 ;  /* 0x08800000080b7989 */ /* 0x0040a200000e000f */
[----:B------:R-:W-:Y:S01]  /*3c50*/  BSSY.RECONVERGENT B1, `(.L_x_940) ;  /* 0x0000036000017945 */ /* 0x000fe20003800200 */
[----:B------:R-:W-:Y:S02]  /*3c60*/  IMAD.MOV.U32 R18, RZ, RZ, R6 ;  /* 0x000000ffff127224 */ /* 0x000fe400078e0006 */
[----:B------:R-:W-:Y:S01]  /*3c70*/  ISETP.GT.AND P0, PT, R16, R15, PT ;  /* 0x0000000f1000720c */ /* 0x000fe20003f04270 */
[----:B----4-:R0:W4:Y:S01]  /*3c80*/  SHFL.DOWN PT, R24, R9, 0x4, R15 ;  /* 0x0880000009187989 */ /* 0x01012200000e000f */
[----:B------:R-:W-:Y:S02]  /*3c90*/  IMAD.MOV.U32 R16, RZ, RZ, R4 ;  /* 0x000000ffff107224 */ /* 0x000fe400078e0004 */
[----:B------:R-:W-:Y:S01]  /*3ca0*/  IMAD.MOV.U32 R20, RZ, RZ, R22 ;  /* 0x000000ffff147224 */ /* 0x000fe200078e0016 */
[----:B---3--:R0:W3:Y:S04]  /*3cb0*/  SHFL.DOWN PT, R17, R10, 0x4, R15 ;  /* 0x088000000a117989 */ /* 0x0080e800000e000f */
        /* <DEDUP_REMOVED lines=23> */
.L_x_943:
[----:B------:R-:W-:Y:S05]  /*3e30*/  BSYNC.RECONVERGENT B2 ;  /* 0x0000000000027941 */ /* 0x000fea0003800200 */
.L_x_942:
        /* <DEDUP_REMOVED lines=23> */
.L_x_941:
[----:B------:R-:W-:Y:S05]  /*3fb0*/  BSYNC.RECONVERGENT B1 ;  /* 0x0000000000017941 */ /* 0x000fea0003800200 */
.L_x_940:
[----:B0-----:R-:W-:Y:S01]  /*3fc0*/  VIADD R4, R12, 0x8 ;  /* 0x000000080c047836 */ /* 0x001fe20000000000 */
[----:B------:R0:W0:Y:S01]  /*3fd0*/  SHFL.DOWN PT, R7, R8, 0x8, R15 ;  /* 0x0900000008077989 */ /* 0x00002200000e000f */
[----:B------:R-:W-:Y:S01]  /*3fe0*/  BSSY.RECONVERGENT B1, `(.L_x_944) ;  /* 0x0000036000017945 */ /* 0x000fe20003800200 */
[----:B------:R-:W-:Y:S02]  /*3ff0*/  IMAD.MOV.U32 R22, RZ, RZ, R18 ;  /* 0x000000ffff167224 */ /* 0x000fe400078e0012 */
[----:B------:R-:W-:Y:S01]  /*4000*/  ISETP.GT.AND P0, PT, R4, R15, PT ;  /* 0x0000000f0400720c */ /* 0x000fe20003f04270 */
[----:B-1----:R1:W0:Y:S01]  /*4010*/  SHFL.DOWN PT, R26, R9, 0x8, R15 ;  /* 0x09000000091a7989 */ /* 0x00222200000e000f */
[----:B------:R-:W-:Y:S02]  /*4020*/  IMAD.MOV.U32 R4, RZ, RZ, R16 ;  /* 0x000000ffff047224 */ /* 0x000fe400078e0010 */
[----:B----4-:R-:W-:Y:S01]  /*4030*/  IMAD.MOV.U32 R24, RZ, RZ, R20 ;  /* 0x000000ffff187224 */ /* 0x010fe200078e0014 */
[----:B--2---:R1:W2:Y:S04]  /*4040*/  SHFL.DOWN PT, R11, R10, 0x8, R15 ;  /* 0x090000000a0b7989 */ /* 0x0042a800000e000f */
[----:B---3--:R1:W3:Y:S04]  /*4050*/  SHFL.DOWN PT, R17, R16, 0x8, R15 ;  /* 0x0900000010117989 */ /* 0x0082e800000e000f */
[----:B------:R1:W4:Y:S04]  /*4060*/  SHFL.DOWN PT, R19, R18, 0x8, R15 ;  /* 0x0900000012137989 */ /* 0x00032800000e000f */
        /* <DEDUP_REMOVED lines=13> */
[----:B--2---:R-:W-:-:S08]  /*4140*/  IMAD.MOV.U32 R6, RZ, RZ, R11 ;  /* 0x000000ffff067224 */ /* 0x004fd000078e000b */
[CC--:B------:R-:W-:Y:S02]  /*4150*/  @P3 ISETP.GE.U32.AND P0, PT, R9.reuse, R26.reuse, PT ;  /* 0x0000001a0900320c */ /* 0x0c0fe40003f06070 */
[CC--:B------:R-:W-:Y:S02]  /*4160*/  @P3 ISETP.LT.U32.AND P1, PT, R9.reuse, R26.reuse, PT ;  /* 0x0000001a0900320c */ /* 0x0c0fe40003f21070 */
[CC--:B------:R-:W-:Y:S02]  /*4170*/  @P3 ISETP.GE.AND.EX P0, PT, R10.reuse, R11.reuse, PT, P0 ;  /* 0x0000000b0a00320c */ /* 0x0c0fe40003f06300 */
[----:B------:R-:W-:Y:S02]  /*4180*/  @P3 ISETP.LT.AND.EX P1, PT, R10, R11, PT, P1 ;  /* 0x0000000b0a00320c */ /* 0x000fe40003f21310 */
[----:B------:R-:W-:Y:S02]  /*4190*/  @P3 SEL R3, R8, R7, !P0 ;  /* 0x0000000708033207 */ /* 0x000fe40004000000 */
[----:B------:R-:W-:-:S02]  /*41a0*/  @P3 SEL R5, R9, R26, P1 ;  /* 0x0000001a09053207 */ /* 0x000fc40000800000 */
[----:B------:R-:W-:-:S07]  /*41b0*/  @P3 SEL R6, R10, R11, P1 ;  /* 0x0000000b0a063207 */ /* 0x000fce0000800000 */
.L_x_947:
[----:B------:R-:W-:Y:S05]  /*41c0*/  BSYNC.RECONVERGENT B2 ;  /* 0x0000000000027941 */ /* 0x000fea0003800200 */
.L_x_946:
[----:B----4-:R-:W-:Y:S02]  /*41d0*/  IMAD.MOV.U32 R22, RZ, RZ, R19 ;  /* 0x000000ffff167224 */ /* 0x010fe400078e0013 */
        /* <DEDUP_REMOVED lines=22> */
.L_x_945:
[----:B------:R-:W-:Y:S05]  /*4340*/  BSYNC.RECONVERGENT B1 ;  /* 0x0000000000017941 */ /* 0x000fea0003800200 */
.L_x_944:
[----:B------:R-:W-:Y:S01]  /*4350*/  VIADD R6, R12, 0x10 ;  /* 0x000000100c067836 */ /* 0x000fe20000000000 */
[----:B---3--:R3:W2:Y:S01]  /*4360*/  SHFL.DOWN PT, R17, R8, 0x10, R15 ;  /* 0x0a00000008117989 */ /* 0x0086a200000e000f */
[----:B------:R-:W-:Y:S01]  /*4370*/  BSSY.RECONVERGENT B1, `(.L_x_948) ;  /* 0x0000036000017945 */ /* 0x000fe20003800200 */
[----:B0-----:R-:W-:Y:S02]  /*4380*/  IMAD.MOV.U32 R7, RZ, RZ, R4 ;  /* 0x000000ffff077224 */ /* 0x001fe400078e0004 */
[----:B------:R-:W-:Y:S01]  /*4390*/  ISETP.GT.AND P0, PT, R6, R15, PT ;  /* 0x0000000f0600720c */ /* 0x000fe20003f04270 */
[----:B-1----:R3:W0:Y:S01]  /*43a0*/  SHFL.DOWN PT, R16, R9, 0x10, R15 ;  /* 0x0a00000009107989 */ /* 0x00262200000e000f */
[----:B------:R-:W-:Y:S02]  /*43b0*/  IMAD.MOV.U32 R6, RZ, RZ, R22 ;  /* 0x000000ffff067224 */ /* 0x000fe400078e0016 */
[----:B------:R-:W-:Y:S01]  /*43c0*/  IMAD.MOV.U32 R5, RZ, RZ, R24 ;  /* 0x000000ffff057224 */ /* 0x000fe200078e0018 */
[----:B----4-:R3:W1:Y:S04]  /*43d0*/  SHFL.DOWN PT, R19, R10, 0x10, R15 ;  /* 0x0a0000000a137989 */ /* 0x01066800000e000f */
[----:B------:R3:W4:Y:S04]  /*43e0*/  SHFL.DOWN PT, R21, R4, 0x10, R15 ;  /* 0x0a00000004157989 */ /* 0x00072800000e000f */
        /* <DEDUP_REMOVED lines=9> */
[----:B---3--:R-:W-:-:S04]  /*4480*/  IMAD.MOV.U32 R15, RZ, RZ, R10 ;  /* 0x000000ffff0f7224 */ /* 0x008fc800078e000a */
[----:B------:R-:W-:Y:S05]  /*4490*/  @!P0 BRA `(.L_x_951) ;  /* 0x00000000002c8947 */ /* 0x000fea0003800000 */
[----:B------:R-:W-:Y:S01]  /*44a0*/  ISETP.GE.AND P3, PT, R17, R8, PT ;  /* 0x000000081100720c */ /* 0x000fe20003f66270 */
[----:B------:R-:W-:Y:S02]  /*44b0*/  IMAD.MOV.U32 R3, RZ, RZ, R17 ;  /* 0x000000ffff037224 */ /* 0x000fe400078e0011 */
[----:B0-----:R-:W-:Y:S02]  /*44c0*/  IMAD.MOV.U32 R11, RZ, RZ, R16 ;  /* 0x000000ffff0b7224 */ /* 0x001fe400078e0010 */
[----:B-1----:R-:W-:-:S08]  /*44d0*/  IMAD.MOV.U32 R15, RZ, RZ, R19 ;  /* 0x000000ffff0f7224 */ /* 0x002fd000078e0013 */
[CC--:B------:R-:W-:Y:S02]  /*44e0*/  @P3 ISETP.GE.U32.AND P0, PT, R9.reuse, R16.reuse, PT ;  /* 0x000000100900320c */ /* 0x0c0fe40003f06070 */
[CC--:B------:R-:W-:Y:S02]  /*44f0*/  @P3 ISETP.LT.U32.AND P1, PT, R9.reuse, R16.reuse, PT ;  /* 0x000000100900320c */ /* 0x0c0fe40003f21070 */
[CC--:B------:R-:W-:Y:S02]  /*4500*/  @P3 ISETP.GE.AND.EX P0, PT, R10.reuse, R19.reuse, PT, P0 ;  /* 0x000000130a00320c */ /* 0x0c0fe40003f06300 */
[----:B------:R-:W-:Y:S02]  /*4510*/  @P3 ISETP.LT.AND.EX P1, PT, R10, R19, PT, P1 ;  /* 0x000000130a00320c */ /* 0x000fe40003f21310 */
[----:B------:R-:W-:Y:S02]  /*4520*/  @P3 SEL R3, R8, R17, !P0 ;  /* 0x0000001108033207 */ /* 0x000fe40004000000 */
[----:B------:R-:W-:-:S02]  /*4530*/  @P3 SEL R11, R9, R16, P1 ;  /* 0x00000010090b3207 */ /* 0x000fc40000800000 */
[----:B------:R-:W-:-:S07]  /*4540*/  @P3 SEL R15, R10, R19, P1 ;  /* 0x000000130a0f3207 */ /* 0x000fce0000800000 */
.L_x_951:
[----:B------:R-:W-:Y:S05]  /*4550*/  BSYNC.RECONVERGENT B2 ;  /* 0x0000000000027941 */ /* 0x000fea0003800200 */
.L_x_950:
        /* <DEDUP_REMOVED lines=23> */
.L_x_949:
[----:B------:R-:W-:Y:S05]  /*46d0*/  BSYNC.RECONVERGENT B1 ;  /* 0x0000000000017941 */ /* 0x000fea0003800200 */
.L_x_948:
[----:B------:R-:W-:Y:S01]  /*46e0*/  ISETP.NE.AND P0, PT, R12, RZ, PT ;  /* 0x000000ff0c00720c */ /* 0x000fe20003f05270 */
[----:B------:R-:W-:-:S12]  /*46f0*/  BSSY.RECONVERGENT B1, `(.L_x_952) ;  /* 0x000000c000017945 */ /* 0x000fd80003800200 */
[----:B------:R-:W-:Y:S05]  /*4700*/  @P0 BRA `(.L_x_953) ;  /* 0x0000000000280947 */ /* 0x000fea0003800000 */
[----:B------:R-:W5:Y:S01]  /*4710*/  S2UR UR5, SR_CgaCtaId ;  /* 0x00000000000579c3 */ /* 0x000f620000008800 */
[----:B------:R-:W-:Y:S01]  /*4720*/  UMOV UR4, 0x400 ;  /* 0x0000040000047882 */ /* 0x000fe20000000000 */
[----:B0-----:R-:W-:Y:S02]  /*4730*/  IMAD.MOV.U32 R16, RZ, RZ, R9 ;  /* 0x000000ffff107224 */ /* 0x001fe400078e0009 */
[----:B--2---:R-:W-:Y:S02]  /*4740*/  IMAD.MOV.U32 R17, RZ, RZ, R10 ;  /* 0x000000ffff117224 */ /* 0x004fe400078e000a */
[----:B---3--:R-:W-:Y:S01]  /*4750*/  IMAD.MOV.U32 R4, RZ, RZ, R6 ;  /* 0x000000ffff047224 */ /* 0x008fe200078e0006 */
[----:B-----5:R-:W-:-:S09]  /*4760*/  ULEA UR4, UR5, UR4, 0x18 ;  /* 0x0000000405047291 */ /* 0x020fd2000f8ec0ff */
[----:B------:R0:W-:Y:S04]  /*4770*/  STS.64 [R13+UR4+0x10], R16 ;  /* 0x000010100d007988 */ /* 0x0001e80008000a04 */
[----:B------:R0:W-:Y:S04]  /*4780*/  STS.64 [R13+UR4+0x20], R4 ;  /* 0x000020040d007988 */ /* 0x0001e80008000a04 */
[----:B------:R0:W-:Y:S04]  /*4790*/  STS [R13+UR4+0x8], R8 ;  /* 0x000008080d007988 */ /* 0x0001e80008000804 */
[----:B------:R0:W-:Y:S02]  /*47a0*/  STS [R13+UR4+0x18], R7 ;  /* 0x000018070d007988 */ /* 0x0001e40008000804 */
.L_x_953:
[----:B------:R-:W-:Y:S05]  /*47b0*/  BSYNC.RECONVERGENT B1 ;  /* 0x0000000000017941 */ /* 0x000fea0003800200 */
.L_x_952:
[----:B------:R-:W-:Y:S01]  /*47c0*/  BAR.SYNC.DEFER_BLOCKING 0x0 ;  /* 0x0000000000007b1d */ /* 0x000fe20000010000 */
[----:B------:R-:W-:-:S13]  /*47d0*/  ISETP.NE.AND P1, PT, R14, RZ, PT ;  /* 0x000000ff0e00720c */ /* 0x000fda0003f25270 */
[----:B------:R-:W-:Y:S05]  /*47e0*/  @P1 BRA `(.L_x_905) ;  /* 0x0000005000b81947 */ /* 0x000fea0003800000 */
[----:B------:R-:W-:Y:S01]  /*47f0*/  ISETP.GE.AND P0, PT, R2, 0x21, PT ;  /* 0x000000210200780c */ /* 0x000fe20003f06270 */
[----:B0--3--:R-:W-:Y:S02]  /*4800*/  IMAD.MOV.U32 R4, RZ, RZ, R6 ;  /* 0x000000ffff047224 */ /* 0x009fe400078e0006 */
[----:B------:R-:W-:Y:S02]  /*4810*/  IMAD.MOV.U32 R3, RZ, RZ, R8 ;  /* 0x000000ffff037224 */ /* 0x000fe400078e0008 */
[----:B--2---:R-:W-:Y:S02]  /*4820*/  IMAD.MOV.U32 R11, RZ, RZ, R9 ;  /* 0x000000ffff0b7224 */ /* 0x004fe400078e0009 */
[----:B------:R-:W-:Y:S02]  /*4830*/  IMAD.MOV.U32 R16, RZ, RZ, R10 ;  /* 0x000000ffff107224 */ /* 0x000fe400078e000a */
[----:B------:R-:W-:Y:S02]  /*4840*/  IMAD.MOV.U32 R17, RZ, RZ, R7 ;  /* 0x000000ffff117224 */ /* 0x000fe400078e0007 */
[----:B------:R-:W-:-:S02]  /*4850*/  IMAD.MOV.U32 R14, RZ, RZ, R4 ;  /* 0x000000ffff0e7224 */ /* 0x000fc400078e0004 */
[----:B------:R-:W-:Y:S01]  /*4860*/  IMAD.MOV.U32 R15, RZ, RZ, R5 ;  /* 0x000000ffff0f7224 */ /* 0x000fe200078e0005 */
[----:B------:R-:W-:Y:S06]  /*4870*/  @!P0 BRA `(.L_x_954) ;  /* 0x0000000000b48947 */ /* 0x000fec0003800000 */
        /* <DEDUP_REMOVED lines=25> */
.L_x_956:
[----:B------:R-:W-:Y:S05]  /*4a10*/  BSYNC.RECONVERGENT B1 ;  /* 0x0000000000017941 */ /* 0x000fea0003800200 */
.L_x_955:
        /* <DEDUP_REMOVED lines=18> */
.L_x_957:
[----:B------:R-:W-:Y:S05]  /*4b40*/  BSYNC.RECONVERGENT B1 ;  /* 0x0000000000017941 */ /* 0x000fea0003800200 */
.L_x_954:
        /* <DEDUP_REMOVED lines=33> */
.L_x_960:
[----:B------:R-:W-:Y:S05]  /*4d60*/  BSYNC.RECONVERGENT B1 ;  /* 0x0000000000017941 */ /* 0x000fea0003800200 */
.L_x_959:
        /* <DEDUP_REMOVED lines=18> */
.L_x_961:
[----:B------:R-:W-:Y:S05]  /*4e90*/  BSYNC.RECONVERGENT B1 ;  /* 0x0000000000017941 */ /* 0x000fea0003800200 */
.L_x_958:
        /* <DEDUP_REMOVED lines=31> */
.L_x_964:
[----:B------:R-:W-:Y:S05]  /*5090*/  BSYNC.RECONVERGENT B1 ;  /* 0x0000000000017941 */ /* 0x000fea0003800200 */
.L_x_963:
        /* <DEDUP_REMOVED lines=18> */
.L_x_965:
[----:B------:R-:W-:Y:S05]  /*51c0*/  BSYNC.RECONVERGENT B1 ;  /* 0x0000000000017941 */ /* 0x000fea0003800200 */
.L_x_962:
        /* <DEDUP_REMOVED lines=31> */
.L_x_968:
[----:B------:R-:W-:Y:S05]  /*53c0*/  BSYNC.RECONVERGENT B1 ;  /* 0x0000000000017941 */ /* 0x000fea0003800200 */
.L_x_967:
        /* <DEDUP_REMOVED lines=18> */
.L_x_969:
[----:B------:R-:W-:Y:S05]  /*54f0*/  BSYNC.RECONVERGENT B1 ;  /* 0x0000000000017941 */ /* 0x000fea0003800200 */
.L_x_966:
        /* <DEDUP_REMOVED lines=25> */
[-C--:B------:R-:W-:Y:S02]  /*5690*/  @P4 ISETP.LT.U32.AND P2, PT, R8, R10.reuse, PT ;  /* 0x0000000a0800420c */ /* 0x080fe40003f41070 */
[CC--:B------:R-:W-:Y:S02]  /*56a0*/  @P4 ISETP.GE.AND.EX P0, PT, R9.reuse, R11.reuse, PT, P0 ;  /* 0x0000000b0900420c */ /* 0x0c0fe40003f06300 */
[----:B------:R-:W-:Y:S02]  /*56b0*/  @P4 ISETP.LT.AND.EX P2, PT, R9, R11, PT, P2 ;  /* 0x0000000b0900420c */ /* 0x000fe40003f41320 */
[----:B------:R-:W-:Y:S02]  /*56c0*/  @P4 SEL R3, R6, R15, !P0 ;  /* 0x0000000f06034207 */ /* 0x000fe40004000000 */
[----:B------:R-:W-:-:S02]  /*56d0*/  @P4 SEL R10, R8, R10, P2 ;  /* 0x0000000a080a4207 */ /* 0x000fc40001000000 */
[----:B------:R-:W-:-:S07]  /*56e0*/  @P4 SEL R11, R9, R11, P2 ;  /* 0x0000000b090b4207 */ /* 0x000fce0001000000 */
.L_x_972:
[----:B------:R-:W-:Y:S05]  /*56f0*/  BSYNC.RECONVERGENT B1 ;  /* 0x0000000000017941 */ /* 0x000fea0003800200 */
.L_x_971:
        /* <DEDUP_REMOVED lines=18> */
.L_x_973:
[----:B------:R-:W-:Y:S05]  /*5820*/  BSYNC.RECONVERGENT B1 ;  /* 0x0000000000017941 */ /* 0x000fea0003800200 */
.L_x_970:
[----:B------:R-:W-:Y:S01]  /*5830*/  ISETP.GE.AND P0, PT, R2, 0xc1, PT ;  /* 0x000000c10200780c */ /* 0x000fe20003f06270 */
[----:B------:R-:W-:Y:S02]  /*5840*/  IMAD.MOV.U32 R12, RZ, RZ, R3 ;  /* 0x000000ffff0c7224 */ /* 0x000fe400078e0003 */
[----:B------:R-:W-:Y:S02]  /*5850*/  IMAD.MOV.U32 R13, RZ, RZ, R10 ;  /* 0x000000ffff0d7224 */ /* 0x000fe400078e000a */
[----:B------:R-:W-:Y:S02]  /*5860*/  IMAD.MOV.U32 R18, RZ, RZ, R11 ;  /* 0x000000ffff127224 */ /* 0x000fe400078e000b */
[----:B-1----:R-:W-:Y:S02]  /*5870*/  IMAD.MOV.U32 R19, RZ, RZ, R14 ;  /* 0x000000ffff137224 */ /* 0x002fe400078e000e */
        /* <DEDUP_REMOVED lines=28> */
.L_x_976:
[----:B------:R-:W-:Y:S05]  /*5a40*/  BSYNC.RECONVERGENT B1 ;  /* 0x0000000000017941 */ /* 0x000fea0003800200 */
.L_x_975:
        /* <DEDUP_REMOVED lines=18> */
.L_x_977:
[----:B------:R-:W-:Y:S05]  /*5b70*/  BSYNC.RECONVERGENT B1 ;  /* 0x0000000000017941 */ /* 0x000fea0003800200 */
.L_x_974:
        /* <DEDUP_REMOVED lines=33> */
.L_x_979:
[----:B------:R-:W-:Y:S05]  /*5d90*/  BSYNC.RECONVERGENT B1 ;  /* 0x0000000000017941 */ /* 0x000fea0003800200 */
.L_x_978:
        /* <DEDUP_REMOVED lines=19> */
.L_x_855:
[----:B------:R-:W0:Y:S01]  /*5ed0*/  S2R R2, SR_TID.X ;  /* 0x0000000000027919 */ /* 0x000e220000002100 */
[----:B------:R-:W1:Y:S01]  /*5ee0*/  LDCU.128 UR12, c[0x0][0x380] ;  /* 0x00007000ff0c77ac */ /* 0x000e620008000c00 */
[----:B0-----:R-:W-:-:S04]  /*5ef0*/  IADD3 R10, P0, PT, R8, R2, RZ ;  /* 0x00000002080a7210 */ /* 0x001fc80007f1e0ff */
[----:B-1----:R-:W-:Y:S02]  /*5f00*/  LEA R4, P1, R10, UR12, 0x2 ;  /* 0x0000000c0a047c11 */ /* 0x002fe4000f8210ff */
[----:B------:R-:W-:-:S04]  /*5f10*/  LEA.HI.X.SX32 R7, R8, RZ, 0x1, P0 ;  /* 0x000000ff08077211 */ /* 0x000fc800000f0eff */
[----:B------:R-:W-:-:S05]  /*5f20*/  LEA.HI.X R5, R10, UR13, R7, 0x2, P1 ;  /* 0x0000000d0a057c11 */ /* 0x000fca00088f1407 */
[----:B------:R-:W2:Y:S04]  /*5f30*/  LDG.E R12, desc[UR10][R4.64] ;  /* 0x0000000a040c7981 */ /* 0x000ea8000c1e1900 */
[----:B------:R-:W2:Y:S01]  /*5f40*/  LDG.E R3, desc[UR10][R4.64+0x400] ;  /* 0x0004000a04037981 */ /* 0x000ea2000c1e1900 */
[----:B------:R-:W-:Y:S02]  /*5f50*/  IADD3 R10, P0, PT, R10, UR14, RZ ;  /* 0x0000000e0a0a7c10 */ /* 0x000fe4000ff1e0ff */
[----:B------:R-:W-:Y:S02]  /*5f60*/  ISETP.LE.AND P2, PT, R13, UR6, PT ;  /* 0x000000060d007c0c */ /* 0x000fe4000bf43270 */
[----:B------:R-:W-:Y:S02]  /*5f70*/  IADD3.X R7, PT, PT, R7, UR15, RZ, P0, !PT ;  /* 0x0000000f07077c10 */ /* 0x000fe400087fe4ff */
[----:B------:R-:W-:-:S05]  /*5f80*/  IADD3 R11, P0, PT, R10, 0x100, RZ ;  /* 0x000001000a0b7810 */ /* 0x000fca0007f1e0ff */
[----:B------:R-:W-:Y:S01]  /*5f90*/  IMAD.X R6, RZ, RZ, R7, P0 ;  /* 0x000000ffff067224 */ /* 0x000fe200000e0607 */
[----:B--2---:R-:W-:Y:S02]  /*5fa0*/  ISETP.GE.AND P1, PT, R3, R12, PT ;  /* 0x0000000c0300720c */ /* 0x004fe40003f26270 */
[CC--:B------:R-:W-:Y:S02]  /*5fb0*/  ISETP.GE.AND P0, PT, R12.reuse, R3.reuse, PT ;  /* 0x000000030c00720c */ /* 0x0c0fe40003f06270 */
[CC--:B------:R-:W-:Y:S02]  /*5fc0*/  SEL R9, R11.reuse, R10.reuse, !P1 ;  /* 0x0000000a0b097207 */ /* 0x0c0fe40004800000 */
[CC--:B------:R-:W-:Y:S02]  /*5fd0*/  VIMNMX R8, PT, PT, R12.reuse, R3.reuse, PT ;  /* 0x000000030c087248 */ /* 0x0c0fe40003fe0100 */
[----:B------:R-:W-:Y:S02]  /*5fe0*/  SEL R11, R11, R10, !P0 ;  /* 0x0000000a0b0b7207 */ /* 0x000fe40004000000 */
[----:B------:R-:W-:-:S02]  /*5ff0*/  VIMNMX R12, PT, PT, R12, R3, !PT ;  /* 0x000000030c0c7248 */ /* 0x000fc40007fe0100 */
        /* <DEDUP_REMOVED lines=14> */
[----:B------:R-:W-:-:S05]  /*60e0*/  IMAD.MOV.U32 R15, RZ, RZ, 0x200 ;  /* 0x00000200ff0f7424 */ /* 0x000fca00078e00ff */
[----:B------:R-:W2:Y:S01]  /*60f0*/  ATOMG.E.ADD.STRONG.GPU PT, R3, desc[UR10][R6.64], R15 ;  /* 0x8000000f060379a8 */ /* 0x000ea200081ef10a */
[----:B------:R-:W0:Y:S01]  /*6100*/  S2UR UR5, SR_CgaCtaId ;  /* 0x00000000000579c3 */ /* 0x000e220000008800 */
[----:B------:R-:W-:Y:S02]  /*6110*/  UMOV UR4, 0x400 ;  /* 0x0000040000047882 */ /* 0x000fe40000000000 */
[----:B0-----:R-:W-:Y:S01]  /*6120*/  ULEA UR4, UR5, UR4, 0x18 ;  /* 0x0000000405047291 */ /* 0x001fe2000f8ec0ff */
[----:B--2---:R-:W-:-:S08]  /*6130*/  VIADD R3, R3, UR6 ;  /* 0x0000000603037c36 */ /* 0x004fd00008000000 */
[----:B------:R0:W-:Y:S03]  /*6140*/  STS [UR4+0x128], R3 ;  /* 0x00012803ff007988 */ /* 0x0001e60008000804 */
.L_x_982:
[----:B------:R-:W-:Y:S05]  /*6150*/  BSYNC.RECONVERGENT B1 ;  /* 0x0000000000017941 */ /* 0x000fea0003800200 */
.L_x_981:
[----:B------:R-:W1:Y:S08]  /*6160*/  S2UR UR5, SR_CgaCtaId ;  /* 0x00000000000579c3 */ /* 0x000e700000008800 */
[----:B------:R-:W-:Y:S06]  /*6170*/  BAR.SYNC.DEFER_BLOCKING 0x0 ;  /* 0x0000000000007b1d */ /* 0x000fec0000010000 */
[----:B------:R-:W-:-:S02]  /*6180*/  UMOV UR4, 0x400 ;  /* 0x0000040000047882 */ /* 0x000fc40000000000 */
[----:B-1----:R-:W-:-:S06]  /*6190*/  ULEA UR4, UR5, UR4, 0x18 ;  /* 0x0000000405047291 */ /* 0x002fcc000f8ec0ff */
[----:B------:R-:W-:-:S05]  /*61a0*/  IMAD.U32 R22, RZ, RZ, UR4 ;  /* 0x00000004ff167e24 */ /* 0x000fca000f8e00ff */
[----:B------:R-:W1:Y:S02]  /*61b0*/  LDS R16, [R22+0x128] ;  /* 0x0001280016107984 */ /* 0x000e640000000800 */
[----:B-1----:R-:W-:-:S05]  /*61c0*/  VIADD R4, R16, 0x200 ;  /* 0x0000020010047836 */ /* 0x002fca0000000000 */
[----:B------:R-:W-:-:S13]  /*61d0*/  ISETP.GT.AND P0, PT, R4, R13, PT ;  /* 0x0000000d0400720c */ /* 0x000fda0003f04270 */
[----:B------:R-:W-:Y:S05]  /*61e0*/  @P0 BRA `(.L_x_983) ;  /* 0x0000000400640947 */ /* 0x000fea0003800000 */
[----:B------:R-:W-:Y:S01]  /*61f0*/  BSSY.RECONVERGENT B1, `(.L_x_983) ;  /* 0x0000058000017945 */ /* 0x000fe20003800200 */
[----:B0-----:R-:W-:Y:S01]  /*6200*/  IMAD.MOV.U32 R3, RZ, RZ, R12 ;  /* 0x000000ffff037224 */ /* 0x001fe200078e000c */
[----:B------:R-:W0:Y:S01]  /*6210*/  LDCU UR7, c[0x0][0x3a0] ;  /* 0x00007400ff0777ac */ /* 0x000e220008000800 */
[----:B------:R-:W-:Y:S02]  /*6220*/  IMAD.MOV.U32 R19, RZ, RZ, R11 ;  /* 0x000000ffff137224 */ /* 0x000fe400078e000b */
[----:B------:R-:W-:Y:S01]  /*6230*/  IMAD.MOV.U32 R20, RZ, RZ, R5 ;  /* 0x000000ffff147224 */ /* 0x000fe200078e0005 */
[----:B------:R-:W1:Y:S06]  /*6240*/  LDCU.128 UR12, c[0x0][0x380] ;  /* 0x00007000ff0c77ac */ /* 0x000e6c0008000c00 */
.L_x_990:
[----:B------:R-:W-:-:S04]  /*6250*/  IADD3 R18, P0, PT, R2, R16, RZ ;  /* 0x0000001002127210 */ /* 0x000fc80007f1e0ff */
[----:B------:R-:W-:Y:S02]  /*6260*/  LEA.HI.X.SX32 R17, R16, RZ, 0x1, P0 ;  /* 0x000000ff10117211 */ /* 0x000fe400000f0eff */
[----:B-1----:R-:W-:-:S04]  /*6270*/  LEA R4, P0, R18, UR12, 0x2 ;  /* 0x0000000c12047c11 */ /* 0x002fc8000f8010ff */
[----:B------:R-:W-:-:S05]  /*6280*/  LEA.HI.X R5, R18, UR13, R17, 0x2, P0 ;  /* 0x0000000d12057c11 */ /* 0x000fca00080f1411 */
[----:B------:R-:W2:Y:S04]  /*6290*/  LDG.E R13, desc[UR10][R4.64] ;  /* 0x0000000a040d7981 */ /* 0x000ea8000c1e1900 */
[----:B------:R1:W5:Y:S01]  /*62a0*/  LDG.E R12, desc[UR10][R4.64+0x400] ;  /* 0x0004000a040c7981 */ /* 0x000362000c1e1900 */
[----:B------:R-:W-:Y:S01]  /*62b0*/  IADD3 R18, P0, PT, R18, UR14, RZ ;  /* 0x0000000e12127c10 */ /* 0x000fe2000ff1e0ff */
[----:B------:R-:W-:Y:S01]  /*62c0*/  BSSY.RECONVERGENT B2, `(.L_x_984) ;  /* 0x0000016000027945 */ /* 0x000fe20003800200 */
[----:B------:R-:W-:Y:S02]  /*62d0*/  IMAD.MOV.U32 R15, RZ, RZ, R8 ;  /* 0x000000ffff0f7224 */ /* 0x000fe400078e0008 */
[----:B------:R-:W-:Y:S01]  /*62e0*/  IADD3.X R17, PT, PT, R17, UR15, RZ, P0, !PT ;  /* 0x0000000f11117c10 */ /* 0x000fe200087fe4ff */
[----:B------:R-:W-:-:S02]  /*62f0*/  IMAD.MOV.U32 R14, RZ, RZ, R9 ;  /* 0x000000ffff0e7224 */ /* 0x000fc400078e0009 */
        /* <DEDUP_REMOVED lines=18> */
.L_x_985:
[----:B0-----:R-:W-:Y:S05]  /*6420*/  BSYNC.RECONVERGENT B2 ;  /* 0x0000000000027941 */ /* 0x001fea0003800200 */
.L_x_984:
        /* <DEDUP_REMOVED lines=22> */
.L_x_987:
[----:B------:R-:W-:Y:S05]  /*6590*/  BSYNC.RECONVERGENT B2 ;  /* 0x0000000000027941 */ /* 0x000fea0003800200 */
.L_x_986:
        /* <DEDUP_REMOVED lines=11> */
[----:B------:R-:W-:-:S05]  /*6650*/  IMAD.MOV.U32 R13, RZ, RZ, 0x200 ;  /* 0x00000200ff0d7424 */ /* 0x000fca00078e00ff */
[----:B------:R-:W2:Y:S01]  /*6660*/  ATOMG.E.ADD.STRONG.GPU PT, R3, desc[UR10][R6.64], R13 ;  /* 0x8000000d060379a8 */ /* 0x000ea200081ef10a */
[----:B------:R-:W0:Y:S01]  /*6670*/  S2UR UR5, SR_CgaCtaId ;  /* 0x00000000000579c3 */ /* 0x000e220000008800 */
[----:B------:R-:W-:Y:S02]  /*6680*/  UMOV UR4, 0x400 ;  /* 0x0000040000047882 */ /* 0x000fe40000000000 */
[----:B0-----:R-:W-:-:S06]  /*6690*/  ULEA UR4, UR5, UR4, 0x18 ;  /* 0x0000000405047291 */ /* 0x001fcc000f8ec0ff */
[----:B------:R-:W-:Y:S02]  /*66a0*/  IMAD.U32 R22, RZ, RZ, UR4 ;  /* 0x00000004ff167e24 */ /* 0x000fe4000f8e00ff */
[----:B--2---:R-:W-:-:S05]  /*66b0*/  VIADD R3, R3, UR6 ;  /* 0x0000000603037c36 */ /* 0x004fca0008000000 */
[----:B------:R0:W-:Y:S02]  /*66c0*/  STS [R22+0x128], R3 ;  /* 0x0001280316007388 */ /* 0x0001e40000000800 */
.L_x_989:
[----:B------:R-:W-:Y:S05]  /*66d0*/  BSYNC.RECONVERGENT B2 ;  /* 0x0000000000027941 */ /* 0x000fea0003800200 */
.L_x_988:
[----:B------:R-:W-:Y:S01]  /*66e0*/  BAR.SYNC.DEFER_BLOCKING 0x0 ;  /* 0x0000000000007b1d */ /* 0x000fe20000010000 */
[----:B------:R-:W-:Y:S02]  /*66f0*/  IMAD.U32 R13, RZ, RZ, UR7 ;  /* 0x00000007ff0d7e24 */ /* 0x000fe4000f8e00ff */
[----:B0-----:R-:W-:Y:S02]  /*6700*/  IMAD.MOV.U32 R3, RZ, RZ, R12 ;  /* 0x000000ffff037224 */ /* 0x001fe400078e000c */
[----:B------:R-:W-:Y:S02]  /*6710*/  IMAD.MOV.U32 R19, RZ, RZ, R11 ;  /* 0x000000ffff137224 */ /* 0x000fe400078e000b */
[----:B------:R-:W-:Y:S01]  /*6720*/  IMAD.MOV.U32 R20, RZ, RZ, R5 ;  /* 0x000000ffff147224 */ /* 0x000fe200078e0005 */
[----:B------:R-:W0:Y:S02]  /*6730*/  LDS R16, [R22+0x128] ;  /* 0x0001280016107984 */ /* 0x000e240000000800 */
[----:B0-----:R-:W-:-:S05]  /*6740*/  VIADD R4, R16, 0x200 ;  /* 0x0000020010047836 */ /* 0x001fca0000000000 */
[----:B------:R-:W-:-:S13]  /*6750*/  ISETP.GT.AND P0, PT, R4, R13, PT ;  /* 0x0000000d0400720c */ /* 0x000fda0003f04270 */
[----:B------:R-:W-:Y:S05]  /*6760*/  @!P0 BRA `(.L_x_990) ;  /* 0xfffffff800b88947 */ /* 0x000fea000383ffff */
[----:B------:R-:W-:Y:S05]  /*6770*/  BSYNC.RECONVERGENT B1 ;  /* 0x0000000000017941 */ /* 0x000fea0003800200 */
.L_x_983:
[----:B------:R-:W-:Y:S01]  /*6780*/  ISETP.GE.AND P0, PT, R16, R13, PT ;  /* 0x0000000d1000720c */ /* 0x000fe20003f06270 */
[----:B------:R-:W1:Y:S01]  /*6790*/  LDCU.64 UR4, c[0x0][0x388] ;  /* 0x00007100ff0477ac */ /* 0x000e620008000a00 */
[----:B------:R-:W-:Y:S01]  /*67a0*/  BSSY.RECONVERGENT B2, `(.L_x_980) ;  /* 0x00000ef000027945 */ /* 0x000fe20003800200 */
[----:B------:R-:W2:Y:S10]  /*67b0*/  LDCU.64 UR6, c[0x0][0x388] ;  /* 0x00007100ff0677ac */ /* 0x000eb40008000a00 */
[----:B------:R-:W-:Y:S05]  /*67c0*/  @P0 BRA `(.L_x_991) ;  /* 0x0000000c00b00947 */ /* 0x000fea0003800000 */
[----:B0-----:R-:W-:-:S05]  /*67d0*/  IMAD.IADD R3, R13, 0x1, -R16 ;  /* 0x000000010d037824 */ /* 0x001fca00078e0a10 */
[----:B------:R-:W-:-:S13]  /*67e0*/  ISETP.GE.AND P0, PT, R2, R3, PT ;  /* 0x000000030200720c */ /* 0x000fda0003f06270 */
[----:B------:R-:W-:Y:S05]  /*67f0*/  @P0 BRA `(.L_x_991) ;  /* 0x0000000c00a40947 */ /* 0x000fea0003800000 */
[----:B------:R-:W-:Y:S01]  /*6800*/  LOP3.LUT R4, RZ, R2, RZ, 0x33, !PT ;  /* 0x00000002ff047212 */ /* 0x000fe200078e33ff */
[----:B------:R-:W-:Y:S03]  /*6810*/  BSSY.RECONVERGENT B1, `(.L_x_992) ;  /* 0x000003c000017945 */ /* 0x000fe60003800200 */
[----:B------:R-:W-:-:S04]  /*6820*/  IADD3 R13, PT, PT, -R16, R13, R4 ;  /* 0x0000000d100d7210 */ /* 0x000fc80007ffe104 */
        /* <DEDUP_REMOVED lines=10> */
.L_x_998:
[----:B0-----:R-:W-:-:S06]  /*68d0*/  IMAD.WIDE R14, R17, 0x4, R6 ;  /* 0x00000004110e7825 */ /* 0x001fcc00078e0206 */
[----:B------:R-:W3:Y:S01]  /*68e0*/  LDG.E R15, desc[UR10][R14.64] ;  /* 0x0000000a0e0f7981 */ /* 0x000ee2000c1e1900 */
[----:B------:R-:W-:Y:S01]  /*68f0*/  VIADD R18, R18, 0x1 ;  /* 0x0000000112127836 */ /* 0x000fe20000000000 */
[C---:B-1----:R-:W-:Y:S01]  /*6900*/  IADD3 R23, P1, PT, R17.reuse, UR4, RZ ;  /* 0x0000000411177c10 */ /* 0x042fe2000ff3e0ff */
[----:B------:R-:W-:Y:S01]  /*6910*/  BSSY.RECONVERGENT B3, `(.L_x_994) ;  /* 0x0000018000037945 */ /* 0x000fe20003800200 */
[----:B------:R-:W-:Y:S02]  /*6920*/  IMAD.MOV.U32 R20, RZ, RZ, R11 ;  /* 0x000000ffff147224 */ /* 0x000fe400078e000b */
[----:B------:R-:W-:Y:S01]  /*6930*/  ISETP.NE.AND P2, PT, R18, RZ, PT ;  /* 0x000000ff1200720c */ /* 0x000fe20003f45270 */
[----:B------:R-:W-:Y:S01]  /*6940*/  IMAD.MOV.U32 R21, RZ, RZ, R5 ;  /* 0x000000ffff157224 */ /* 0x000fe200078e0005 */
[----:B------:R-:W-:Y:S01]  /*6950*/  LEA.HI.X.SX32 R22, R17, UR5, 0x1, P1 ;  /* 0x0000000511167c11 */ /* 0x000fe200088f0eff */
[----:B------:R-:W-:Y:S02]  /*6960*/  IMAD.MOV.U32 R19, RZ, RZ, R12 ;  /* 0x000000ffff137224 */ /* 0x000fe400078e000c */
[----:B------:R-:W-:Y:S01]  /*6970*/  IMAD.MOV.U32 R11, RZ, RZ, R23 ;  /* 0x000000ffff0b7224 */ /* 0x000fe200078e0017 */
[----:B---3--:R-:W-:-:S02]  /*6980*/  ISETP.GE.AND P0, PT, R8, R15, PT ;  /* 0x0000000f0800720c */ /* 0x008fc40003f06270 */
        /* <DEDUP_REMOVED lines=16> */
.L_x_995:
[----:B--2---:R-:W-:Y:S05]  /*6a90*/  BSYNC.RECONVERGENT B3 ;  /* 0x0000000000037941 */ /* 0x004fea0003800200 */
.L_x_994:
        /* <DEDUP_REMOVED lines=15> */
.L_x_997:
[----:B------:R-:W-:Y:S05]  /*6b90*/  BSYNC.RECONVERGENT B3 ;  /* 0x0000000000037941 */ /* 0x000fea0003800200 */
.L_x_996:
[----:B------:R-:W-:Y:S02]  /*6ba0*/  VIADD R4, R4, 0x100 ;  /* 0x0000010004047836 */ /* 0x000fe40000000000 */
[----:B------:R-:W-:Y:S01]  /*6bb0*/  VIADD R17, R17, 0x100 ;  /* 0x0000010011117836 */ /* 0x000fe20000000000 */
[----:B------:R-:W-:Y:S06]  /*6bc0*/  @P2 BRA `(.L_x_998) ;  /* 0xfffffffc00402947 */ /* 0x000fec000383ffff */
.L_x_993:
[----:B-12---:R-:W-:Y:S05]  /*6bd0*/  BSYNC.RECONVERGENT B1 ;  /* 0x0000000000017941 */ /* 0x006fea0003800200 */
.L_x_992:
[----:B------:R-:W-:-:S13]  /*6be0*/  ISETP.GE.U32.AND P0, PT, R13, 0x300, PT ;  /* 0x000003000d00780c */ /* 0x000fda0003f06070 */
[----:B------:R-:W-:Y:S05]  /*6bf0*/  @!P0 BRA `(.L_x_991) ;  /* 0x0000000800a48947 */ /* 0x000fea0003800000 */
[----:B------:R-:W-:-:S04]  /*6c00*/  IMAD.IADD R13, R4, 0x1, R16 ;  /* 0x00000001040d7824 */ /* 0x000fc800078e0210 */
[C---:B------:R-:W-:Y:S02]  /*6c10*/  VIADD R21, R13.reuse, 0x100 ;  /* 0x000001000d157836 */ /* 0x040fe40000000000 */
[C---:B------:R-:W-:Y:S02]  /*6c20*/  VIADD R20, R13.reuse, 0x200 ;  /* 0x000002000d147836 */ /* 0x040fe40000000000 */
[----:B------:R-:W-:-:S07]  /*6c30*/  VIADD R19, R13, 0x300 ;  /* 0x000003000d137836 */ /* 0x000fce0000000000 */
.L_x_1015:
        /* <DEDUP_REMOVED lines=26> */
.L_x_1000:
[----:B------:R-:W-:Y:S05]  /*6de0*/  BSYNC.RECONVERGENT B1 ;  /* 0x0000000000017941 */ /* 0x000fea0003800200 */
.L_x_999:
        /* <DEDUP_REMOVED lines=16> */
.L_x_1002:
[----:B------:R-:W-:Y:S05]  /*6ef0*/  BSYNC.RECONVERGENT B1 ;  /* 0x0000000000017941 */ /* 0x000fea0003800200 */
.L_x_1001:
        /* <DEDUP_REMOVED lines=19> */
.L_x_1004:
[----:B------:R-:W-:Y:S05]  /*7030*/  BSYNC.RECONVERGENT B1 ;  /* 0x0000000000017941 */ /* 0x000fea0003800200 */
.L_x_1003:
        /* <DEDUP_REMOVED lines=17> */
.L_x_1006:
[----:B------:R-:W-:Y:S05]  /*7150*/  BSYNC.RECONVERGENT B1 ;  /* 0x0000000000017941 */ /* 0x000fea0003800200 */
.L_x_1005:
        /* <DEDUP_REMOVED lines=19> */
.L_x_1008:
[----:B------:R-:W-:Y:S05]  /*7290*/  BSYNC.RECONVERGENT B1 ;  /* 0x0000000000017941 */ /* 0x000fea0003800200 */
.L_x_1007:
        /* <DEDUP_REMOVED lines=17> */
.L_x_1010:
[----:B------:R-:W-:Y:S05]  /*73b0*/  BSYNC.RECONVERGENT B1 ;  /* 0x0000000000017941 */ /* 0x000fea0003800200 */
.L_x_1009:
        /* <DEDUP_REMOVED lines=19> */
.L_x_1012:
[----:B------:R-:W-:Y:S05]  /*74f0*/  BSYNC.RECONVERGENT B1 ;  /* 0x0000000000017941 */ /* 0x000fea0003800200 */
.L_x_1011:
        /* <DEDUP_REMOVED lines=17> */
.L_x_1014:
[----:B------:R-:W-:Y:S05]  /*7610*/  BSYNC.RECONVERGENT B1 ;  /* 0x0000000000017941 */ /* 0x000fea0003800200 */
.L_x_1013:
[----:B------:R-:W-:Y:S02]  /*7620*/  VIADD R4, R4, 0x400 ;  /* 0x0000040004047836 */ /* 0x000fe40000000000 */
[----:B------:R-:W-:Y:S02]  /*7630*/  VIADD R21, R21, 0x400 ;  /* 0x0000040015157836 */ /* 0x000fe40000000000 */
[----:B------:R-:W-:Y:S01]  /*7640*/  VIADD R20, R20, 0x400 ;  /* 0x0000040014147836 */ /* 0x000fe20000000000 */
[----:B------:R-:W-:Y:S01]  /*7650*/  ISETP.GE.AND P0, PT, R4, R3, PT ;  /* 0x000000030400720c */ /* 0x000fe20003f06270 */
[----:B------:R-:W-:Y:S02]  /*7660*/  VIADD R19, R19, 0x400 ;  /* 0x0000040013137836 */ /* 0x000fe40000000000 */
[----:B------:R-:W-:-:S10]  /*7670*/  VIADD R13, R13, 0x400 ;  /* 0x000004000d0d7836 */ /* 0x000fd40000000000 */
[----:B------:R-:W-:Y:S05]  /*7680*/  @!P0 BRA `(.L_x_1015) ;  /* 0xfffffff4006c8947 */ /* 0x000fea000383ffff */
.L_x_991:
[----:B-12---:R-:W-:Y:S05]  /*7690*/  BSYNC.RECONVERGENT B2 ;  /* 0x0000000000027941 */ /* 0x006fea0003800200 */
.L_x_980:
[----:B------:R-:W1:Y:S01]  /*76a0*/  S2R R14, SR_LANEID ;  /* 0x00000000000e7919 */ /* 0x000e620000000000 */
[----:B------:R-:W-:Y:S01]  /*76b0*/  BSSY.RECONVERGENT B1, `(.L_x_1016) ;  /* 0x0000037000017945 */ /* 0x000fe20003800200 */
[----:B------:R-:W-:Y:S01]  /*76c0*/  IMAD.MOV.U32 R6, RZ, RZ, R12 ;  /* 0x000000ffff067224 */ /* 0x000fe200078e000c */
[----:B------:R2:W3:Y:S01]  /*76d0*/  SHFL.DOWN PT, R17, R8, 0x1, 0x1f ;  /* 0x08201f0008117f89 */ /* 0x0004e200000e0000 */
[----:B------:R-:W-:Y:S02]  /*76e0*/  IMAD.MOV.U32 R4, RZ, RZ, R11 ;  /* 0x000000ffff047224 */ /* 0x000fe400078e000b */
[----:B0-----:R-:W-:Y:S01]  /*76f0*/  IMAD.MOV.U32 R3, RZ, RZ, R5 ;  /* 0x000000ffff037224 */ /* 0x001fe200078e0005 */
[----:B------:R2:W0:Y:S04]  /*7700*/  SHFL.DOWN PT, R16, R9, 0x1, 0x1f ;  /* 0x08201f0009107f89 */ /* 0x00042800000e0000 */
[----:B------:R2:W4:Y:S04]  /*7710*/  SHFL.DOWN PT, R19, R10, 0x1, 0x1f ;  /* 0x08201f000a137f89 */ /* 0x00052800000e0000 */
        /* <DEDUP_REMOVED lines=24> */
.L_x_1019:
[----:B------:R-:W-:Y:S05]  /*78a0*/  BSYNC.RECONVERGENT B2 ;  /* 0x0000000000027941 */ /* 0x000fea0003800200 */
.L_x_1018:
        /* <DEDUP_REMOVED lines=23> */
.L_x_1017:
[----:B------:R-:W-:Y:S05]  /*7a20*/  BSYNC.RECONVERGENT B1 ;  /* 0x0000000000017941 */ /* 0x000fea0003800200 */
.L_x_1016:
[----:B------:R-:W-:Y:S01]  /*7a30*/  ISETP.GT.AND P0, PT, R14, 0x1d, PT ;  /* 0x0000001d0e00780c */ /* 0x000fe20003f04270 */
[----:B------:R1:W2:Y:S01]  /*7a40*/  SHFL.DOWN PT, R17, R8, 0x2, 0x1f ;  /* 0x08401f0008117f89 */ /* 0x0002a200000e0000 */
[----:B------:R-:W-:Y:S01]  /*7a50*/  BSSY.RECONVERGENT B1, `(.L_x_1020) ;  /* 0x0000035000017945 */ /* 0x000fe20003800200 */
[----:B------:R-:W-:Y:S02]  /*7a60*/  IMAD.MOV.U32 R11, RZ, RZ, R6 ;  /* 0x000000ffff0b7224 */ /* 0x000fe400078e0006 */
[----:B0-----:R1:W0:Y:S01]  /*7a70*/  SHFL.DOWN PT, R16, R9, 0x2, 0x1f ;  /* 0x08401f0009107f89 */ /* 0x00122200000e0000 */
        /* <DEDUP_REMOVED lines=26> */
.L_x_1023:
[----:B------:R-:W-:Y:S05]  /*7c20*/  BSYNC.RECONVERGENT B2 ;  /* 0x0000000000027941 */ /* 0x000fea0003800200 */
.L_x_1022:
[----:B0-----:R-:W-:Y:S02]  /*7c30*/  IMAD.MOV.U32 R7, RZ, RZ, R23 ;  /* 0x000000ffff077224 */ /* 0x001fe400078e0017 */
        /* <DEDUP_REMOVED lines=22> */
.L_x_1021:
[----:B------:R-:W-:Y:S05]  /*7da0*/  BSYNC.RECONVERGENT B1 ;  /* 0x0000000000017941 */ /* 0x000fea0003800200 */
.L_x_1020:
[----:B------:R-:W-:Y:S01]  /*7db0*/  ISETP.GT.AND P0, PT, R14, 0x1b, PT ;  /* 0x0000001b0e00780c */ /* 0x000fe20003f04270 */
[----:B--2---:R2:W2:Y:S01]  /*7dc0*/  SHFL.DOWN PT, R17, R8, 0x4, 0x1f ;  /* 0x08801f0008117f89 */ /* 0x0044a200000e0000 */
[----:B------:R-:W-:Y:S01]  /*7dd0*/  BSSY.RECONVERGENT B1, `(.L_x_1024) ;  /* 0x0000035000017945 */ /* 0x000fe20003800200 */
[----:B-1----:R-:W-:Y:S02]  /*7de0*/  IMAD.MOV.U32 R6, RZ, RZ, R11 ;  /* 0x000000ffff067224 */ /* 0x002fe400078e000b */
[----:B0-----:R0:W1:Y:S01]  /*7df0*/  SHFL.DOWN PT, R16, R9, 0x4, 0x1f ;  /* 0x08801f0009107f89 */ /* 0x00106200000e0000 */
        /* <DEDUP_REMOVED lines=26> */
.L_x_1027:
[----:B------:R-:W-:Y:S05]  /*7fa0*/  BSYNC.RECONVERGENT B2 ;  /* 0x0000000000027941 */ /* 0x000fea0003800200 */
.L_x_1026:
        /* <DEDUP_REMOVED lines=23> */
.L_x_1025:
[----:B------:R-:W-:Y:S05]  /*8120*/  BSYNC.RECONVERGENT B1 ;  /* 0x0000000000017941 */ /* 0x000fea0003800200 */
.L_x_1024:
[----:B------:R-:W-:Y:S01]  /*8130*/  ISETP.GT.AND P0, PT, R14, 0x17, PT ;  /* 0x000000170e00780c */ /* 0x000fe20003f04270 */
[----:B--2---:R2:W2:Y:S01]  /*8140*/  SHFL.DOWN PT, R17, R8, 0x8, 0x1f ;  /* 0x09001f0008117f89 */ /* 0x0044a200000e0000 */
[----:B------:R-:W-:Y:S01]  /*8150*/  BSSY.RECONVERGENT B1, `(.L_x_1028) ;  /* 0x0000035000017945 */ /* 0x000fe20003800200 */
[----:B------:R-:W-:Y:S02]  /*8160*/  IMAD.MOV.U32 R13, RZ, RZ, R6 ;  /* 0x000000ffff0d7224 */ /* 0x000fe400078e0006 */
[----:B-1----:R1:W1:Y:S01]  /*8170*/  SHFL.DOWN PT, R16, R9, 0x8, 0x1f ;  /* 0x09001f0009107f89 */ /* 0x00226200000e0000 */
[----:B------:R-:W-:Y:S02]  /*8180*/  IMAD.MOV.U32 R12, RZ, RZ, R4 ;  /* 0x000000ffff0c7224 */ /* 0x000fe400078e0004 */
[----:B0-----:R-:W-:Y:S01]  /*8190*/  IMAD.MOV.U32 R11, RZ, RZ, R3 ;  /* 0x000000ffff0b7224 */ /* 0x001fe200078e0003 */
        /* <DEDUP_REMOVED lines=24> */
.L_x_1031:
[----:B------:R-:W-:Y:S05]  /*8320*/  BSYNC.RECONVERGENT B2 ;  /* 0x0000000000027941 */ /* 0x000fea0003800200 */
.L_x_1030:
        /* <DEDUP_REMOVED lines=23> */
.L_x_1029:
[----:B------:R-:W-:Y:S05]  /*84a0*/  BSYNC.RECONVERGENT B1 ;  /* 0x0000000000017941 */ /* 0x000fea0003800200 */
.L_x_1028:
        /* <DEDUP_REMOVED lines=31> */
.L_x_1035:
[----:B------:R-:W-:Y:S05]  /*86a0*/  BSYNC.RECONVERGENT B2 ;  /* 0x0000000000027941 */ /* 0x000fea0003800200 */
.L_x_1034:
        /* <DEDUP_REMOVED lines=23> */
.L_x_1033:
[----:B------:R-:W-:Y:S05]  /*8820*/  BSYNC.RECONVERGENT B1 ;  /* 0x0000000000017941 */ /* 0x000fea0003800200 */
.L_x_1032:
[----:B------:R-:W-:Y:S01]  /*8830*/  ISETP.NE.AND P0, PT, R14, RZ, PT ;  /* 0x000000ff0e00720c */ /* 0x000fe20003f05270 */
[----:B------:R-:W-:-:S12]  /*8840*/  BSSY.RECONVERGENT B1, `(.L_x_1036) ;  /* 0x000000e000017945 */ /* 0x000fd80003800200 */
[----:B------:R-:W-:Y:S05]  /*8850*/  @P0 BRA `(.L_x_1037) ;  /* 0x0000000000300947 */ /* 0x000fea0003800000 */
[----:B----4-:R-:W4:Y:S01]  /*8860*/  S2R R11, SR_CgaCtaId ;  /* 0x00000000000b7919 */ /* 0x010f220000008800 */
[----:B------:R-:W-:Y:S01]  /*8870*/  MOV R4, 0x400 ;  /* 0x0000040000047802 */ /* 0x000fe20000000f00 */
[----:B------:R-:W-:Y:S01]  /*8880*/  IMAD.MOV.U32 R12, RZ, RZ, R9 ;  /* 0x000000ffff0c7224 */ /* 0x000fe200078e0009 */
[----:B------:R-:W-:Y:S01]  /*8890*/  LOP3.LUT R3, R2, 0x3e0, RZ, 0xc0, !PT ;  /* 0x000003e002037812 */ /* 0x000fe200078ec0ff */
[----:B0-----:R-:W-:Y:S01]  /*88a0*/  IMAD.MOV.U32 R13, RZ, RZ, R10 ;  /* 0x000000ffff0d7224 */ /* 0x001fe200078e000a */
[----:B----4-:R-:W-:-:S05]  /*88b0*/  LEA R4, R11, R4, 0x18 ;  /* 0x000000040b047211 */ /* 0x010fca00078ec0ff */
[----:B------:R-:W-:Y:S02]  /*88c0*/  IMAD.IADD R3, R3, 0x1, R4 ;  /* 0x0000000103037824 */ /* 0x000fe400078e0204 */
[----:B------:R-:W-:-:S03]  /*88d0*/  IMAD.MOV.U32 R4, RZ, RZ, R6 ;  /* 0x000000ffff047224 */ /* 0x000fc600078e0006 */
[----:B------:R0:W-:Y:S04]  /*88e0*/  STS.64 [R3+0x10], R12 ;  /* 0x0000100c03007388 */ /* 0x0001e80000000a00 */
[----:B------:R0:W-:Y:S04]  /*88f0*/  STS.64 [R3+0x20], R4 ;  /* 0x0000200403007388 */ /* 0x0001e80000000a00 */
[----:B------:R0:W-:Y:S04]  /*8900*/  STS [R3+0x8], R8 ;  /* 0x0000080803007388 */ /* 0x0001e80000000800 */
[----:B------:R0:W-:Y:S02]  /*8910*/  STS [R3+0x18], R7 ;  /* 0x0000180703007388 */ /* 0x0001e40000000800 */
.L_x_1037:
[----:B------:R-:W-:Y:S05]  /*8920*/  BSYNC.RECONVERGENT B1 ;  /* 0x0000000000017941 */ /* 0x000fea0003800200 */
.L_x_1036:
[----:B------:R-:W-:Y:S01]  /*8930*/  BAR.SYNC.DEFER_BLOCKING 0x0 ;  /* 0x0000000000007b1d */ /* 0x000fe20000010000 */
[----:B------:R-:W-:-:S13]  /*8940*/  ISETP.NE.AND P1, PT, R2, RZ, PT ;  /* 0x000000ff0200720c */ /* 0x000fda0003f25270 */
[----:B------:R-:W-:Y:S05]  /*8950*/  @P1 BRA `(.L_x_905) ;  /* 0x00000010005c1947 */ /* 0x000fea0003800000 */
[----:B0-----:R-:W0:Y:S01]  /*8960*/  S2R R3, SR_CgaCtaId ;  /* 0x0000000000037919 */ /* 0x001e220000008800 */
[----:B------:R-:W-:Y:S01]  /*8970*/  MOV R4, 0x400 ;  /* 0x0000040000047802 */ /* 0x000fe20000000f00 */
[----:B------:R-:W-:Y:S01]  /*8980*/  BSSY.RECONVERGENT B1, `(.L_x_1038) ;  /* 0x0000019000017945 */ /* 0x000fe20003800200 */
[----:B-1----:R-:W-:Y:S02]  /*8990*/  IMAD.MOV.U32 R16, RZ, RZ, R8 ;  /* 0x000000ffff107224 */ /* 0x002fe400078e0008 */
[----:B------:R-:W-:Y:S02]  /*89a0*/  IMAD.MOV.U32 R15, RZ, RZ, R9 ;  /* 0x000000ffff0f7224 */ /* 0x000fe400078e0009 */
[----:B------:R-:W-:Y:S01]  /*89b0*/  IMAD.MOV.U32 R14, RZ, RZ, R10 ;  /* 0x000000ffff0e7224 */ /* 0x000fe200078e000a */
[----:B0-----:R-:W-:-:S05]  /*89c0*/  LEA R4, R3, R4, 0x18 ;  /* 0x0000000403047211 */ /* 0x001fca00078ec0ff */
[----:B----4-:R-:W0:Y:S04]  /*89d0*/  LDS R11, [R4+0x28] ;  /* 0x00002800040b7984 */ /* 0x010e280000000800 */
[----:B------:R-:W1:Y:S04]  /*89e0*/  LDS R20, [R4+0x38] ;  /* 0x0000380004147984 */ /* 0x000e680000000800 */
[----:B---3--:R3:W4:Y:S04]  /*89f0*/  LDS R19, [R4+0x48] ;  /* 0x0000480004137984 */ /* 0x0087280000000800 */
[----:B--2---:R3:W2:Y:S04]  /*8a00*/  LDS R17, [R4+0x58] ;  /* 0x0000580004117984 */ /* 0x0046a80000000800 */
[----:B------:R3:W2:Y:S01]  /*8a10*/  LDS.64 R12, [R4+0x40] ;  /* 0x00004000040c7984 */ /* 0x0006a20000000a00 */
[----:B0-----:R-:W-:-:S02]  /*8a20*/  ISETP.GE.AND P0, PT, R8, R11, PT ;  /* 0x0000000b0800720c */ /* 0x001fc40003f06270 */
        /* <DEDUP_REMOVED lines=14> */
.L_x_1039:
[----:B------:R-:W-:Y:S05]  /*8b10*/  BSYNC.RECONVERGENT B1 ;  /* 0x0000000000017941 */ /* 0x000fea0003800200 */
.L_x_1038:
        /* <DEDUP_REMOVED lines=20> */
.L_x_1041:
[----:B------:R-:W-:Y:S05]  /*8c60*/  BSYNC.RECONVERGENT B1 ;  /* 0x0000000000017941 */ /* 0x000fea0003800200 */
.L_x_1040:
[----:B------:R0:W1:Y:S01]  /*8c70*/  LDS R22, [R4+0x68] ;  /* 0x0000680004167984 */ /* 0x0000620000000800 */
[----:B------:R-:W-:Y:S01]  /*8c80*/  ISETP.GE.AND P0, PT, R16, R19, PT ;  /* 0x000000131000720c */ /* 0x000fe20003f06270 */
[----:B------:R-:W-:Y:S01]  /*8c90*/  BSSY.RECONVERGENT B1, `(.L_x_1042) ;  /* 0x0000015000017945 */ /* 0x000fe20003800200 */
[----:B------:R-:W-:Y:S01]  /*8ca0*/  IMAD.MOV.U32 R21, RZ, RZ, R16 ;  /* 0x000000ffff157224 */ /* 0x000fe200078e0010 */
        /* <DEDUP_REMOVED lines=19> */
.L_x_1043:
[----:B------:R-:W-:Y:S05]  /*8de0*/  BSYNC.RECONVERGENT B1 ;  /* 0x0000000000017941 */ /* 0x000fea0003800200 */
.L_x_1042:
        /* <DEDUP_REMOVED lines=17> */
.L_x_1045:
[----:B------:R-:W-:Y:S05]  /*8f00*/  BSYNC.RECONVERGENT B1 ;  /* 0x0000000000017941 */ /* 0x000fea0003800200 */
.L_x_1044:
        /* <DEDUP_REMOVED lines=18> */
.L_x_1047:
[----:B------:R-:W-:Y:S05]  /*9030*/  BSYNC.RECONVERGENT B1 ;  /* 0x0000000000017941 */ /* 0x000fea0003800200 */
.L_x_1046:
        /* <DEDUP_REMOVED lines=17> */
.L_x_1049:
[----:B------:R-:W-:Y:S05]  /*9150*/  BSYNC.RECONVERGENT B1 ;  /* 0x0000000000017941 */ /* 0x000fea0003800200 */
.L_x_1048:
        /* <DEDUP_REMOVED lines=18> */
.L_x_1051:
[----:B------:R-:W-:Y:S05]  /*9280*/  BSYNC.RECONVERGENT B1 ;  /* 0x0000000000017941 */ /* 0x000fea0003800200 */
.L_x_1050:
        /* <DEDUP_REMOVED lines=26> */
.L_x_1053:
[----:B------:R-:W-:Y:S05]  /*9430*/  BSYNC.RECONVERGENT B1 ;  /* 0x0000000000017941 */ /* 0x000fea0003800200 */
.L_x_1052:
        /* <DEDUP_REMOVED lines=16> */
.L_x_1055:
[----:B------:R-:W-:Y:S05]  /*9540*/  BSYNC.RECONVERGENT B1 ;  /* 0x0000000000017941 */ /* 0x000fea0003800200 */
.L_x_1054:
        /* <DEDUP_REMOVED lines=17> */
.L_x_1057:
[----:B------:R-:W-:Y:S05]  /*9660*/  BSYNC.RECONVERGENT B1 ;  /* 0x0000000000017941 */ /* 0x000fea0003800200 */
.L_x_1056:
        /* <DEDUP_REMOVED lines=16> */
.L_x_1059:
[----:B------:R-:W-:Y:S05]  /*9770*/  BSYNC.RECONVERGENT B1 ;  /* 0x0000000000017941 */ /* 0x000fea0003800200 */
.L_x_1058:
        /* <DEDUP_REMOVED lines=17> */
.L_x_1061:
[----:B------:R-:W-:Y:S05]  /*9890*/  BSYNC.RECONVERGENT B1 ;  /* 0x0000000000017941 */ /* 0x000fea0003800200 */
.L_x_1060:
        /* <DEDUP_REMOVED lines=18> */
.L_x_1063:
[----:B------:R-:W-:Y:S05]  /*99c0*/  BSYNC.RECONVERGENT B1 ;  /* 0x0000000000017941 */ /* 0x000fea0003800200 */
.L_x_1062:
        /* <DEDUP_REMOVED lines=16> */
.L_x_905:
[----:B------:R-:W-:Y:S05]  /*9ad0*/  BSYNC.RECONVERGENT B0 ;  /* 0x0000000000007941 */ /* 0x000fea0003800200 */
.L_x_854:
[----:B------:R-:W-:Y:S05]  /*9ae0*/  @P1 EXIT ;  /* 0x000000000000194d */ /* 0x000fea0003800000 */
[----:B0--3--:R-:W0:Y:S01]  /*9af0*/  LDC.64 R2, c[0x0][0x398] ;  /* 0x0000e600ff027b82 */ /* 0x009e220000000a00 */
[----:B--2-4-:R-:W-:Y:S02]  /*9b00*/  IMAD.MOV.U32 R11, RZ, RZ, R10 ;  /* 0x000000ffff0b7224 */ /* 0x014fe400078e000a */
[----:B------:R-:W-:Y:S02]  /*9b10*/  IMAD.MOV.U32 R10, RZ, RZ, R9 ;  /* 0x000000ffff0a7224 */ /* 0x000fe400078e0009 */
[----:B------:R-:W-:Y:S02]  /*9b20*/  IMAD.MOV.U32 R4, RZ, RZ, R6 ;  /* 0x000000ffff047224 */ /* 0x000fe400078e0006 */
[----:B0-----:R-:W-:-:S05]  /*9b30*/  IMAD.WIDE.U32 R2, R0, 0x20, R2 ;  /* 0x0000002000027825 */ /* 0x001fca00078e0002 */
[----:B------:R-:W-:Y:S04]  /*9b40*/  STG.E.64 desc[UR10][R2.64+0x8], R10 ;  /* 0x0000080a02007986 */ /* 0x000fe8000c101b0a */
[----:B------:R-:W-:Y:S04]  /*9b50*/  STG.E.64 desc[UR10][R2.64+0x18], R4 ;  /* 0x0000180402007986 */ /* 0x000fe8000c101b0a */
[----:B------:R-:W-:Y:S04]  /*9b60*/  STG.E desc[UR10][R2.64], R8 ;  /* 0x0000000802007986 */ /* 0x000fe8000c10190a */
[----:B------:R-:W-:Y:S01]  /*9b70*/  STG.E desc[UR10][R2.64+0x10], R7 ;  /* 0x0000100702007986 */ /* 0x000fe2000c10190a */
[----:B------:R-:W-:Y:S05]  /*9b80*/  EXIT ;  /* 0x000000000000794d */ /* 0x000fea0003800000 */
.L_x_1064:
        /* <DEDUP_REMOVED lines=15> */
.L_x_2550:


//--------------------- .text._ZN6thrust24THRUST_300001_SM_1000_NS8cuda_cub4core6detail13_kernel_agentINS1_8__reduce11ReduceAgentINS0_18transform_iteratorINS1_9__extrema12arg_minmax_fIil17compare_key_valueE15duplicate_tupleENS0_12zip_iteratorIN4cuda3std3__45tupleIJNS0_6detail15normal_iteratorINS0_10device_ptrIiEEEENS0_17counting_iteratorIlNS0_11use_defaultESO_SO_EEEEEEENSH_IJNSH_IJilEEESS_EEEST_EEPST_ST_iSB_EEJSU_SV_iSB_EEEvDpT0_ --------------------------
	.section	.text._ZN6thrust24THRUST_300001_SM_1000_NS8cuda_cub4core6detail13_kernel_agentINS1_8__reduce11ReduceAgentINS0_18transform_iteratorINS1_9__extrema12arg_minmax_fIil17compare_key_valueE15duplicate_tupleENS0_12zip_iteratorIN4cuda3std3__45tupleIJNS0_6detail15normal_iteratorINS0_10device_ptrIiEEEENS0_17counting_iteratorIlNS0_11use_defaultESO_SO_EEEEEEENSH_IJNSH_IJilEEESS_EEEST_EEPST_ST_iSB_EEJSU_SV_iSB_EEEvDpT0_,"ax",@progbits
	.align	128
        .global         _ZN6thrust24THRUST_300001_SM_1000_NS8cuda_cub4core6detail13_kernel_agentINS1_8__reduce11ReduceAgentINS0_18transform_iteratorINS1_9__extrema12arg_minmax_fIil17compare_key_valueE15duplicate_tupleENS0_12zip_iteratorIN4cuda3std3__45tupleIJNS0_6detail15normal_iteratorINS0_10device_ptrIiEEEENS0_17counting_iteratorIlNS0_11use_defaultESO_SO_EEEEEEENSH_IJNSH_IJilEEESS_EEEST_EEPST_ST_iSB_EEJSU_SV_iSB_EEEvDpT0_
        .type           _ZN6thrust24THRUST_300001_SM_1000_NS8cuda_cub4core6detail13_kernel_agentINS1_8__reduce11ReduceAgentINS0_18transform_iteratorINS1_9__extrema12arg_minmax_fIil17compare_key_valueE15duplicate_tupleENS0_12zip_iteratorIN4cuda3std3__45tupleIJNS0_6detail15normal_iteratorINS0_10device_ptrIiEEEENS0_17counting_iteratorIlNS0_11use_defaultESO_SO_EEEEEEENSH_IJNSH_IJilEEESS_EEEST_EEPST_ST_iSB_EEJSU_SV_iSB_EEEvDpT0_,@function
        .size           _ZN6thrust24THRUST_300001_SM_1000_NS8cuda_cub4core6detail13_kernel_agentINS1_8__reduce11ReduceAgentINS0_18transform_iteratorINS1_9__extrema12arg_minmax_fIil17compare_key_valueE15duplicate_tupleENS0_12zip_iteratorIN4cuda3std3__45tupleIJNS0_6detail15normal_iteratorINS0_10device_ptrIiEEEENS0_17counting_iteratorIlNS0_11use_defaultESO_SO_EEEEEEENSH_IJNSH_IJilEEESS_EEEST_EEPST_ST_iSB_EEJSU_SV_iSB_EEEvDpT0_,(.L_x_2551 - _ZN6thrust24THRUST_300001_SM_1000_NS8cuda_cub4core6detail13_kernel_agentINS1_8__reduce11ReduceAgentINS0_18transform_iteratorINS1_9__extrema12arg_minmax_fIil17compare_key_valueE15duplicate_tupleENS0_12zip_iteratorIN4cuda3std3__45tupleIJNS0_6detail15normal_iteratorINS0_10device_ptrIiEEEENS0_17counting_iteratorIlNS0_11use_defaultESO_SO_EEEEEEENSH_IJNSH_IJilEEESS_EEEST_EEPST_ST_iSB_EEJSU_SV_iSB_EEEvDpT0_)
        .other          _ZN6thrust24THRUST_300001_SM_1000_NS8cuda_cub4core6detail13_kernel_agentINS1_8__reduce11ReduceAgentINS0_18transform_iteratorINS1_9__extrema12arg_minmax_fIil17compare_key_valueE15duplicate_tupleENS0_12zip_iteratorIN4cuda3std3__45tupleIJNS0_6detail15normal_iteratorINS0_10device_ptrIiEEEENS0_17counting_iteratorIlNS0_11use_defaultESO_SO_EEEEEEENSH_IJNSH_IJilEEESS_EEEST_EEPST_ST_iSB_EEJSU_SV_iSB_EEEvDpT0_,@"STO_CUDA_ENTRY STV_DEFAULT"
_ZN6thrust24THRUST_300001_SM_1000_NS8cuda_cub4core6detail13_kernel_agentINS1_8__reduce11ReduceAgentINS0_18transform_iteratorINS1_9__extrema12arg_minmax_fIil17compare_key_valueE15duplicate_tupleENS0_12zip_iteratorIN4cuda3std3__45tupleIJNS0_6detail15normal_iteratorINS0_10device_ptrIiEEEENS0_17counting_iteratorIlNS0_11use_defaultESO_SO_EEEEEEENSH_IJNSH_IJilEEESS_EEEST_EEPST_ST_iSB_EEJSU_SV_iSB_EEEvDpT0_:
.text._ZN6thrust24THRUST_300001_SM_1000_NS8cuda_cub4core6detail13_kernel_agentINS1_8__reduce11ReduceAgentINS0_18transform_iteratorINS1_9__extrema12arg_minmax_fIil17compare_key_valueE15duplicate_tupleENS0_12zip_iteratorIN4cuda3std3__45tupleIJNS0_6detail15normal_iteratorINS0_10device_ptrIiEEEENS0_17counting_iteratorIlNS0_11use_defaultESO_SO_EEEEEEENSH_IJNSH_IJilEEESS_EEEST_EEPST_ST_iSB_EEJSU_SV_iSB_EEEvDpT0_:
        /* <DEDUP_REMOVED lines=9> */
[----:B------:R-:W-:Y:S01]  /*0090*/  CS2R R10, SRZ ;  /* 0x00000000000a7805 */ /* 0x000fe2000001ff00 */
        /* <DEDUP_REMOVED lines=8> */
[C---:B------:R-:W-:Y:S01]  /*0120*/  @!P0 VIADD R6, R9.reuse, 0x100 ;  /* 0x0000010009068836 */ /* 0x040fe20000000000 */
[----:B---3--:R-:W-:Y:S01]  /*0130*/  @!P0 IADD3 R10, P2, PT, R9, R4, RZ ;  /* 0x00000004090a8210 */ /* 0x008fe20007f5e0ff */
[----:B------:R-:W-:-:S03]  /*0140*/  IMAD.MOV.U32 R0, RZ, RZ, RZ ;  /* 0x000000ffff007224 */ /* 0x000fc600078e00ff */
[----:B------:R-:W-:Y:S01]  /*0150*/  ISETP.GE.AND P1, PT, R6, UR4, PT ;  /* 0x0000000406007c0c */ /* 0x000fe2000bf26270 */
[----:B------:R-:W-:Y:S02]  /*0160*/  @!P0 IMAD.X R0, RZ, RZ, R5, P2 ;  /* 0x000000ffff008224 */ /* 0x000fe400010e0605 */
[----:B------:R-:W-:Y:S02]  /*0170*/  IMAD.MOV.U32 R14, RZ, RZ, R10 ;  /* 0x000000ffff0e7224 */ /* 0x000fe400078e000a */
[----:B------:R-:W-:Y:S02]  /*0180*/  IMAD.MOV.U32 R12, RZ, RZ, R0 ;  /* 0x000000ffff0c7224 */ /* 0x000fe400078e0000 */
[----:B----4-:R-:W-:-:S06]  /*0190*/  IMAD.MOV.U32 R13, RZ, RZ, R11 ;  /* 0x000000ffff0d7224 */ /* 0x010fcc00078e000b */
        /* <DEDUP_REMOVED lines=23> */
.L_x_1075:
        /* <DEDUP_REMOVED lines=21> */
[-C--:B------:R-:W-:Y:S02]  /*0460*/  @P4 ISETP.LT.U32.AND P0, PT, R2, R15.reuse, PT ;  /* 0x0000000f0200420c */ /* 0x080fe40003f01070 */
[CC--:B------:R-:W-:Y:S02]  /*0470*/  @P4 ISETP.GE.AND.EX P1, PT, R3.reuse, R16.reuse, PT, P1 ;  /* 0x000000100300420c */ /* 0x0c0fe40003f26310 */
[----:B------:R-:W-:Y:S02]  /*0480*/  @P4 ISETP.LT.AND.EX P0, PT, R3, R16, PT, P0 ;  /* 0x000000100300420c */ /* 0x000fe40003f01300 */
[----:B------:R-:W-:Y:S02]  /*0490*/  @P4 SEL R13, R0, R20, !P1 ;  /* 0x00000014000d4207 */ /* 0x000fe40004800000 */
[----:B------:R-:W-:-:S02]  /*04a0*/  @P4 SEL R14, R2, R15, P0 ;  /* 0x0000000f020e4207 */ /* 0x000fc40000000000 */
[----:B------:R-:W-:-:S07]  /*04b0*/  @P4 SEL R12, R3, R16, P0 ;  /* 0x00000010030c4207 */ /* 0x000fce0000000000 */
.L_x_1072:
[----:B------:R-:W-:Y:S05]  /*04c0*/  BSYNC.RECONVERGENT B3 ;  /* 0x0000000000037941 */ /* 0x000fea0003800200 */
.L_x_1071:
        /* <DEDUP_REMOVED lines=15> */
.L_x_1074:
[----:B------:R-:W-:Y:S05]  /*05c0*/  BSYNC.RECONVERGENT B3 ;  /* 0x0000000000037941 */ /* 0x000fea0003800200 */
.L_x_1073:
[----:B------:R-:W-:Y:S01]  /*05d0*/  IADD3 R15, P0, PT, R15, 0x100, RZ ;  /* 0x000001000f0f7810 */ /* 0x000fe20007f1e0ff */
[----:B------:R-:W-:Y:S01]  /*05e0*/  VIADD R6, R6, 0x100 ;  /* 0x0000010006067836 */ /* 0x000fe20000000000 */
[----:B------:R-:W-:-:S03]  /*05f0*/  IADD3 R7, P1, PT, R7, 0x400, RZ ;  /* 0x0000040007077810 */ /* 0x000fc60007f3e0ff */
[----:B------:R-:W-:Y:S02]  /*0600*/  IMAD.X R16, RZ, RZ, R16, P0 ;  /* 0x000000ffff107224 */ /* 0x000fe400000e0610 */
[----:B------:R-:W-:Y:S01]  /*0610*/  IMAD.X R8, RZ, RZ, R8, P1 ;  /* 0x000000ffff087224 */ /* 0x000fe200008e0608 */
[----:B------:R-:W-:Y:S07]  /*0620*/  @P2 BRA `(.L_x_1075) ;  /* 0xfffffffc00382947 */ /* 0x000fee000383ffff */
.L_x_1070:
[----:B------:R-:W-:Y:S05]  /*0630*/  BSYNC.RECONVERGENT B1 ;  /* 0x0000000000017941 */ /* 0x000fea0003800200 */
.L_x_1069:
[----:B------:R-:W-:-:S13]  /*0640*/  ISETP.GE.U32.AND P0, PT, R4, 0x300, PT ;  /* 0x000003000400780c */ /* 0x000fda0003f06070 */
[----:B------:R-:W-:Y:S05]  /*0650*/  @!P0 BRA `(.L_x_1068) ;  /* 0x00000008009c8947 */ /* 0x000fea0003800000 */
[----:B------:R-:W0:Y:S01]  /*0660*/  LDC.64 R2, c[0x0][0x380] ;  /* 0x0000e000ff027b82 */ /* 0x000e220000000a00 */
[----:B------:R-:W-:-:S07]  /*0670*/  VIADD R7, R6, 0x200 ;  /* 0x0000020006077836 */ /* 0x000fce0000000000 */
[----:B------:R-:W1:Y:S02]  /*0680*/  LDC.64 R4, c[0x0][0x388] ;  /* 0x0000e200ff047b82 */ /* 0x000e640000000a00 */
.L_x_1092:
        /* <DEDUP_REMOVED lines=26> */
.L_x_1077:
[----:B------:R-:W-:Y:S05]  /*0830*/  BSYNC.RECONVERGENT B1 ;  /* 0x0000000000017941 */ /* 0x000fea0003800200 */
.L_x_1076:
        /* <DEDUP_REMOVED lines=17> */
.L_x_1079:
[----:B------:R-:W-:Y:S05]  /*0950*/  BSYNC.RECONVERGENT B1 ;  /* 0x0000000000017941 */ /* 0x000fea0003800200 */
.L_x_1078:
        /* <DEDUP_REMOVED lines=19> */
.L_x_1081:
[----:B------:R-:W-:Y:S05]  /*0a90*/  BSYNC.RECONVERGENT B1 ;  /* 0x0000000000017941 */ /* 0x000fea0003800200 */
.L_x_1080:
        /* <DEDUP_REMOVED lines=17> */
.L_x_1083:
[----:B------:R-:W-:Y:S05]  /*0bb0*/  BSYNC.RECONVERGENT B1 ;  /* 0x0000000000017941 */ /* 0x000fea0003800200 */
.L_x_1082:
        /* <DEDUP_REMOVED lines=19> */
.L_x_1085:
[----:B------:R-:W-:Y:S05]  /*0cf0*/  BSYNC.RECONVERGENT B1 ;  /* 0x0000000000017941 */ /* 0x000fea0003800200 */
.L_x_1084:
        /* <DEDUP_REMOVED lines=18> */
.L_x_1087:
[----:B------:R-:W-:Y:S05]  /*0e20*/  BSYNC.RECONVERGENT B1 ;  /* 0x0000000000017941 */ /* 0x000fea0003800200 */
.L_x_1086:
        /* <DEDUP_REMOVED lines=19> */
.L_x_1089:
[----:B------:R-:W-:Y:S05]  /*0f60*/  BSYNC.RECONVERGENT B1 ;  /* 0x0000000000017941 */ /* 0x000fea0003800200 */
.L_x_1088:
        /* <DEDUP_REMOVED lines=17> */
.L_x_1091:
[----:B------:R-:W-:Y:S05]  /*1080*/  BSYNC.RECONVERGENT B1 ;  /* 0x0000000000017941 */ /* 0x000fea0003800200 */
.L_x_1090:
[C---:B------:R-:W-:Y:S02]  /*1090*/  VIADD R6, R7.reuse, 0x200 ;  /* 0x0000020007067836 */ /* 0x040fe40000000000 */
[----:B------:R-:W-:-:S03]  /*10a0*/  VIADD R7, R7, 0x400 ;  /* 0x0000040007077836 */ /* 0x000fc60000000000 */
[----:B------:R-:W-:-:S13]  /*10b0*/  ISETP.GE.AND P0, PT, R6, UR5, PT ;  /* 0x0000000506007c0c */ /* 0x000fda000bf06270 */
[----:B------:R-:W-:Y:S05]  /*10c0*/  @!P0 BRA `(.L_x_1092) ;  /* 0xfffffff400708947 */ /* 0x000fea000383ffff */
.L_x_1068:
[----:B------:R-:W-:Y:S05]  /*10d0*/  BSYNC.RECONVERGENT B2 ;  /* 0x0000000000027941 */ /* 0x000fea0003800200 */
.L_x_1067:
        /* <DEDUP_REMOVED lines=38> */
.L_x_1097:
[----:B------:R-:W-:Y:S05]  /*1340*/  BSYNC.RECONVERGENT B2 ;  /* 0x0000000000027941 */ /* 0x000fea0003800200 */
.L_x_1096:
        /* <DEDUP_REMOVED lines=14> */
.L_x_1095:
[----:B------:R-:W-:Y:S05]  /*1430*/  BSYNC.RECONVERGENT B1 ;  /* 0x0000000000017941 */ /* 0x000fea0003800200 */
.L_x_1094:
        /* <DEDUP_REMOVED lines=31> */
.L_x_1101:
[----:B------:R-:W-:Y:S05]  /*1630*/  BSYNC.RECONVERGENT B2 ;  /* 0x0000000000027941 */ /* 0x000fea0003800200 */
.L_x_1100:
        /* <DEDUP_REMOVED lines=23> */
.L_x_1099:
[----:B------:R-:W-:Y:S05]  /*17b0*/  BSYNC.RECONVERGENT B1 ;  /* 0x0000000000017941 */ /* 0x000fea0003800200 */
.L_x_1098:
        /* <DEDUP_REMOVED lines=31> */
.L_x_1105:
[----:B------:R-:W-:Y:S05]  /*19b0*/  BSYNC.RECONVERGENT B2 ;  /* 0x0000000000027941 */ /* 0x000fea0003800200 */
.L_x_1104:
        /* <DEDUP_REMOVED lines=23> */
.L_x_1103:
[----:B------:R-:W-:Y:S05]  /*1b30*/  BSYNC.RECONVERGENT B1 ;  /* 0x0000000000017941 */ /* 0x000fea0003800200 */
.L_x_1102:
        /* <DEDUP_REMOVED lines=31> */
.L_x_1109:
[----:B------:R-:W-:Y:S05]  /*1d30*/  BSYNC.RECONVERGENT B2 ;  /* 0x0000000000027941 */ /* 0x000fea0003800200 */
.L_x_1108:
        /* <DEDUP_REMOVED lines=23> */
.L_x_1107:
[----:B------:R-:W-:Y:S05]  /*1eb0*/  BSYNC.RECONVERGENT B1 ;  /* 0x0000000000017941 */ /* 0x000fea0003800200 */
.L_x_1106:
        /* <DEDUP_REMOVED lines=10> */
[----:B----4-:R4:W0:Y:S01]  /*1f60*/  SHFL.DOWN PT, R21, R10, 0x10, 0x1f ;  /* 0x0a001f000a157f89 */ /* 0x01082200000e0000 */
        /* <DEDUP_REMOVED lines=20> */
.L_x_1113:
[----:B------:R-:W-:Y:S05]  /*20b0*/  BSYNC.RECONVERGENT B2 ;  /* 0x0000000000027941 */ /* 0x000fea0003800200 */
.L_x_1112:
        /* <DEDUP_REMOVED lines=23> */
.L_x_1111:
[----:B------:R-:W-:Y:S05]  /*2230*/  BSYNC.RECONVERGENT B1 ;  /* 0x0000000000017941 */ /* 0x000fea0003800200 */
.L_x_1110:
[----:B------:R-:W-:Y:S01]  /*2240*/  ISETP.NE.AND P0, PT, R15, RZ, PT ;  /* 0x000000ff0f00720c */ /* 0x000fe20003f05270 */
[----:B------:R-:W-:-:S12]  /*2250*/  BSSY.RECONVERGENT B1, `(.L_x_1114) ;  /* 0x000000d000017945 */ /* 0x000fd80003800200 */
[----:B------:R-:W-:Y:S05]  /*2260*/  @P0 BRA `(.L_x_1115) ;  /* 0x00000000002c0947 */ /* 0x000fea0003800000 */
[----:B----4-:R-:W4:Y:S01]  /*2270*/  S2R R10, SR_CgaCtaId ;  /* 0x00000000000a7919 */ /* 0x010f220000008800 */
[----:B0-----:R-:W-:Y:S02]  /*2280*/  MOV R5, 0x400 ;  /* 0x0000040000057802 */ /* 0x001fe40000000f00 */
[----:B------:R-:W-:Y:S02]  /*2290*/  LOP3.LUT R4, R9, 0x3e0, RZ, 0xc0, !PT ;  /* 0x000003e009047812 */ /* 0x000fe400078ec0ff */
[----:B----4-:R-:W-:-:S05]  /*22a0*/  LEA R5, R10, R5, 0x18 ;  /* 0x000000050a057211 */ /* 0x010fca00078ec0ff */
[----:B------:R-:W-:Y:S02]  /*22b0*/  IMAD.IADD R11, R4, 0x1, R5 ;  /* 0x00000001040b7824 */ /* 0x000fe400078e0205 */
[----:B------:R-:W-:Y:S02]  /*22c0*/  IMAD.MOV.U32 R4, RZ, RZ, R7 ;  /* 0x000000ffff047224 */ /* 0x000fe400078e0007 */
[----:B------:R-:W-:Y:S01]  /*22d0*/  IMAD.MOV.U32 R5, RZ, RZ, R8 ;  /* 0x000000ffff057224 */ /* 0x000fe200078e0008 */
[----:B------:R0:W-:Y:S04]  /*22e0*/  STS.64 [R11+0x20], R2 ;  /* 0x000020020b007388 */ /* 0x0001e80000000a00 */
[----:B------:R0:W-:Y:S04]  /*22f0*/  STS.64 [R11+0x10], R4 ;  /* 0x000010040b007388 */ /* 0x0001e80000000a00 */
[----:B------:R0:W-:Y:S04]  /*2300*/  STS [R11+0x8], R6 ;  /* 0x000008060b007388 */ /* 0x0001e80000000800 */
[----:B------:R0:W-:Y:S02]  /*2310*/  STS [R11+0x18], R0 ;  /* 0x000018000b007388 */ /* 0x0001e40000000800 */
.L_x_1115:
[----:B------:R-:W-:Y:S05]  /*2320*/  BSYNC.RECONVERGENT B1 ;  /* 0x0000000000017941 */ /* 0x000fea0003800200 */
.L_x_1114:
[----:B------:R-:W-:Y:S01]  /*2330*/  BAR.SYNC.DEFER_BLOCKING 0x0 ;  /* 0x0000000000007b1d */ /* 0x000fe20000010000 */
[----:B------:R-:W-:-:S13]  /*2340*/  ISETP.NE.AND P2, PT, R9, RZ, PT ;  /* 0x000000ff0900720c */ /* 0x000fda0003f45270 */
[----:B------:R-:W-:Y:S05]  /*2350*/  @P2 BRA `(.L_x_1116) ;  /* 0x00000074006c2947 */ /* 0x000fea0003800000 */
[----:B0-----:R-:W0:Y:S01]  /*2360*/  S2R R5, SR_CgaCtaId ;  /* 0x0000000000057919 */ /* 0x001e220000008800 */
[----:B------:R-:W-:Y:S01]  /*2370*/  MOV R4, 0x400 ;  /* 0x0000040000047802 */ /* 0x000fe20000000f00 */
[----:B------:R-:W-:Y:S01]  /*2380*/  BSSY.RECONVERGENT B1, `(.L_x_1117) ;  /* 0x0000016000017945 */ /* 0x000fe20003800200 */
[----:B------:R-:W-:Y:S02]  /*2390*/  IMAD.MOV.U32 R18, RZ, RZ, R6 ;  /* 0x000000ffff127224 */ /* 0x000fe400078e0006 */
[----:B--2---:R-:W-:Y:S02]  /*23a0*/  IMAD.MOV.U32 R17, RZ, RZ, R7 ;  /* 0x000000ffff117224 */ /* 0x004fe400078e0007 */
[----:B------:R-:W-:Y:S01]  /*23b0*/  IMAD.MOV.U32 R16, RZ, RZ, R8 ;  /* 0x000000ffff107224 */ /* 0x000fe200078e0008 */
[----:B0-----:R-:W-:-:S05]  /*23c0*/  LEA R4, R5, R4, 0x18 ;  /* 0x0000000405047211 */ /* 0x001fca00078ec0ff */
[----:B------:R-:W0:Y:S04]  /*23d0*/  LDS R5, [R4+0x28] ;  /* 0x0000280004057984 */ /* 0x000e280000000800 */
[----:B------:R2:W1:Y:S04]  /*23e0*/  LDS R25, [R4+0x38] ;  /* 0x0000380004197984 */ /* 0x0004680000000800 */
[----:B---3--:R2:W3:Y:S01]  /*23f0*/  LDS R19, [R4+0x48] ;  /* 0x0000480004137984 */ /* 0x0084e20000000800 */
[----:B0-----:R-:W-:-:S13]  /*2400*/  ISETP.GE.AND P0, PT, R6, R5, PT ;  /* 0x000000050600720c */ /* 0x001fda0003f06270 */
[----:B-123--:R-:W-:Y:S05]  /*2410*/  @!P0 BRA `(.L_x_1118) ;  /* 0x0000000000308947 */ /* 0x00efea0003800000 */
        /* <DEDUP_REMOVED lines=12> */
.L_x_1118:
[----:B------:R-:W-:Y:S05]  /*24e0*/  BSYNC.RECONVERGENT B1 ;  /* 0x0000000000017941 */ /* 0x000fea0003800200 */
.L_x_1117:
[----:B------:R-:W0:Y:S01]  /*24f0*/  LDS.64 R14, [R4+0x40] ;  /* 0x00004000040e7984 */ /* 0x000e220000000a00 */
        /* <DEDUP_REMOVED lines=10> */
[----:B----4-:R4:W1:Y:S01]  /*25a0*/  LDS.64 R10, [R4+0x80] ;  /* 0x00008000040a7984 */ /* 0x0108620000000a00 */
[----:B0-----:R-:W-:-:S02]  /*25b0*/  IMAD.MOV.U32 R12, RZ, RZ, R14 ;  /* 0x000000ffff0c7224 */ /* 0x001fc400078e000e */
[----:B------:R-:W-:Y:S01]  /*25c0*/  IMAD.MOV.U32 R13, RZ, RZ, R15 ;  /* 0x000000ffff0d7224 */ /* 0x000fe200078e000f */
[----:B----4-:R-:W-:Y:S06]  /*25d0*/  @!P0 BRA `(.L_x_1120) ;  /* 0x0000000000348947 */ /* 0x010fec0003800000 */
        /* <DEDUP_REMOVED lines=13> */
.L_x_1120:
[----:B------:R-:W-:Y:S05]  /*26b0*/  BSYNC.RECONVERGENT B1 ;  /* 0x0000000000017941 */ /* 0x000fea0003800200 */
.L_x_1119:
        /* <DEDUP_REMOVED lines=18> */
.L_x_1122:
[----:B------:R-:W-:Y:S05]  /*27e0*/  BSYNC.RECONVERGENT B1 ;  /* 0x0000000000017941 */ /* 0x000fea0003800200 */
.L_x_1121:
        /* <DEDUP_REMOVED lines=17> */
.L_x_1124:
[----:B------:R-:W-:Y:S05]  /*2900*/  BSYNC.RECONVERGENT B1 ;  /* 0x0000000000017941 */ /* 0x000fea0003800200 */
.L_x_1123:
        /* <DEDUP_REMOVED lines=16> */
.L_x_1126:
[----:B------:R-:W-:Y:S05]  /*2a10*/  BSYNC.RECONVERGENT B1 ;  /* 0x0000000000017941 */ /* 0x000fea0003800200 */
.L_x_1125:
        /* <DEDUP_REMOVED lines=17> */
.L_x_1128:
[----:B------:R-:W-:Y:S05]  /*2b30*/  BSYNC.RECONVERGENT B1 ;  /* 0x0000000000017941 */ /* 0x000fea0003800200 */
.L_x_1127:
        /* <DEDUP_REMOVED lines=18> */
.L_x_1130:
[----:B------:R-:W-:Y:S05]  /*2c60*/  BSYNC.RECONVERGENT B1 ;  /* 0x0000000000017941 */ /* 0x000fea0003800200 */
.L_x_1129:
        /* <DEDUP_REMOVED lines=26> */
.L_x_1132:
[----:B------:R-:W-:Y:S05]  /*2e10*/  BSYNC.RECONVERGENT B1 ;  /* 0x0000000000017941 */ /* 0x000fea0003800200 */
.L_x_1131:
        /* <DEDUP_REMOVED lines=16> */
.L_x_1134:
[----:B------:R-:W-:Y:S05]  /*2f20*/  BSYNC.RECONVERGENT B1 ;  /* 0x0000000000017941 */ /* 0x000fea0003800200 */
.L_x_1133:
        /* <DEDUP_REMOVED lines=17> */
.L_x_1136:
[----:B------:R-:W-:Y:S05]  /*3040*/  BSYNC.RECONVERGENT B1 ;  /* 0x0000000000017941 */ /* 0x000fea0003800200 */
.L_x_1135:
        /* <DEDUP_REMOVED lines=16> */
.L_x_1138:
[----:B------:R-:W-:Y:S05]  /*3150*/  BSYNC.RECONVERGENT B1 ;  /* 0x0000000000017941 */ /* 0x000fea0003800200 */
.L_x_1137:
        /* <DEDUP_REMOVED lines=17> */
.L_x_1140:
[----:B------:R-:W-:Y:S05]  /*3270*/  BSYNC.RECONVERGENT B1 ;  /* 0x0000000000017941 */ /* 0x000fea0003800200 */
.L_x_1139:
        /* <DEDUP_REMOVED lines=18> */
.L_x_1142:
[----:B------:R-:W-:Y:S05]  /*33a0*/  BSYNC.RECONVERGENT B1 ;  /* 0x0000000000017941 */ /* 0x000fea0003800200 */
.L_x_1141:
        /* <DEDUP_REMOVED lines=18> */
.L_x_1093:
        /* <DEDUP_REMOVED lines=41> */
.L_x_1146:
[----:B------:R-:W-:Y:S05]  /*3760*/  BSYNC.RECONVERGENT B2 ;  /* 0x0000000000027941 */ /* 0x000fea0003800200 */
.L_x_1145:
        /* <DEDUP_REMOVED lines=14> */
.L_x_1144:
[----:B------:R-:W-:Y:S05]  /*3850*/  BSYNC.RECONVERGENT B1 ;  /* 0x0000000000017941 */ /* 0x000fea0003800200 */
.L_x_1143:
[----:B-1----:R-:W-:Y:S01]  /*3860*/  VIADD R0, R4, 0x2 ;  /* 0x0000000204007836 */ /* 0x002fe20000000000 */
[----:B----4-:R1:W2:Y:S01]  /*3870*/  SHFL.DOWN PT, R17, R6, 0x2, R15 ;  /* 0x0840000006117989 */ /* 0x0102a200000e000f */
[----:B------:R-:W-:Y:S01]  /*3880*/  BSSY.RECONVERGENT B1, `(.L_x_1147) ;  /* 0x0000036000017945 */ /* 0x000fe20003800200 */
[----:B------:R-:W-:Y:S02]  /*3890*/  IMAD.MOV.U32 R12, RZ, RZ, R18 ;  /* 0x000000ffff0c7224 */ /* 0x000fe400078e0012 */
[----:B------:R-:W-:Y:S01]  /*38a0*/  ISETP.GT.AND P0, PT, R0, R15, PT ;  /* 0x0000000f0000720c */ /* 0x000fe20003f04270 */
[----:B------:R1:W4:Y:S01]  /*38b0*/  SHFL.DOWN PT, R14, R7, 0x2, R15 ;  /* 0x08400000070e7989 */ /* 0x00032200000e000f */
[----:B------:R-:W-:Y:S02]  /*38c0*/  IMAD.MOV.U32 R10, RZ, RZ, R16 ;  /* 0x000000ffff0a7224 */ /* 0x000fe400078e0010 */
[----:B------:R-:W-:Y:S01]  /*38d0*/  IMAD.MOV.U32 R0, RZ, RZ, R2 ;  /* 0x000000ffff007224 */ /* 0x000fe200078e0002 */
[----:B0-----:R1:W0:Y:S04]  /*38e0*/  SHFL.DOWN PT, R19, R8, 0x2, R15 ;  /* 0x0840000008137989 */ /* 0x00122800000e000f */
[----:B------:R1:W0:Y:S04]  /*38f0*/  SHFL.DOWN PT, R21, R18, 0x2, R15 ;  /* 0x0840000012157989 */ /* 0x00022800000e000f */
[----:B------:R1:W0:Y:S04]  /*3900*/  SHFL.DOWN PT, R23, R16, 0x2, R15 ;  /* 0x0840000010177989 */ /* 0x00022800000e000f */
[----:B------:R1:W0:Y:S01]  /*3910*/  SHFL.DOWN PT, R25, R2, 0x2, R15 ;  /* 0x0840000002197989 */ /* 0x00022200000e000f */
[----:B------:R-:W-:Y:S05]  /*3920*/  @P0 BRA `(.L_x_1148) ;  /* 0x0000000000ac0947 */ /* 0x000fea0003800000 */
[----:B--2---:R-:W-:Y:S01]  /*3930*/  ISETP.GE.AND P0, PT, R6, R17, PT ;  /* 0x000000110600720c */ /* 0x004fe20003f06270 */
[----:B------:R-:W-:Y:S01]  /*3940*/  BSSY.RECONVERGENT B2, `(.L_x_1149) ;  /* 0x0000012000027945 */ /* 0x000fe20003800200 */
[----:B0-----:R-:W-:Y:S01]  /*3950*/  ISETP.GE.AND P2, PT, R18, R21, PT ;  /* 0x000000151200720c */ /* 0x001fe20003f46270 */
[----:B---3--:R-:W-:Y:S02]  /*3960*/  IMAD.MOV.U32 R3, RZ, RZ, R6 ;  /* 0x000000ffff037224 */ /* 0x008fe400078e0006 */
        /* <DEDUP_REMOVED lines=15> */
.L_x_1150:
[----:B------:R-:W-:Y:S05]  /*3a60*/  BSYNC.RECONVERGENT B2 ;  /* 0x0000000000027941 */ /* 0x000fea0003800200 */
.L_x_1149:
        /* <DEDUP_REMOVED lines=23> */
.L_x_1148:
[----:B------:R-:W-:Y:S05]  /*3be0*/  BSYNC.RECONVERGENT B1 ;  /* 0x0000000000017941 */ /* 0x000fea0003800200 */
.L_x_1147:
[----:B-1----:R-:W-:Y:S01]  /*3bf0*/  VIADD R2, R4, 0x4 ;  /* 0x0000000404027836 */ /* 0x002fe20000000000 */
[----:B--2---:R1:W2:Y:S01]  /*3c00*/  SHFL.DOWN PT, R17, R6, 0x4, R15 ;  /* 0x0880000006117989 */ /* 0x0042a200000e000f */
[----:B------:R-:W-:Y:S01]  /*3c10*/  BSSY.RECONVERGENT B1, `(.L_x_1151) ;  /* 0x0000036000017945 */ /* 0x000fe20003800200 */
[----:B------:R-:W-:Y:S02]  /*3c20*/  IMAD.MOV.U32 R16, RZ, RZ, R12 ;  /* 0x000000ffff107224 */ /* 0x000fe400078e000c */
[----:B------:R-:W-:Y:S01]  /*3c30*/  ISETP.GT.AND P0, PT, R2, R15, PT ;  /* 0x0000000f0200720c */ /* 0x000fe20003f04270 */
[----:B------:R1:W1:Y:S01]  /*3c40*/  SHFL.DOWN PT, R18, R7, 0x4, R15 ;  /* 0x0880000007127989 */ /* 0x00026200000e000f */
[----:B----4-:R-:W-:Y:S02]  /*3c50*/  IMAD.MOV.U32 R14, RZ, RZ, R10 ;  /* 0x000000ffff0e7224 */ /* 0x010fe400078e000a */
[----:B------:R-:W-:Y:S01]  /*3c60*/  IMAD.MOV.U32 R2, RZ, RZ, R0 ;  /* 0x000000ffff027224 */ /* 0x000fe200078e0000 */
[----:B0-----:R0:W4:Y:S04]  /*3c70*/  SHFL.DOWN PT, R19, R8, 0x4, R15 ;  /* 0x0880000008137989 */ /* 0x00112800000e000f */
        /* <DEDUP_REMOVED lines=14> */
[----:B-1----:R-:W-:Y:S02]  /*3d60*/  IMAD.MOV.U32 R11, RZ, RZ, R18 ;  /* 0x000000ffff0b7224 */ /* 0x002fe400078e0012 */
[----:B----4-:R-:W-:-:S08]  /*3d70*/  IMAD.MOV.U32 R13, RZ, RZ, R19 ;  /* 0x000000ffff0d7224 */ /* 0x010fd000078e0013 */
[CC--:B------:R-:W-:Y:S02]  /*3d80*/  @P3 ISETP.GE.U32.AND P0, PT, R7.reuse, R18.reuse, PT ;  /* 0x000000120700320c */ /* 0x0c0fe40003f06070 */
[CC--:B------:R-:W-:Y:S02]  /*3d90*/  @P3 ISETP.LT.U32.AND P1, PT, R7.reuse, R18.reuse, PT ;  /* 0x000000120700320c */ /* 0x0c0fe40003f21070 */
[CC--:B------:R-:W-:Y:S02]  /*3da0*/  @P3 ISETP.GE.AND.EX P0, PT, R8.reuse, R19.reuse, PT, P0 ;  /* 0x000000130800320c */ /* 0x0c0fe40003f06300 */
[----:B------:R-:W-:Y:S02]  /*3db0*/  @P3 ISETP.LT.AND.EX P1, PT, R8, R19, PT, P1 ;  /* 0x000000130800320c */ /* 0x000fe40003f21310 */
[----:B------:R-:W-:Y:S02]  /*3dc0*/  @P3 SEL R3, R6, R17, !P0 ;  /* 0x0000001106033207 */ /* 0x000fe40004000000 */
[----:B------:R-:W-:-:S02]  /*3dd0*/  @P3 SEL R11, R7, R18, P1 ;  /* 0x00000012070b3207 */ /* 0x000fc40000800000 */
[----:B------:R-:W-:-:S07]  /*3de0*/  @P3 SEL R13, R8, R19, P1 ;  /* 0x00000013080d3207 */ /* 0x000fce0000800000 */
.L_x_1154:
[----:B------:R-:W-:Y:S05]  /*3df0*/  BSYNC.RECONVERGENT B2 ;  /* 0x0000000000027941 */ /* 0x000fea0003800200 */
.L_x_1153:
        /* <DEDUP_REMOVED lines=23> */
.L_x_1152:
[----:B------:R-:W-:Y:S05]  /*3f70*/  BSYNC.RECONVERGENT B1 ;  /* 0x0000000000017941 */ /* 0x000fea0003800200 */
.L_x_1151:
[----:B0-----:R-:W-:Y:S01]  /*3f80*/  VIADD R0, R4, 0x8 ;  /* 0x0000000804007836 */ /* 0x001fe20000000000 */
[----:B------:R0:W0:Y:S01]  /*3f90*/  SHFL.DOWN PT, R13, R6, 0x8, R15 ;  /* 0x09000000060d7989 */ /* 0x00002200000e000f */
[----:B------:R-:W-:Y:S01]  /*3fa0*/  BSSY.RECONVERGENT B1, `(.L_x_1155) ;  /* 0x0000036000017945 */ /* 0x000fe20003800200 */
[----:B-1----:R-:W-:Y:S02]  /*3fb0*/  IMAD.MOV.U32 R18, RZ, RZ, R16 ;  /* 0x000000ffff127224 */ /* 0x002fe400078e0010 */
[----:B------:R-:W-:Y:S01]  /*3fc0*/  ISETP.GT.AND P0, PT, R0, R15, PT ;  /* 0x0000000f0000720c */ /* 0x000fe20003f04270 */
[----:B------:R1:W0:Y:S01]  /*3fd0*/  SHFL.DOWN PT, R20, R7, 0x8, R15 ;  /* 0x0900000007147989 */ /* 0x00022200000e000f */
[----:B------:R-:W-:Y:S02]  /*3fe0*/  IMAD.MOV.U32 R12, RZ, RZ, R14 ;  /* 0x000000ffff0c7224 */ /* 0x000fe400078e000e */
[----:B------:R-:W-:Y:S01]  /*3ff0*/  IMAD.MOV.U32 R10, RZ, RZ, R2 ;  /* 0x000000ffff0a7224 */ /* 0x000fe200078e0002 */
[----:B--2---:R1:W2:Y:S04]  /*4000*/  SHFL.DOWN PT, R17, R8, 0x8, R15 ;  /* 0x0900000008117989 */ /* 0x0042a800000e000f */
[----:B----4-:R1:W4:Y:S04]  /*4010*/  SHFL.DOWN PT, R19, R16, 0x8, R15 ;  /* 0x0900000010137989 */ /* 0x01032800000e000f */
[----:B------:R1:W0:Y:S04]  /*4020*/  SHFL.DOWN PT, R21, R14, 0x8, R15 ;  /* 0x090000000e157989 */ /* 0x00022800000e000f */
[----:B------:R1:W0:Y:S01]  /*4030*/  SHFL.DOWN PT, R23, R2, 0x8, R15 ;  /* 0x0900000002177989 */ /* 0x00022200000e000f */
[----:B------:R-:W-:Y:S05]  /*4040*/  @P0 BRA `(.L_x_1156) ;  /* 0x0000000000ac0947 */ /* 0x000fea0003800000 */
[----:B0-----:R-:W-:Y:S01]  /*4050*/  ISETP.GE.AND P0, PT, R6, R13, PT ;  /* 0x0000000d0600720c */ /* 0x001fe20003f06270 */
[----:B------:R-:W-:Y:S01]  /*4060*/  BSSY.RECONVERGENT B2, `(.L_x_1157) ;  /* 0x0000012000027945 */ /* 0x000fe20003800200 */
[----:B----4-:R-:W-:Y:S01]  /*4070*/  ISETP.GE.AND P2, PT, R16, R19, PT ;  /* 0x000000131000720c */ /* 0x010fe20003f46270 */
[----:B------:R-:W-:Y:S02]  /*4080*/  IMAD.MOV.U32 R0, RZ, RZ, R6 ;  /* 0x000000ffff007224 */ /* 0x000fe400078e0006 */
[----:B---3--:R-:W-:Y:S02]  /*4090*/  IMAD.MOV.U32 R3, RZ, RZ, R7 ;  /* 0x000000ffff037224 */ /* 0x008fe400078e0007 */
        /* <DEDUP_REMOVED lines=14> */
.L_x_1158:
[----:B------:R-:W-:Y:S05]  /*4180*/  BSYNC.RECONVERGENT B2 ;  /* 0x0000000000027941 */ /* 0x000fea0003800200 */
.L_x_1157:
        /* <DEDUP_REMOVED lines=23> */
.L_x_1156:
[----:B------:R-:W-:Y:S05]  /*4300*/  BSYNC.RECONVERGENT B1 ;  /* 0x0000000000017941 */ /* 0x000fea0003800200 */
.L_x_1155:
[----:B------:R-:W-:Y:S01]  /*4310*/  VIADD R0, R4, 0x10 ;  /* 0x0000001004007836 */ /* 0x000fe20000000000 */
[----:B--2---:R2:W2:Y:S01]  /*4320*/  SHFL.DOWN PT, R17, R6, 0x10, R15 ;  /* 0x0a00000006117989 */ /* 0x0044a200000e000f */
[----:B------:R-:W-:Y:S01]  /*4330*/  BSSY.RECONVERGENT B1, `(.L_x_1159) ;  /* 0x0000036000017945 */ /* 0x000fe20003800200 */
[----:B-1----:R-:W-:Y:S02]  /*4340*/  IMAD.MOV.U32 R2, RZ, RZ, R12 ;  /* 0x000000ffff027224 */ /* 0x002fe400078e000c */
[----:B------:R-:W-:Y:S01]  /*4350*/  ISETP.GT.AND P0, PT, R0, R15, PT ;  /* 0x0000000f0000720c */ /* 0x000fe20003f04270 */
[----:B------:R1:W1:Y:S01]  /*4360*/  SHFL.DOWN PT, R16, R7, 0x10, R15 ;  /* 0x0a00000007107989 */ /* 0x00026200000e000f */
[----:B------:R-:W-:Y:S02]  /*4370*/  IMAD.MOV.U32 R0, RZ, RZ, R18 ;  /* 0x000000ffff007224 */ /* 0x000fe400078e0012 */
[----:B---3--:R-:W-:Y:S01]  /*4380*/  IMAD.MOV.U32 R3, RZ, RZ, R10 ;  /* 0x000000ffff037224 */ /* 0x008fe200078e000a */
[----:B----4-:R3:W4:Y:S04]  /*4390*/  SHFL.DOWN PT, R19, R8, 0x10, R15 ;  /* 0x0a00000008137989 */ /* 0x01072800000e000f */
[----:B0-----:R3:W0:Y:S04]  /*43a0*/  SHFL.DOWN PT, R21, R18, 0x10, R15 ;  /* 0x0a00000012157989 */ /* 0x00162800000e000f */
        /* <DEDUP_REMOVED lines=22> */
.L_x_1162:
[----:B------:R-:W-:Y:S05]  /*4510*/  BSYNC.RECONVERGENT B2 ;  /* 0x0000000000027941 */ /* 0x000fea0003800200 */
.L_x_1161:
[----:B------:R-:W-:Y:S02]  /*4520*/  IMAD.MOV.U32 R2, RZ, RZ, R23 ;  /* 0x000000ffff027224 */ /* 0x000fe400078e0017 */
[----:B------:R-:W-:Y:S02]  /*4530*/  IMAD.MOV.U32 R3, RZ, RZ, R25 ;  /* 0x000000ffff037224 */ /* 0x000fe400078e0019 */
[----:B------:R-:W-:Y:S02]  /*4540*/  IMAD.MOV.U32 R6, RZ, RZ, R11 ;  /* 0x000000ffff067224 */ /* 0x000fe400078e000b */
[----:B-1----:R-:W-:Y:S02]  /*4550*/  IMAD.MOV.U32 R7, RZ, RZ, R13 ;  /* 0x000000ffff077224 */ /* 0x002fe400078e000d */
        /* <DEDUP_REMOVED lines=19> */
.L_x_1160:
[----:B------:R-:W-:Y:S05]  /*4690*/  BSYNC.RECONVERGENT B1 ;  /* 0x0000000000017941 */ /* 0x000fea0003800200 */
.L_x_1159:
[----:B------:R-:W-:Y:S01]  /*46a0*/  ISETP.NE.AND P0, PT, R4, RZ, PT ;  /* 0x000000ff0400720c */ /* 0x000fe20003f05270 */
[----:B------:R-:W-:-:S12]  /*46b0*/  BSSY.RECONVERGENT B1, `(.L_x_1163) ;  /* 0x000000b000017945 */ /* 0x000fd80003800200 */
[----:B------:R-:W-:Y:S05]  /*46c0*/  @P0 BRA `(.L_x_1164) ;  /* 0x0000000000240947 */ /* 0x000fea0003800000 */
[----:B------:R-:W5:Y:S01]  /*46d0*/  S2UR UR5, SR_CgaCtaId ;  /* 0x00000000000579c3 */ /* 0x000f620000008800 */
[----:B------:R-:W-:Y:S01]  /*46e0*/  UMOV UR4, 0x400 ;  /* 0x0000040000047882 */ /* 0x000fe20000000000 */
[----:B---3--:R-:W-:Y:S02]  /*46f0*/  IMAD.MOV.U32 R10, RZ, RZ, R7 ;  /* 0x000000ffff0a7224 */ /* 0x008fe400078e0007 */
[----:B------:R-:W-:Y:S01]  /*4700*/  IMAD.MOV.U32 R11, RZ, RZ, R8 ;  /* 0x000000ffff0b7224 */ /* 0x000fe200078e0008 */
[----:B-----5:R-:W-:-:S09]  /*4710*/  ULEA UR4, UR5, UR4, 0x18 ;  /* 0x0000000405047291 */ /* 0x020fd2000f8ec0ff */
[----:B------:R3:W-:Y:S04]  /*4720*/  STS.64 [R5+UR4+0x10], R10 ;  /* 0x0000100a05007988 */ /* 0x0007e80008000a04 */
[----:B------:R3:W-:Y:S04]  /*4730*/  STS.64 [R5+UR4+0x20], R2 ;  /* 0x0000200205007988 */ /* 0x0007e80008000a04 */
[----:B------:R3:W-:Y:S04]  /*4740*/  STS [R5+UR4+0x8], R6 ;  /* 0x0000080605007988 */ /* 0x0007e80008000804 */
[----:B------:R3:W-:Y:S02]  /*4750*/  STS [R5+UR4+0x18], R0 ;  /* 0x0000180005007988 */ /* 0x0007e40008000804 */
.L_x_1164:
[----:B------:R-:W-:Y:S05]  /*4760*/  BSYNC.RECONVERGENT B1 ;  /* 0x0000000000017941 */ /* 0x000fea0003800200 */
.L_x_1163:
[----:B------:R-:W-:Y:S01]  /*4770*/  BAR.SYNC.DEFER_BLOCKING 0x0 ;  /* 0x0000000000007b1d */ /* 0x000fe20000010000 */
[----:B------:R-:W-:-:S13]  /*4780*/  ISETP.NE.AND P2, PT, R9, RZ, PT ;  /* 0x000000ff0900720c */ /* 0x000fda0003f45270 */
[----:B------:R-:W-:Y:S05]  /*4790*/  @P2 BRA `(.L_x_1116) ;  /* 0x00000050005c2947 */ /* 0x000fea0003800000 */
[----:B------:R-:W-:Y:S01]  /*47a0*/  UISETP.GE.AND UP0, UPT, UR8, 0x21, UPT ;  /* 0x000000210800788c */ /* 0x000fe2000bf06270 */
[----:B------:R-:W-:Y:S02]  /*47b0*/  IMAD.MOV.U32 R9, RZ, RZ, R6 ;  /* 0x000000ffff097224 */ /* 0x000fe400078e0006 */
[----:B------:R-:W-:Y:S02]  /*47c0*/  IMAD.MOV.U32 R13, RZ, RZ, R7 ;  /* 0x000000ffff0d7224 */ /* 0x000fe400078e0007 */
[----:B---3--:R-:W-:Y:S02]  /*47d0*/  IMAD.MOV.U32 R12, RZ, RZ, R8 ;  /* 0x000000ffff0c7224 */ /* 0x008fe400078e0008 */
[----:B------:R-:W-:Y:S02]  /*47e0*/  IMAD.MOV.U32 R14, RZ, RZ, R0 ;  /* 0x000000ffff0e7224 */ /* 0x000fe400078e0000 */
[----:B------:R-:W-:Y:S02]  /*47f0*/  IMAD.MOV.U32 R4, RZ, RZ, R2 ;  /* 0x000000ffff047224 */ /* 0x000fe400078e0002 */
[----:B------:R-:W-:Y:S01]  /*4800*/  IMAD.MOV.U32 R5, RZ, RZ, R3 ;  /* 0x000000ffff057224 */ /* 0x000fe200078e0003 */
[----:B------:R-:W-:Y:S06]  /*4810*/  BRA.U !UP0, `(.L_x_1165) ;  /* 0x0000000108b47547 */ /* 0x000fec000b800000 */
[----:B------:R-:W3:Y:S01]  /*4820*/  S2R R5, SR_CgaCtaId ;  /* 0x0000000000057919 */ /* 0x000ee20000008800 */
[----:B------:R-:W-:Y:S01]  /*4830*/  MOV R4, 0x400 ;  /* 0x0000040000047802 */ /* 0x000fe20000000f00 */
[----:B------:R-:W-:Y:S01]  /*4840*/  BSSY.RECONVERGENT B1, `(.L_x_1166) ;  /* 0x0000017000017945 */ /* 0x000fe20003800200 */
[----:B------:R-:W-:Y:S02]  /*4850*/  IMAD.MOV.U32 R9, RZ, RZ, R6 ;  /* 0x000000ffff097224 */ /* 0x000fe400078e0006 */
[----:B------:R-:W-:Y:S02]  /*4860*/  IMAD.MOV.U32 R13, RZ, RZ, R7 ;  /* 0x000000ffff0d7224 */ /* 0x000fe400078e0007 */
[----:B------:R-:W-:Y:S01]  /*4870*/  IMAD.MOV.U32 R12, RZ, RZ, R8 ;  /* 0x000000ffff0c7224 */ /* 0x000fe200078e0008 */
[----:B---3--:R-:W-:-:S05]  /*4880*/  LEA R4, R5, R4, 0x18 ;  /* 0x0000000405047211 */ /* 0x008fca00078ec0ff */
[----:B------:R-:W3:Y:S04]  /*4890*/  LDS R5, [R4+0x28] ;  /* 0x0000280004057984 */ /* 0x000ee80000000800 */
[----:B-12---:R-:W1:Y:S04]  /*48a0*/  LDS R15, [R4+0x38] ;  /* 0x00003800040f7984 */ /* 0x006e680000000800 */
[----:B------:R2:W0:Y:S01]  /*48b0*/  LDS.64 R10, [R4+0x40] ;  /* 0x00004000040a7984 */ /* 0x0004220000000a00 */
[----:B---3--:R-:W-:Y:S02]  /*48c0*/  ISETP.GE.AND P0, PT, R6, R5, PT ;  /* 0x000000050600720c */ /* 0x008fe40003f06270 */
[----:B-1----:R-:W-:-:S11]  /*48d0*/  ISETP.GE.AND P3, PT, R0, R15, PT ;  /* 0x0000000f0000720c */ /* 0x002fd60003f66270 */
[----:B0-2---:R-:W-:Y:S05]  /*48e0*/  @!P0 BRA `(.L_x_1167) ;  /* 0x0000000000308947 */ /* 0x005fea0003800000 */
        /* <DEDUP_REMOVED lines=12> */
.L_x_1167:
[----:B------:R-:W-:Y:S05]  /*49b0*/  BSYNC.RECONVERGENT B1 ;  /* 0x0000000000017941 */ /* 0x000fea0003800200 */
.L_x_1166:
        /* <DEDUP_REMOVED lines=18> */
.L_x_1168:
[----:B------:R-:W-:Y:S05]  /*4ae0*/  BSYNC.RECONVERGENT B1 ;  /* 0x0000000000017941 */ /* 0x000fea0003800200 */
.L_x_1165:
[----:B------:R-:W-:Y:S01]  /*4af0*/  UISETP.GE.AND UP0, UPT, UR8, 0x41, UPT ;  /* 0x000000410800788c */ /* 0x000fe2000bf06270 */
[----:B--2---:R-:W-:Y:S02]  /*4b00*/  IMAD.MOV.U32 R6, RZ, RZ, R9 ;  /* 0x000000ffff067224 */ /* 0x004fe400078e0009 */
[----:B-1----:R-:W-:Y:S02]  /*4b10*/  IMAD.MOV.U32 R7, RZ, RZ, R13 ;  /* 0x000000ffff077224 */ /* 0x002fe400078e000d */
[----:B------:R-:W-:Y:S02]  /*4b20*/  IMAD.MOV.U32 R0, RZ, RZ, R12 ;  /* 0x000000ffff007224 */ /* 0x000fe400078e000c */
        /* <DEDUP_REMOVED lines=29> */
.L_x_1171:
[----:B------:R-:W-:Y:S05]  /*4d00*/  BSYNC.RECONVERGENT B1 ;  /* 0x0000000000017941 */ /* 0x000fea0003800200 */
.L_x_1170:
        /* <DEDUP_REMOVED lines=18> */
.L_x_1172:
[----:B------:R-:W-:Y:S05]  /*4e30*/  BSYNC.RECONVERGENT B1 ;  /* 0x0000000000017941 */ /* 0x000fea0003800200 */
.L_x_1169:
        /* <DEDUP_REMOVED lines=33> */
.L_x_1175:
[----:B------:R-:W-:Y:S05]  /*5050*/  BSYNC.RECONVERGENT B1 ;  /* 0x0000000000017941 */ /* 0x000fea0003800200 */
.L_x_1174:
        /* <DEDUP_REMOVED lines=18> */
.L_x_1176:
[----:B------:R-:W-:Y:S05]  /*5180*/  BSYNC.RECONVERGENT B1 ;  /* 0x0000000000017941 */ /* 0x000fea0003800200 */
.L_x_1173:
        /* <DEDUP_REMOVED lines=33> */
.L_x_1179:
[----:B------:R-:W-:Y:S05]  /*53a0*/  BSYNC.RECONVERGENT B1 ;  /* 0x0000000000017941 */ /* 0x000fea0003800200 */
.L_x_1178:
        /* <DEDUP_REMOVED lines=18> */
.L_x_1180:
[----:B------:R-:W-:Y:S05]  /*54d0*/  BSYNC.RECONVERGENT B1 ;  /* 0x0000000000017941 */ /* 0x000fea0003800200 */
.L_x_1177:
        /* <DEDUP_REMOVED lines=33> */
.L_x_1183:
[----:B------:R-:W-:Y:S05]  /*56f0*/  BSYNC.RECONVERGENT B1 ;  /* 0x0000000000017941 */ /* 0x000fea0003800200 */
.L_x_1182:
        /* <DEDUP_REMOVED lines=18> */
.L_x_1184:
[----:B------:R-:W-:Y:S05]  /*5820*/  BSYNC.RECONVERGENT B1 ;  /* 0x0000000000017941 */ /* 0x000fea0003800200 */
.L_x_1181:
        /* <DEDUP_REMOVED lines=33> */
.L_x_1187:
[----:B------:R-:W-:Y:S05]  /*5a40*/  BSYNC.RECONVERGENT B1 ;  /* 0x0000000000017941 */ /* 0x000fea0003800200 */
.L_x_1186:
        /* <DEDUP_REMOVED lines=18> */
.L_x_1188:
[----:B------:R-:W-:Y:S05]  /*5b70*/  BSYNC.RECONVERGENT B1 ;  /* 0x0000000000017941 */ /* 0x000fea0003800200 */
.L_x_1185:
        /* <DEDUP_REMOVED lines=33> */
.L_x_1190:
[----:B------:R-:W-:Y:S05]  /*5d90*/  BSYNC.RECONVERGENT B1 ;  /* 0x0000000000017941 */ /* 0x000fea0003800200 */
.L_x_1189:
        /* <DEDUP_REMOVED lines=19> */
.L_x_1066:
        /* <DEDUP_REMOVED lines=9> */
[----:B------:R-:W-:Y:S01]  /*5f60*/  IADD3 R23, P2, PT, R0, 0x100, RZ ;  /* 0x0000010000177810 */ /* 0x000fe20007f5e0ff */
[----:B------:R-:W-:Y:S01]  /*5f70*/  IMAD.X R4, RZ, RZ, UR9, P0 ;  /* 0x00000009ff047e24 */ /* 0x000fe200080e06ff */
[----:B---3--:R-:W-:-:S02]  /*5f80*/  ISETP.GE.AND P0, PT, R22, R5, PT ;  /* 0x000000051600720c */ /* 0x008fc40003f06270 */
[----:B------:R-:W-:Y:S02]  /*5f90*/  ISETP.GE.AND P1, PT, R5, R22, PT ;  /* 0x000000160500720c */ /* 0x000fe40003f26270 */
[CC--:B------:R-:W-:Y:S02]  /*5fa0*/  VIMNMX R6, PT, PT, R22.reuse, R5.reuse, PT ;  /* 0x0000000516067248 */ /* 0x0c0fe40003fe0100 */
[----:B------:R-:W-:Y:S01]  /*5fb0*/  VIMNMX R22, PT, PT, R22, R5, !PT ;  /* 0x0000000516167248 */ /* 0x000fe20007fe0100 */
[----:B------:R-:W-:Y:S01]  /*5fc0*/  IMAD.X R5, RZ, RZ, R4, P2 ;  /* 0x000000ffff057224 */ /* 0x000fe200010e0604 */
[CC--:B------:R-:W-:Y:S02]  /*5fd0*/  SEL R7, R23.reuse, R0.reuse, !P1 ;  /* 0x0000000017077207 */ /* 0x0c0fe40004800000 */
[----:B------:R-:W-:Y:S02]  /*5fe0*/  SEL R23, R23, R0, !P0 ;  /* 0x0000000017177207 */ /* 0x000fe40004000000 */
[----:B------:R-:W-:-:S02]  /*5ff0*/  SEL R8, R5, R4, !P1 ;  /* 0x0000000405087207 */ /* 0x000fc40004800000 */
[----:B------:R-:W-:Y:S01]  /*6000*/  SEL R24, R5, R4, !P0 ;  /* 0x0000000405187207 */ /* 0x000fe20004000000 */
[----:B------:R-:W-:Y:S06]  /*6010*/  BRA.U !UP0, `(.L_x_1191) ;  /* 0x0000000508187547 */ /* 0x000fec000b800000 */
[----:B------:R-:W-:Y:S01]  /*6020*/  IMAD.MOV.U32 R12, RZ, RZ, R22 ;  /* 0x000000ffff0c7224 */ /* 0x000fe200078e0016 */
[----:B------:R-:W0:Y:S01]  /*6030*/  LDCU UR4, c[0x0][0x3a0] ;  /* 0x00007400ff0477ac */ /* 0x000e220008000800 */
[----:B------:R-:W-:Y:S02]  /*6040*/  IMAD.MOV.U32 R21, RZ, RZ, R23 ;  /* 0x000000ffff157224 */ /* 0x000fe400078e0017 */
[----:B------:R-:W-:Y:S02]  /*6050*/  IMAD.MOV.U32 R18, RZ, RZ, R24 ;  /* 0x000000ffff127224 */ /* 0x000fe400078e0018 */
[----:B------:R-:W-:-:S07]  /*6060*/  IMAD.MOV.U32 R5, RZ, RZ, 0x200 ;  /* 0x00000200ff057424 */ /* 0x000fce00078e00ff */
.L_x_1196:
[----:B------:R-:W-:-:S05]  /*6070*/  IMAD.WIDE.U32 R10, R5, 0x4, R2 ;  /* 0x00000004050a7825 */ /* 0x000fca00078e0002 */
[----:B------:R-:W2:Y:S04]  /*6080*/  LDG.E R13, desc[UR6][R10.64] ;  /* 0x000000060a0d7981 */ /* 0x000ea8000c1e1900 */
[----:B------:R1:W5:Y:S01]  /*6090*/  LDG.E R22, desc[UR6][R10.64+0x400] ;  /* 0x000400060a167981 */ /* 0x000362000c1e1900 */
[----:B------:R-:W-:Y:S01]  /*60a0*/  IADD3 R16, P0, PT, R5, R0, RZ ;  /* 0x0000000005107210 */ /* 0x000fe20007f1e0ff */
[----:B------:R-:W-:Y:S01]  /*60b0*/  BSSY.RECONVERGENT B1, `(.L_x_1192) ;  /* 0x0000016000017945 */ /* 0x000fe20003800200 */
[----:B------:R-:W-:Y:S02]  /*60c0*/  IMAD.MOV.U32 R15, RZ, RZ, R6 ;  /* 0x000000ffff0f7224 */ /* 0x000fe400078e0006 */
[----:B------:R-:W-:Y:S02]  /*60d0*/  IMAD.MOV.U32 R14, RZ, RZ, R7 ;  /* 0x000000ffff0e7224 */ /* 0x000fe400078e0007 */
[----:B------:R-:W-:-:S02]  /*60e0*/  IMAD.X R19, RZ, RZ, R4, P0 ;  /* 0x000000ffff137224 */ /* 0x000fc400000e0604 */
        /* <DEDUP_REMOVED lines=18> */
.L_x_1193:
[----:B0-----:R-:W-:Y:S05]  /*6210*/  BSYNC.RECONVERGENT B1 ;  /* 0x0000000000017941 */ /* 0x001fea0003800200 */
.L_x_1192:
        /* <DEDUP_REMOVED lines=22> */
.L_x_1195:
[----:B------:R-:W-:Y:S05]  /*6380*/  BSYNC.RECONVERGENT B1 ;  /* 0x0000000000017941 */ /* 0x000fea0003800200 */
.L_x_1194:
        /* <DEDUP_REMOVED lines=14> */
[----:B------:R-:W-:-:S07]  /*6470*/  IMAD.MOV.U32 R14, RZ, RZ, R5 ;  /* 0x000000ffff0e7224 */ /* 0x000fce00078e0005 */
.L_x_1191:
        /* <DEDUP_REMOVED lines=8> */
[----:B------:R-:W-:Y:S01]  /*6500*/  IADD3 R0, PT, PT, -R14, UR4, R3 ;  /* 0x000000040e007c10 */ /* 0x000fe2000fffe103 */
[----:B------:R-:W-:-:S03]  /*6510*/  IMAD.MOV.U32 R3, RZ, RZ, R9 ;  /* 0x000000ffff037224 */ /* 0x000fc600078e0009 */
[----:B------:R-:W-:-:S04]  /*6520*/  LOP3.LUT R2, R0, 0x300, RZ, 0xc0, !PT ;  /* 0x0000030000027812 */ /* 0x000fc800078ec0ff */
[----:B------:R-:W-:-:S13]  /*6530*/  ISETP.NE.AND P0, PT, R2, 0x300, PT ;  /* 0x000003000200780c */ /* 0x000fda0003f05270 */
[----:B------:R-:W-:Y:S05]  /*6540*/  @!P0 BRA `(.L_x_1200) ;  /* 0x0000000000f88947 */ /* 0x000fea0003800000 */
[----:B------:R-:W0:Y:S01]  /*6550*/  LDC.64 R2, c[0x0][0x380] ;  /* 0x0000e000ff027b82 */ /* 0x000e220000000a00 */
[----:B------:R-:W1:Y:S01]  /*6560*/  LDCU.64 UR8, c[0x0][0x388] ;  /* 0x00007100ff0877ac */ /* 0x000e620008000a00 */
[----:B------:R-:W-:Y:S01]  /*6570*/  IMAD.IADD R5, R9, 0x1, R14 ;  /* 0x0000000109057824 */ /* 0x000fe200078e020e */
[----:B------:R-:W-:-:S04]  /*6580*/  LEA.HI R4, R0, 0x1, RZ, 0x18 ;  /* 0x0000000100047811 */ /* 0x000fc800078fc0ff */
[----:B------:R-:W-:Y:S02]  /*6590*/  LOP3.LUT R4, R4, 0x3, RZ, 0xc0, !PT ;  /* 0x0000000304047812 */ /* 0x000fe400078ec0ff */
[C---:B-1----:R-:W-:Y:S01]  /*65a0*/  IADD3 R18, P0, PT, R5.reuse, UR8, RZ ;  /* 0x0000000805127c10 */ /* 0x042fe2000ff1e0ff */
[----:B0-----:R-:W-:-:S04]  /*65b0*/  IMAD.WIDE.U32 R2, R5, 0x4, R2 ;  /* 0x0000000405027825 */ /* 0x001fc800078e0002 */
[----:B------:R-:W-:Y:S02]  /*65c0*/  IMAD.MOV.U32 R11, RZ, RZ, R2 ;  /* 0x000000ffff0b7224 */ /* 0x000fe400078e0002 */
[----:B------:R-:W-:Y:S02]  /*65d0*/  IMAD.MOV.U32 R12, RZ, RZ, R3 ;  /* 0x000000ffff0c7224 */ /* 0x000fe400078e0003 */
[----:B------:R-:W-:Y:S02]  /*65e0*/  IMAD.X R13, RZ, RZ, UR9, P0 ;  /* 0x00000009ff0d7e24 */ /* 0x000fe400080e06ff */
[----:B------:R-:W-:Y:S02]  /*65f0*/  IMAD.MOV.U32 R3, RZ, RZ, R9 ;  /* 0x000000ffff037224 */ /* 0x000fe400078e0009 */
[----:B------:R-:W-:-:S07]  /*6600*/  IMAD.MOV R2, RZ, RZ, -R4 ;  /* 0x000000ffff027224 */ /* 0x000fce00078e0a04 */
.L_x_1205:
        /* <DEDUP_REMOVED lines=27> */
.L_x_1202:
[----:B------:R-:W-:Y:S05]  /*67c0*/  BSYNC.RECONVERGENT B3 ;  /* 0x0000000000037941 */ /* 0x000fea0003800200 */
.L_x_1201:
        /* <DEDUP_REMOVED lines=15> */
.L_x_1204:
[----:B------:R-:W-:Y:S05]  /*68c0*/  BSYNC.RECONVERGENT B3 ;  /* 0x0000000000037941 */ /* 0x000fea0003800200 */
.L_x_1203:
[----:B------:R-:W-:Y:S01]  /*68d0*/  IADD3 R18, P0, PT, R18, 0x100, RZ ;  /* 0x0000010012127810 */ /* 0x000fe20007f1e0ff */
[----:B------:R-:W-:Y:S01]  /*68e0*/  VIADD R3, R3, 0x100 ;  /* 0x0000010003037836 */ /* 0x000fe20000000000 */
[----:B------:R-:W-:-:S03]  /*68f0*/  IADD3 R11, P1, PT, R11, 0x400, RZ ;  /* 0x000004000b0b7810 */ /* 0x000fc60007f3e0ff */
[----:B------:R-:W-:Y:S02]  /*6900*/  IMAD.X R13, RZ, RZ, R13, P0 ;  /* 0x000000ffff0d7224 */ /* 0x000fe400000e060d */
[----:B------:R-:W-:Y:S01]  /*6910*/  IMAD.X R12, RZ, RZ, R12, P1 ;  /* 0x000000ffff0c7224 */ /* 0x000fe200008e060c */
[----:B------:R-:W-:Y:S07]  /*6920*/  @P2 BRA `(.L_x_1205) ;  /* 0xfffffffc00382947 */ /* 0x000fee000383ffff */
.L_x_1200:
[----:B------:R-:W-:Y:S05]  /*6930*/  BSYNC.RECONVERGENT B1 ;  /* 0x0000000000017941 */ /* 0x000fea0003800200 */
.L_x_1199:
[----:B------:R-:W-:-:S13]  /*6940*/  ISETP.GE.U32.AND P0, PT, R0, 0x300, PT ;  /* 0x000003000000780c */ /* 0x000fda0003f06070 */
[----:B------:R-:W-:Y:S05]  /*6950*/  @!P0 BRA `(.L_x_1198) ;  /* 0x0000000800e88947 */ /* 0x000fea0003800000 */
[----:B------:R-:W0:Y:S01]  /*6960*/  LDCU.128 UR8, c[0x0][0x380] ;  /* 0x00007000ff0877ac */ /* 0x000e220008000c00 */
[----:B------:R-:W1:Y:S01]  /*6970*/  LDC.64 R10, c[0x0][0x380] ;  /* 0x0000e000ff0a7b82 */ /* 0x000e620000000a00 */
[C---:B------:R-:W-:Y:S01]  /*6980*/  IADD3 R4, P1, PT, R3.reuse, R14, RZ ;  /* 0x0000000e03047210 */ /* 0x040fe20007f3e0ff */
[C---:B------:R-:W-:Y:S02]  /*6990*/  IMAD.IADD R14, R3.reuse, 0x1, R14 ;  /* 0x00000001030e7824 */ /* 0x040fe400078e020e */
[----:B------:R-:W-:Y:S02]  /*69a0*/  VIADD R0, R3, 0x200 ;  /* 0x0000020003007836 */ /* 0x000fe40000000000 */
[----:B------:R-:W-:Y:S01]  /*69b0*/  IMAD.X R5, RZ, RZ, RZ, P1 ;  /* 0x000000ffff057224 */ /* 0x000fe200008e06ff */
[----:B0-----:R-:W-:Y:S02]  /*69c0*/  LEA R2, P2, R4, UR8, 0x2 ;  /* 0x0000000804027c11 */ /* 0x001fe4000f8410ff */
[----:B------:R-:W-:-:S02]  /*69d0*/  IADD3 R12, P0, PT, R14, UR10, RZ ;  /* 0x0000000a0e0c7c10 */ /* 0x000fc4000ff1e0ff */
[----:B------:R-:W-:Y:S02]  /*69e0*/  IADD3 R2, P1, PT, R2, 0xc00, RZ ;  /* 0x00000c0002027810 */ /* 0x000fe40007f3e0ff */
[----:B------:R-:W-:Y:S01]  /*69f0*/  LEA.HI.X R4, R4, UR9, R5, 0x2, P2 ;  /* 0x0000000904047c11 */ /* 0x000fe200090f1405 */
[----:B-1----:R-:W-:-:S04]  /*6a00*/  IMAD.WIDE.U32 R10, R14, 0x4, R10 ;  /* 0x000000040e0a7825 */ /* 0x002fc800078e000a */
[----:B------:R-:W-:Y:S02]  /*6a10*/  IMAD.X R13, RZ, RZ, UR11, P0 ;  /* 0x0000000bff0d7e24 */ /* 0x000fe400080e06ff */
[----:B------:R-:W-:-:S07]  /*6a20*/  IMAD.X R3, RZ, RZ, R4, P1 ;  /* 0x000000ffff037224 */ /* 0x000fce00008e0604 */
.L_x_1222:
[----:B------:R-:W-:Y:S02]  /*6a30*/  IMAD.MOV.U32 R4, RZ, RZ, R10 ;  /* 0x000000ffff047224 */ /* 0x000fe400078e000a */
[----:B------:R-:W-:-:S05]  /*6a40*/  IMAD.MOV.U32 R5, RZ, RZ, R11 ;  /* 0x000000ffff057224 */ /* 0x000fca00078e000b */
[----:B------:R0:W2:Y:S02]  /*6a50*/  LDG.E R25, desc[UR6][R4.64] ;  /* 0x0000000604197981 */ /* 0x0000a4000c1e1900 */
[----:B0-----:R-:W-:Y:S02]  /*6a60*/  IMAD.MOV.U32 R4, RZ, RZ, R2 ;  /* 0x000000ffff047224 */ /* 0x001fe400078e0002 */
[----:B------:R-:W-:Y:S02]  /*6a70*/  IMAD.MOV.U32 R5, RZ, RZ, R3 ;  /* 0x000000ffff057224 */ /* 0x000fe400078e0003 */
[----:B------:R-:W0:Y:S03]  /*6a80*/  LDC.64 R2, c[0x0][0x388] ;  /* 0x0000e200ff027b82 */ /* 0x000e260000000a00 */
[----:B------:R1:W5:Y:S04]  /*6a90*/  LDG.E R21, desc[UR6][R4.64+-0x800] ;  /* 0xfff8000604157981 */ /* 0x000368000c1e1900 */
[----:B------:R1:W5:Y:S04]  /*6aa0*/  LDG.E R20, desc[UR6][R4.64+-0x400] ;  /* 0xfffc000604147981 */ /* 0x000368000c1e1900 */
[----:B------:R1:W5:Y:S01]  /*6ab0*/  LDG.E R19, desc[UR6][R4.64] ;  /* 0x0000000604137981 */ /* 0x000362000c1e1900 */
[----:B------:R-:W-:Y:S01]  /*6ac0*/  BSSY.RECONVERGENT B1, `(.L_x_1206) ;  /* 0x0000012000017945 */ /* 0x000fe20003800200 */
[----:B------:R-:W-:-:S02]  /*6ad0*/  IMAD.MOV.U32 R18, RZ, RZ, R6 ;  /* 0x000000ffff127224 */ /* 0x000fc400078e0006 */
[----:B------:R-:W-:Y:S02]  /*6ae0*/  IMAD.MOV.U32 R17, RZ, RZ, R7 ;  /* 0x000000ffff117224 */ /* 0x000fe400078e0007 */
[----:B------:R-:W-:Y:S01]  /*6af0*/  IMAD.MOV.U32 R15, RZ, RZ, R8 ;  /* 0x000000ffff0f7224 */ /* 0x000fe200078e0008 */
[-C--:B--2---:R-:W-:Y:S02]  /*6b00*/  ISETP.GE.AND P0, PT, R6, R25.reuse, PT ;  /* 0x000000190600720c */ /* 0x084fe40003f06270 */
[----:B------:R-:W-:-:S11]  /*6b10*/  ISETP.GE.AND P2, PT, R22, R25, PT ;  /* 0x000000191600720c */ /* 0x000fd60003f46270 */
[----:B01----:R-:W-:Y:S05]  /*6b20*/  @!P0 BRA `(.L_x_1207) ;  /* 0x00000000002c8947 */ /* 0x003fea0003800000 */
        /* <DEDUP_REMOVED lines=11> */
.L_x_1207:
[----:B------:R-:W-:Y:S05]  /*6be0*/  BSYNC.RECONVERGENT B1 ;  /* 0x0000000000017941 */ /* 0x000fea0003800200 */
.L_x_1206:
        /* <DEDUP_REMOVED lines=16> */
.L_x_1209:
[----:B------:R-:W-:Y:S05]  /*6cf0*/  BSYNC.RECONVERGENT B1 ;  /* 0x0000000000017941 */ /* 0x000fea0003800200 */
.L_x_1208:
[----:B-----5:R-:W-:Y:S01]  /*6d00*/  ISETP.GE.AND P0, PT, R18, R21, PT ;  /* 0x000000151200720c */ /* 0x020fe20003f06270 */
[----:B------:R-:W-:Y:S01]  /*6d10*/  VIADD R23, R14, 0x100 ;  /* 0x000001000e177836 */ /* 0x000fe20000000000 */
[----:B------:R-:W-:Y:S01]  /*6d20*/  BSSY.RECONVERGENT B1, `(.L_x_1210) ;  /* 0x0000012000017945 */ /* 0x000fe20003800200 */
[----:B------:R-:W-:Y:S02]  /*6d30*/  IMAD.MOV.U32 R25, RZ, RZ, R18 ;  /* 0x000000ffff197224 */ /* 0x000fe400078e0012 */
[----:B------:R-:W-:Y:S01]  /*6d40*/  IMAD.MOV.U32 R22, RZ, RZ, R15 ;  /* 0x000000ffff167224 */ /* 0x000fe200078e000f */
[----:B------:R-:W-:Y:S01]  /*6d50*/  IADD3 R24, P1, PT, R23, R2, RZ ;  /* 0x0000000217187210 */ /* 0x000fe20007f3e0ff */
[----:B------:R-:W-:-:S04]  /*6d60*/  IMAD.MOV.U32 R23, RZ, RZ, R17 ;  /* 0x000000ffff177224 */ /* 0x000fc800078e0011 */
[----:B------:R-:W-:Y:S02]  /*6d70*/  IMAD.X R26, RZ, RZ, R3, P1 ;  /* 0x000000ffff1a7224 */ /* 0x000fe400008e0603 */
        /* <DEDUP_REMOVED lines=12> */
.L_x_1211:
[----:B------:R-:W-:Y:S05]  /*6e40*/  BSYNC.RECONVERGENT B1 ;  /* 0x0000000000017941 */ /* 0x000fea0003800200 */
.L_x_1210:
        /* <DEDUP_REMOVED lines=17> */
.L_x_1213:
[----:B------:R-:W-:Y:S05]  /*6f60*/  BSYNC.RECONVERGENT B1 ;  /* 0x0000000000017941 */ /* 0x000fea0003800200 */
.L_x_1212:
[----:B------:R-:W-:Y:S01]  /*6f70*/  ISETP.GE.AND P0, PT, R25, R20, PT ;  /* 0x000000141900720c */ /* 0x000fe20003f06270 */
        /* <DEDUP_REMOVED lines=19> */
.L_x_1215:
[----:B------:R-:W-:Y:S05]  /*70b0*/  BSYNC.RECONVERGENT B1 ;  /* 0x0000000000017941 */ /* 0x000fea0003800200 */
.L_x_1214:
        /* <DEDUP_REMOVED lines=17> */
.L_x_1217:
[----:B------:R-:W-:Y:S05]  /*71d0*/  BSYNC.RECONVERGENT B1 ;  /* 0x0000000000017941 */ /* 0x000fea0003800200 */
.L_x_1216:
        /* <DEDUP_REMOVED lines=20> */
.L_x_1219:
[----:B------:R-:W-:Y:S05]  /*7320*/  BSYNC.RECONVERGENT B1 ;  /* 0x0000000000017941 */ /* 0x000fea0003800200 */
.L_x_1218:
        /* <DEDUP_REMOVED lines=17> */
.L_x_1221:
[----:B------:R-:W-:Y:S05]  /*7440*/  BSYNC.RECONVERGENT B1 ;  /* 0x0000000000017941 */ /* 0x000fea0003800200 */
.L_x_1220:
[----:B------:R-:W-:Y:S01]  /*7450*/  VIADD R3, R0, 0x200 ;  /* 0x0000020000037836 */ /* 0x000fe20000000000 */
[----:B------:R-:W-:Y:S01]  /*7460*/  IADD3 R2, P2, PT, R4, 0x1000, RZ ;  /* 0x0000100004027810 */ /* 0x000fe20007f5e0ff */
[----:B------:R-:W-:Y:S01]  /*7470*/  VIADD R0, R0, 0x400 ;  /* 0x0000040000007836 */ /* 0x000fe20000000000 */
[----:B------:R-:W-:Y:S01]  /*7480*/  IADD3 R12, P1, PT, R12, 0x400, RZ ;  /* 0x000004000c0c7810 */ /* 0x000fe20007f3e0ff */
[----:B------:R-:W-:Y:S01]  /*7490*/  VIADD R14, R14, 0x400 ;  /* 0x000004000e0e7836 */ /* 0x000fe20000000000 */
[----:B------:R-:W-:Y:S01]  /*74a0*/  ISETP.GE.AND P0, PT, R3, R16, PT ;  /* 0x000000100300720c */ /* 0x000fe20003f06270 */
[----:B------:R-:W-:Y:S01]  /*74b0*/  IMAD.X R3, RZ, RZ, R5, P2 ;  /* 0x000000ffff037224 */ /* 0x000fe200010e0605 */
[----:B------:R-:W-:Y:S01]  /*74c0*/  IADD3 R10, P3, PT, R10, 0x1000, RZ ;  /* 0x000010000a0a7810 */ /* 0x000fe20007f7e0ff */
[----:B------:R-:W-:-:S04]  /*74d0*/  IMAD.X R13, RZ, RZ, R13, P1 ;  /* 0x000000ffff0d7224 */ /* 0x000fc800008e060d */
[----:B------:R-:W-:-:S06]  /*74e0*/  IMAD.X R11, RZ, RZ, R11, P3 ;  /* 0x000000ffff0b7224 */ /* 0x000fcc00018e060b */
[----:B------:R-:W-:Y:S05]  /*74f0*/  @!P0 BRA `(.L_x_1222) ;  /* 0xfffffff4004c8947 */ /* 0x000fea000383ffff */
.L_x_1198:
[----:B------:R-:W-:Y:S05]  /*7500*/  BSYNC.RECONVERGENT B2 ;  /* 0x0000000000027941 */ /* 0x000fea0003800200 */
.L_x_1197:
        /* <DEDUP_REMOVED lines=32> */
.L_x_1226:
[----:B------:R-:W-:Y:S05]  /*7710*/  BSYNC.RECONVERGENT B2 ;  /* 0x0000000000027941 */ /* 0x000fea0003800200 */
.L_x_1225:
        /* <DEDUP_REMOVED lines=23> */
.L_x_1224:
[----:B------:R-:W-:Y:S05]  /*7890*/  BSYNC.RECONVERGENT B1 ;  /* 0x0000000000017941 */ /* 0x000fea0003800200 */
.L_x_1223:
[----:B------:R-:W-:Y:S01]  /*78a0*/  ISETP.GT.AND P0, PT, R13, 0x1d, PT ;  /* 0x0000001d0d00780c */ /* 0x000fe20003f04270 */
[----:B------:R0:W2:Y:S01]  /*78b0*/  SHFL.DOWN PT, R15, R6, 0x2, 0x1f ;  /* 0x08401f00060f7f89 */ /* 0x0000a200000e0000 */
[----:B------:R-:W-:Y:S01]  /*78c0*/  BSSY.RECONVERGENT B1, `(.L_x_1227) ;  /* 0x0000035000017945 */ /* 0x000fe20003800200 */
[----:B------:R-:W-:Y:S02]  /*78d0*/  IMAD.MOV.U32 R10, RZ, RZ, R3 ;  /* 0x000000ffff0a7224 */ /* 0x000fe400078e0003 */
[----:B------:R0:W3:Y:S01]  /*78e0*/  SHFL.DOWN PT, R16, R7, 0x2, 0x1f ;  /* 0x08401f0007107f89 */ /* 0x0000e200000e0000 */
[----:B------:R-:W-:Y:S02]  /*78f0*/  IMAD.MOV.U32 R5, RZ, RZ, R2 ;  /* 0x000000ffff057224 */ /* 0x000fe400078e0002 */
[----:B------:R-:W-:Y:S01]  /*7900*/  IMAD.MOV.U32 R4, RZ, RZ, R0 ;  /* 0x000000ffff047224 */ /* 0x000fe200078e0000 */
[----:B-1----:R0:W1:Y:S04]  /*7910*/  SHFL.DOWN PT, R17, R8, 0x2, 0x1f ;  /* 0x08401f0008117f89 */ /* 0x00206800000e0000 */
        /* <DEDUP_REMOVED lines=23> */
.L_x_1230:
[----:B------:R-:W-:Y:S05]  /*7a90*/  BSYNC.RECONVERGENT B2 ;  /* 0x0000000000027941 */ /* 0x000fea0003800200 */
.L_x_1229:
        /* <DEDUP_REMOVED lines=23> */
.L_x_1228:
[----:B------:R-:W-:Y:S05]  /*7c10*/  BSYNC.RECONVERGENT B1 ;  /* 0x0000000000017941 */ /* 0x000fea0003800200 */
.L_x_1227:
        /* <DEDUP_REMOVED lines=31> */
.L_x_1234:
[----:B------:R-:W-:Y:S05]  /*7e10*/  BSYNC.RECONVERGENT B2 ;  /* 0x0000000000027941 */ /* 0x000fea0003800200 */
.L_x_1233:
        /* <DEDUP_REMOVED lines=23> */
.L_x_1232:
[----:B------:R-:W-:Y:S05]  /*7f90*/  BSYNC.RECONVERGENT B1 ;  /* 0x0000000000017941 */ /* 0x000fea0003800200 */
.L_x_1231:
[----:B------:R-:W-:Y:S01]  /*7fa0*/  ISETP.GT.AND P0, PT, R13, 0x17, PT ;  /* 0x000000170d00780c */ /* 0x000fe20003f04270 */
[----:B--2---:R2:W2:Y:S01]  /*7fb0*/  SHFL.DOWN PT, R15, R6, 0x8, 0x1f ;  /* 0x09001f00060f7f89 */ /* 0x0044a200000e0000 */
[----:B------:R-:W-:Y:S01]  /*7fc0*/  BSSY.RECONVERGENT B1, `(.L_x_1235) ;  /* 0x0000035000017945 */ /* 0x000fe20003800200 */
[----:B0-----:R-:W-:Y:S02]  /*7fd0*/  IMAD.MOV.U32 R10, RZ, RZ, R3 ;  /* 0x000000ffff0a7224 */ /* 0x001fe400078e0003 */
[----:B---3--:R0:W3:Y:S01]  /*7fe0*/  SHFL.DOWN PT, R16, R7, 0x8, 0x1f ;  /* 0x09001f0007107f89 */ /* 0x0080e200000e0000 */
[----:B----4-:R-:W-:Y:S02]  /*7ff0*/  IMAD.MOV.U32 R5, RZ, RZ, R2 ;  /* 0x000000ffff057224 */ /* 0x010fe400078e0002 */
        /* <DEDUP_REMOVED lines=25> */
.L_x_1238:
[----:B------:R-:W-:Y:S05]  /*8190*/  BSYNC.RECONVERGENT B2 ;  /* 0x0000000000027941 */ /* 0x000fea0003800200 */
.L_x_1237:
        /* <DEDUP_REMOVED lines=23> */
.L_x_1236:
[----:B------:R-:W-:Y:S05]  /*8310*/  BSYNC.RECONVERGENT B1 ;  /* 0x0000000000017941 */ /* 0x000fea0003800200 */
.L_x_1235:
        /* <DEDUP_REMOVED lines=31> */
.L_x_1242:
[----:B------:R-:W-:Y:S05]  /*8510*/  BSYNC.RECONVERGENT B2 ;  /* 0x0000000000027941 */ /* 0x000fea0003800200 */
.L_x_1241:
        /* <DEDUP_REMOVED lines=23> */
.L_x_1240:
[----:B------:R-:W-:Y:S05]  /*8690*/  BSYNC.RECONVERGENT B1 ;  /* 0x0000000000017941 */ /* 0x000fea0003800200 */
.L_x_1239:
[----:B------:R-:W-:Y:S01]  /*86a0*/  ISETP.NE.AND P0, PT, R13, RZ, PT ;  /* 0x000000ff0d00720c */ /* 0x000fe20003f05270 */
[----:B------:R-:W-:-:S12]  /*86b0*/  BSSY.RECONVERGENT B1, `(.L_x_1243) ;  /* 0x000000d000017945 */ /* 0x000fd80003800200 */
[----:B------:R-:W-:Y:S05]  /*86c0*/  @P0 BRA `(.L_x_1244) ;  /* 0x00000000002c0947 */ /* 0x000fea0003800000 */
[----:B0-----:R-:W0:Y:S01]  /*86d0*/  S2R R10, SR_CgaCtaId ;  /* 0x00000000000a7919 */ /* 0x001e220000008800 */
[----:B----4-:R-:W-:Y:S02]  /*86e0*/  MOV R5, 0x400 ;  /* 0x0000040000057802 */ /* 0x010fe40000000f00 */
        /* <DEDUP_REMOVED lines=9> */
.L_x_1244:
[----:B------:R-:W-:Y:S05]  /*8780*/  BSYNC.RECONVERGENT B1 ;  /* 0x0000000000017941 */ /* 0x000fea0003800200 */
.L_x_1243:
[----:B------:R-:W-:Y:S01]  /*8790*/  BAR.SYNC.DEFER_BLOCKING 0x0 ;  /* 0x0000000000007b1d */ /* 0x000fe20000010000 */
[----:B------:R-:W-:-:S13]  /*87a0*/  ISETP.NE.AND P2, PT, R9, RZ, PT ;  /* 0x000000ff0900720c */ /* 0x000fda0003f45270 */
[----:B------:R-:W-:Y:S05]  /*87b0*/  @P2 BRA `(.L_x_1116) ;  /* 0x0000001000542947 */ /* 0x000fea0003800000 */
[----:B0---4-:R-:W0:Y:S01]  /*87c0*/  S2R R5, SR_CgaCtaId ;  /* 0x0000000000057919 */ /* 0x011e220000008800 */
[----:B------:R-:W-:Y:S01]  /*87d0*/  MOV R4, 0x400 ;  /* 0x0000040000047802 */ /* 0x000fe20000000f00 */
[----:B------:R-:W-:Y:S01]  /*87e0*/  BSSY.RECONVERGENT B1, `(.L_x_1245) ;  /* 0x0000016000017945 */ /* 0x000fe20003800200 */
[----:B------:R-:W-:Y:S02]  /*87f0*/  IMAD.MOV.U32 R18, RZ, RZ, R6 ;  /* 0x000000ffff127224 */ /* 0x000fe400078e0006 */
[----:B-1----:R-:W-:Y:S02]  /*8800*/  IMAD.MOV.U32 R17, RZ, RZ, R7 ;  /* 0x000000ffff117224 */ /* 0x002fe400078e0007 */
[----:B---3--:R-:W-:Y:S01]  /*8810*/  IMAD.MOV.U32 R16, RZ, RZ, R8 ;  /* 0x000000ffff107224 */ /* 0x008fe200078e0008 */
[----:B0-----:R-:W-:-:S05]  /*8820*/  LEA R4, R5, R4, 0x18 ;  /* 0x0000000405047211 */ /* 0x001fca00078ec0ff */
[----:B------:R-:W0:Y:S04]  /*8830*/  LDS R5, [R4+0x28] ;  /* 0x0000280004057984 */ /* 0x000e280000000800 */
[----:B------:R1:W3:Y:S04]  /*8840*/  LDS R25, [R4+0x38] ;  /* 0x0000380004197984 */ /* 0x0002e80000000800 */
        /* <DEDUP_REMOVED lines=15> */
.L_x_1246:
[----:B------:R-:W-:Y:S05]  /*8940*/  BSYNC.RECONVERGENT B1 ;  /* 0x0000000000017941 */ /* 0x000fea0003800200 */
.L_x_1245:
[----:B--2---:R-:W0:Y:S01]  /*8950*/  LDS.64 R14, [R4+0x40] ;  /* 0x00004000040e7984 */ /* 0x004e220000000a00 */
        /* <DEDUP_REMOVED lines=27> */
.L_x_1248:
[----:B------:R-:W-:Y:S05]  /*8b10*/  BSYNC.RECONVERGENT B1 ;  /* 0x0000000000017941 */ /* 0x000fea0003800200 */
.L_x_1247:
        /* <DEDUP_REMOVED lines=18> */
.L_x_1250:
[----:B------:R-:W-:Y:S05]  /*8c40*/  BSYNC.RECONVERGENT B1 ;  /* 0x0000000000017941 */ /* 0x000fea0003800200 */
.L_x_1249:
        /* <DEDUP_REMOVED lines=17> */
.L_x_1252:
[----:B------:R-:W-:Y:S05]  /*8d60*/  BSYNC.RECONVERGENT B1 ;  /* 0x0000000000017941 */ /* 0x000fea0003800200 */
.L_x_1251:
        /* <DEDUP_REMOVED lines=16> */
.L_x_1254:
[----:B------:R-:W-:Y:S05]  /*8e70*/  BSYNC.RECONVERGENT B1 ;  /* 0x0000000000017941 */ /* 0x000fea0003800200 */
.L_x_1253:
        /* <DEDUP_REMOVED lines=17> */
.L_x_1256:
[----:B------:R-:W-:Y:S05]  /*8f90*/  BSYNC.RECONVERGENT B1 ;  /* 0x0000000000017941 */ /* 0x000fea0003800200 */
.L_x_1255:
        /* <DEDUP_REMOVED lines=18> */
.L_x_1258:
[----:B------:R-:W-:Y:S05]  /*90c0*/  BSYNC.RECONVERGENT B1 ;  /* 0x0000000000017941 */ /* 0x000fea0003800200 */
.L_x_1257:
        /* <DEDUP_REMOVED lines=26> */
.L_x_1260:
[----:B------:R-:W-:Y:S05]  /*9270*/  BSYNC.RECONVERGENT B1 ;  /* 0x0000000000017941 */ /* 0x000fea0003800200 */
.L_x_1259:
        /* <DEDUP_REMOVED lines=16> */
.L_x_1262:
[----:B------:R-:W-:Y:S05]  /*9380*/  BSYNC.RECONVERGENT B1 ;  /* 0x0000000000017941 */ /* 0x000fea0003800200 */
.L_x_1261:
        /* <DEDUP_REMOVED lines=17> */
.L_x_1264:
[----:B------:R-:W-:Y:S05]  /*94a0*/  BSYNC.RECONVERGENT B1 ;  /* 0x0000000000017941 */ /* 0x000fea0003800200 */
.L_x_1263:
        /* <DEDUP_REMOVED lines=16> */
.L_x_1266:
[----:B------:R-:W-:Y:S05]  /*95b0*/  BSYNC.RECONVERGENT B1 ;  /* 0x0000000000017941 */ /* 0x000fea0003800200 */
.L_x_1265:
        /* <DEDUP_REMOVED lines=17> */
.L_x_1268:
[----:B------:R-:W-:Y:S05]  /*96d0*/  BSYNC.RECONVERGENT B1 ;  /* 0x0000000000017941 */ /* 0x000fea0003800200 */
.L_x_1267:
        /* <DEDUP_REMOVED lines=18> */
.L_x_1270:
[----:B------:R-:W-:Y:S05]  /*9800*/  BSYNC.RECONVERGENT B1 ;  /* 0x0000000000017941 */ /* 0x000fea0003800200 */
.L_x_1269:
        /* <DEDUP_REMOVED lines=16> */
.L_x_1116:
[----:B------:R-:W-:Y:S05]  /*9910*/  BSYNC.RECONVERGENT B0 ;  /* 0x0000000000007941 */ /* 0x000fea0003800200 */
.L_x_1065:
[----:B------:R-:W-:Y:S05]  /*9920*/  @P2 EXIT ;  /* 0x000000000000294d */ /* 0x000fea0003800000 */
[----:B0--34-:R-:W0:Y:S01]  /*9930*/  LDC.64 R4, c[0x0][0x398] ;  /* 0x0000e600ff047b82 */ /* 0x019e220000000a00 */
[----:B------:R-:W-:Y:S02]  /*9940*/  IMAD.MOV.U32 R9, RZ, RZ, R8 ;  /* 0x000000ffff097224 */ /* 0x000fe400078e0008 */
[----:B------:R-:W-:-:S05]  /*9950*/  IMAD.MOV.U32 R8, RZ, RZ, R7 ;  /* 0x000000ffff087224 */ /* 0x000fca00078e0007 */
[----:B0-----:R-:W-:Y:S04]  /*9960*/  STG.E.64 desc[UR6][R4.64+0x8], R8 ;  /* 0x0000080804007986 */ /* 0x001fe8000c101b06 */
[----:B------:R-:W-:Y:S04]  /*9970*/  STG.E.64 desc[UR6][R4.64+0x18], R2 ;  /* 0x0000180204007986 */ /* 0x000fe8000c101b06 */
[----:B------:R-:W-:Y:S04]  /*9980*/  STG.E desc[UR6][R4.64], R6 ;  /* 0x0000000604007986 */ /* 0x000fe8000c101906 */
[----:B------:R-:W-:Y:S01]  /*9990*/  STG.E desc[UR6][R4.64+0x10], R0 ;  /* 0x0000100004007986 */ /* 0x000fe2000c101906 */
[----:B------:R-:W-:Y:S05]  /*99a0*/  EXIT ;  /* 0x000000000000794d */ /* 0x000fea0003800000 */
.L_x_1271:
        /* <DEDUP_REMOVED lines=13> */
.L_x_2551:


//--------------------- .text._ZN6thrust24THRUST_300001_SM_1000_NS8cuda_cub4core6detail13_kernel_agentINS1_8__reduce11ReduceAgentIPN4cuda3std3__45tupleIJNSA_IJilEEESB_EEESD_SC_lNS1_9__extrema12arg_minmax_fIilNS9_4lessIiEEEEEEJSD_SD_iSI_EEEvDpT0_ --------------------------
	.section	.text._ZN6thrust24THRUST_300001_SM_1000_NS8cuda_cub4core6detail13_kernel_agentINS1_8__reduce11ReduceAgentIPN4cuda3std3__45tupleIJNSA_IJilEEESB_EEESD_SC_lNS1_9__extrema12arg_minmax_fIilNS9_4lessIiEEEEEEJSD_SD_iSI_EEEvDpT0_,"ax",@progbits
	.align	128
        .global         _ZN6thrust24THRUST_300001_SM_1000_NS8cuda_cub4core6detail13_kernel_agentINS1_8__reduce11ReduceAgentIPN4cuda3std3__45tupleIJNSA_IJilEEESB_EEESD_SC_lNS1_9__extrema12arg_minmax_fIilNS9_4lessIiEEEEEEJSD_SD_iSI_EEEvDpT0_
        .type           _ZN6thrust24THRUST_300001_SM_1000_NS8cuda_cub4core6detail13_kernel_agentINS1_8__reduce11ReduceAgentIPN4cuda3std3__45tupleIJNSA_IJilEEESB_EEESD_SC_lNS1_9__extrema12arg_minmax_fIilNS9_4lessIiEEEEEEJSD_SD_iSI_EEEvDpT0_,@function
        .size           _ZN6thrust24THRUST_300001_SM_1000_NS8cuda_cub4core6detail13_kernel_agentINS1_8__reduce11ReduceAgentIPN4cuda3std3__45tupleIJNSA_IJilEEESB_EEESD_SC_lNS1_9__extrema12arg_minmax_fIilNS9_4lessIiEEEEEEJSD_SD_iSI_EEEvDpT0_,(.L_x_2552 - _ZN6thrust24THRUST_300001_SM_1000_NS8cuda_cub4core6detail13_kernel_agentINS1_8__reduce11ReduceAgentIPN4cuda3std3__45tupleIJNSA_IJilEEESB_EEESD_SC_lNS1_9__extrema12arg_minmax_fIilNS9_4lessIiEEEEEEJSD_SD_iSI_EEEvDpT0_)
        .other          _ZN6thrust24THRUST_300001_SM_1000_NS8cuda_cub4core6detail13_kernel_agentINS1_8__reduce11ReduceAgentIPN4cuda3std3__45tupleIJNSA_IJilEEESB_EEESD_SC_lNS1_9__extrema12arg_minmax_fIilNS9_4lessIiEEEEEEJSD_SD_iSI_EEEvDpT0_,@"STO_CUDA_ENTRY STV_DEFAULT"
_ZN6thrust24THRUST_300001_SM_1000_NS8cuda_cub4core6detail13_kernel_agentINS1_8__reduce11ReduceAgentIPN4cuda3std3__45tupleIJNSA_IJilEEESB_EEESD_SC_lNS1_9__extrema12arg_minmax_fIilNS9_4lessIiEEEEEEJSD_SD_iSI_EEEvDpT0_:
.text._ZN6thrust24THRUST_300001_SM_1000_NS8cuda_cub4core6detail13_kernel_agentINS1_8__reduce11ReduceAgentIPN4cuda3std3__45tupleIJNSA_IJilEEESB_EEESD_SC_lNS1_9__extrema12arg_minmax_fIilNS9_4lessIiEEEEEEJSD_SD_iSI_EEEvDpT0_:
        /* <DEDUP_REMOVED lines=37> */
.L_x_1282:
        /* <DEDUP_REMOVED lines=27> */
.L_x_1279:
[----:B------:R-:W-:Y:S05]  /*0400*/  BSYNC.RECONVERGENT B3 ;  /* 0x0000000000037941 */ /* 0x000fea0003800200 */
.L_x_1278:
        /* <DEDUP_REMOVED lines=19> */
.L_x_1281:
[----:B------:R-:W-:Y:S05]  /*0540*/  BSYNC.RECONVERGENT B3 ;  /* 0x0000000000037941 */ /* 0x000fea0003800200 */
.L_x_1280:
[----:B------:R-:W-:Y:S01]  /*0550*/  IADD3 R6, P0, PT, R6, 0x2000, RZ ;  /* 0x0000200006067810 */ /* 0x000fe20007f1e0ff */
[----:B------:R-:W-:-:S04]  /*0560*/  VIADD R19, R19, 0x100 ;  /* 0x0000010013137836 */ /* 0x000fc80000000000 */
[----:B------:R-:W-:Y:S01]  /*0570*/  IMAD.X R7, RZ, RZ, R7, P0 ;  /* 0x000000ffff077224 */ /* 0x000fe200000e0607 */
[----:B------:R-:W-:Y:S07]  /*0580*/  @P2 BRA `(.L_x_1282) ;  /* 0xfffffffc00302947 */ /* 0x000fee000383ffff */
.L_x_1277:
[----:B------:R-:W-:Y:S05]  /*0590*/  BSYNC.RECONVERGENT B1 ;  /* 0x0000000000017941 */ /* 0x000fea0003800200 */
.L_x_1276:
[----:B------:R-:W0:Y:S01]  /*05a0*/  LDC.64 R10, c[0x0][0x380] ;  /* 0x0000e000ff0a7b82 */ /* 0x000e220000000a00 */
[----:B------:R-:W-:-:S13]  /*05b0*/  ISETP.GE.U32.AND P0, PT, R12, 0x300, PT ;  /* 0x000003000c00780c */ /* 0x000fda0003f06070 */
[----:B------:R-:W-:Y:S05]  /*05c0*/  @!P0 BRA `(.L_x_1275) ;  /* 0x0000000800908947 */ /* 0x000fea0003800000 */
.L_x_1299:
        /* <DEDUP_REMOVED lines=26> */
.L_x_1284:
[----:B------:R-:W-:Y:S05]  /*0770*/  BSYNC.RECONVERGENT B1 ;  /* 0x0000000000017941 */ /* 0x000fea0003800200 */
.L_x_1283:
        /* <DEDUP_REMOVED lines=16> */
.L_x_1286:
[----:B------:R-:W-:Y:S05]  /*0880*/  BSYNC.RECONVERGENT B1 ;  /* 0x0000000000017941 */ /* 0x000fea0003800200 */
.L_x_1285:
        /* <DEDUP_REMOVED lines=18> */
.L_x_1288:
[----:B------:R-:W-:Y:S05]  /*09b0*/  BSYNC.RECONVERGENT B1 ;  /* 0x0000000000017941 */ /* 0x000fea0003800200 */
.L_x_1287:
        /* <DEDUP_REMOVED lines=23> */
.L_x_1290:
[----:B------:R-:W-:Y:S05]  /*0b30*/  BSYNC.RECONVERGENT B1 ;  /* 0x0000000000017941 */ /* 0x000fea0003800200 */
.L_x_1289:
        /* <DEDUP_REMOVED lines=18> */
.L_x_1292:
[----:B------:R-:W-:Y:S05]  /*0c60*/  BSYNC.RECONVERGENT B1 ;  /* 0x0000000000017941 */ /* 0x000fea0003800200 */
.L_x_1291:
        /* <DEDUP_REMOVED lines=17> */
.L_x_1294:
[----:B------:R-:W-:Y:S05]  /*0d80*/  BSYNC.RECONVERGENT B1 ;  /* 0x0000000000017941 */ /* 0x000fea0003800200 */
.L_x_1293:
        /* <DEDUP_REMOVED lines=18> */
.L_x_1296:
[----:B------:R-:W-:Y:S05]  /*0eb0*/  BSYNC.RECONVERGENT B1 ;  /* 0x0000000000017941 */ /* 0x000fea0003800200 */
.L_x_1295:
        /* <DEDUP_REMOVED lines=17> */
.L_x_1298:
[----:B------:R-:W-:Y:S05]  /*0fd0*/  BSYNC.RECONVERGENT B1 ;  /* 0x0000000000017941 */ /* 0x000fea0003800200 */
.L_x_1297:
[----:B------:R-:W-:-:S05]  /*0fe0*/  VIADD R19, R19, 0x400 ;  /* 0x0000040013137836 */ /* 0x000fca0000000000 */
[----:B------:R-:W-:-:S13]  /*0ff0*/  ISETP.GE.AND P0, PT, R19, UR4, PT ;  /* 0x0000000413007c0c */ /* 0x000fda000bf06270 */
[----:B------:R-:W-:Y:S05]  /*1000*/  @!P0 BRA `(.L_x_1299) ;  /* 0xfffffff400708947 */ /* 0x000fea000383ffff */
.L_x_1275:
[----:B------:R-:W-:Y:S05]  /*1010*/  BSYNC.RECONVERGENT B2 ;  /* 0x0000000000027941 */ /* 0x000fea0003800200 */
.L_x_1274:
        /* <DEDUP_REMOVED lines=38> */
.L_x_1304:
[----:B------:R-:W-:Y:S05]  /*1280*/  BSYNC.RECONVERGENT B2 ;  /* 0x0000000000027941 */ /* 0x000fea0003800200 */
.L_x_1303:
        /* <DEDUP_REMOVED lines=14> */
.L_x_1302:
[----:B------:R-:W-:Y:S05]  /*1370*/  BSYNC.RECONVERGENT B1 ;  /* 0x0000000000017941 */ /* 0x000fea0003800200 */
.L_x_1301:
        /* <DEDUP_REMOVED lines=31> */
.L_x_1308:
[----:B------:R-:W-:Y:S05]  /*1570*/  BSYNC.RECONVERGENT B2 ;  /* 0x0000000000027941 */ /* 0x000fea0003800200 */
.L_x_1307:
        /* <DEDUP_REMOVED lines=23> */
.L_x_1306:
[----:B------:R-:W-:Y:S05]  /*16f0*/  BSYNC.RECONVERGENT B1 ;  /* 0x0000000000017941 */ /* 0x000fea0003800200 */
.L_x_1305:
        /* <DEDUP_REMOVED lines=31> */
.L_x_1312:
[----:B------:R-:W-:Y:S05]  /*18f0*/  BSYNC.RECONVERGENT B2 ;  /* 0x0000000000027941 */ /* 0x000fea0003800200 */
.L_x_1311:
        /* <DEDUP_REMOVED lines=23> */
.L_x_1310:
[----:B------:R-:W-:Y:S05]  /*1a70*/  BSYNC.RECONVERGENT B1 ;  /* 0x0000000000017941 */ /* 0x000fea0003800200 */
.L_x_1309:
        /* <DEDUP_REMOVED lines=31> */
.L_x_1316:
[----:B------:R-:W-:Y:S05]  /*1c70*/  BSYNC.RECONVERGENT B2 ;  /* 0x0000000000027941 */ /* 0x000fea0003800200 */
.L_x_1315:
        /* <DEDUP_REMOVED lines=23> */
.L_x_1314:
[----:B------:R-:W-:Y:S05]  /*1df0*/  BSYNC.RECONVERGENT B1 ;  /* 0x0000000000017941 */ /* 0x000fea0003800200 */
.L_x_1313:
        /* <DEDUP_REMOVED lines=31> */
.L_x_1320:
[----:B------:R-:W-:Y:S05]  /*1ff0*/  BSYNC.RECONVERGENT B2 ;  /* 0x0000000000027941 */ /* 0x000fea0003800200 */
.L_x_1319:
        /* <DEDUP_REMOVED lines=23> */
.L_x_1318:
[----:B------:R-:W-:Y:S05]  /*2170*/  BSYNC.RECONVERGENT B1 ;  /* 0x0000000000017941 */ /* 0x000fea0003800200 */
.L_x_1317:
        /* <DEDUP_REMOVED lines=14> */
.L_x_1322:
[----:B------:R-:W-:Y:S05]  /*2260*/  BSYNC.RECONVERGENT B1 ;  /* 0x0000000000017941 */ /* 0x000fea0003800200 */
.L_x_1321:
        /* <DEDUP_REMOVED lines=27> */
.L_x_1325:
[----:B------:R-:W-:Y:S05]  /*2420*/  BSYNC.RECONVERGENT B1 ;  /* 0x0000000000017941 */ /* 0x000fea0003800200 */
.L_x_1324:
        /* <DEDUP_REMOVED lines=30> */
.L_x_1327:
[----:B------:R-:W-:Y:S05]  /*2610*/  BSYNC.RECONVERGENT B1 ;  /* 0x0000000000017941 */ /* 0x000fea0003800200 */
.L_x_1326:
        /* <DEDUP_REMOVED lines=18> */
.L_x_1329:
[----:B------:R-:W-:Y:S05]  /*2740*/  BSYNC.RECONVERGENT B1 ;  /* 0x0000000000017941 */ /* 0x000fea0003800200 */
.L_x_1328:
        /* <DEDUP_REMOVED lines=17> */
.L_x_1331:
[----:B------:R-:W-:Y:S05]  /*2860*/  BSYNC.RECONVERGENT B1 ;  /* 0x0000000000017941 */ /* 0x000fea0003800200 */
.L_x_1330:
        /* <DEDUP_REMOVED lines=16> */
.L_x_1333:
[----:B------:R-:W-:Y:S05]  /*2970*/  BSYNC.RECONVERGENT B1 ;  /* 0x0000000000017941 */ /* 0x000fea0003800200 */
.L_x_1332:
        /* <DEDUP_REMOVED lines=17> */
.L_x_1335:
[----:B------:R-:W-:Y:S05]  /*2a90*/  BSYNC.RECONVERGENT B1 ;  /* 0x0000000000017941 */ /* 0x000fea0003800200 */
.L_x_1334:
        /* <DEDUP_REMOVED lines=18> */
.L_x_1337:
[----:B------:R-:W-:Y:S05]  /*2bc0*/  BSYNC.RECONVERGENT B1 ;  /* 0x0000000000017941 */ /* 0x000fea0003800200 */
.L_x_1336:
        /* <DEDUP_REMOVED lines=26> */
.L_x_1339:
[----:B------:R-:W-:Y:S05]  /*2d70*/  BSYNC.RECONVERGENT B1 ;  /* 0x0000000000017941 */ /* 0x000fea0003800200 */
.L_x_1338:
        /* <DEDUP_REMOVED lines=16> */
.L_x_1341:
[----:B------:R-:W-:Y:S05]  /*2e80*/  BSYNC.RECONVERGENT B1 ;  /* 0x0000000000017941 */ /* 0x000fea0003800200 */
.L_x_1340:
        /* <DEDUP_REMOVED lines=17> */
.L_x_1343:
[----:B------:R-:W-:Y:S05]  /*2fa0*/  BSYNC.RECONVERGENT B1 ;  /* 0x0000000000017941 */ /* 0x000fea0003800200 */
.L_x_1342:
        /* <DEDUP_REMOVED lines=16> */
.L_x_1345:
[----:B------:R-:W-:Y:S05]  /*30b0*/  BSYNC.RECONVERGENT B1 ;  /* 0x0000000000017941 */ /* 0x000fea0003800200 */
.L_x_1344:
        /* <DEDUP_REMOVED lines=17> */
.L_x_1347:
[----:B------:R-:W-:Y:S05]  /*31d0*/  BSYNC.RECONVERGENT B1 ;  /* 0x0000000000017941 */ /* 0x000fea0003800200 */
.L_x_1346:
        /* <DEDUP_REMOVED lines=18> */
.L_x_1349:
[----:B------:R-:W-:Y:S05]  /*3300*/  BSYNC.RECONVERGENT B1 ;  /* 0x0000000000017941 */ /* 0x000fea0003800200 */
.L_x_1348:
        /* <DEDUP_REMOVED lines=18> */
.L_x_1300:
        /* <DEDUP_REMOVED lines=41> */
.L_x_1353:
[----:B------:R-:W-:Y:S05]  /*36c0*/  BSYNC.RECONVERGENT B2 ;  /* 0x0000000000027941 */ /* 0x000fea0003800200 */
.L_x_1352:
        /* <DEDUP_REMOVED lines=14> */
.L_x_1351:
[----:B------:R-:W-:Y:S05]  /*37b0*/  BSYNC.RECONVERGENT B1 ;  /* 0x0000000000017941 */ /* 0x000fea0003800200 */
.L_x_1350:
        /* <DEDUP_REMOVED lines=32> */
.L_x_1357:
[----:B------:R-:W-:Y:S05]  /*39c0*/  BSYNC.RECONVERGENT B2 ;  /* 0x0000000000027941 */ /* 0x000fea0003800200 */
.L_x_1356:
        /* <DEDUP_REMOVED lines=23> */
.L_x_1355:
[----:B------:R-:W-:Y:S05]  /*3b40*/  BSYNC.RECONVERGENT B1 ;  /* 0x0000000000017941 */ /* 0x000fea0003800200 */
.L_x_1354:
        /* <DEDUP_REMOVED lines=32> */
.L_x_1361:
[----:B------:R-:W-:Y:S05]  /*3d50*/  BSYNC.RECONVERGENT B2 ;  /* 0x0000000000027941 */ /* 0x000fea0003800200 */
.L_x_1360:
        /* <DEDUP_REMOVED lines=23> */
.L_x_1359:
[----:B------:R-:W-:Y:S05]  /*3ed0*/  BSYNC.RECONVERGENT B1 ;  /* 0x0000000000017941 */ /* 0x000fea0003800200 */
.L_x_1358:
        /* <DEDUP_REMOVED lines=32> */
.L_x_1365:
[----:B------:R-:W-:Y:S05]  /*40e0*/  BSYNC.RECONVERGENT B2 ;  /* 0x0000000000027941 */ /* 0x000fea0003800200 */
.L_x_1364:
        /* <DEDUP_REMOVED lines=23> */
.L_x_1363:
[----:B------:R-:W-:Y:S05]  /*4260*/  BSYNC.RECONVERGENT B1 ;  /* 0x0000000000017941 */ /* 0x000fea0003800200 */
.L_x_1362:
        /* <DEDUP_REMOVED lines=32> */
.L_x_1369:
[----:B------:R-:W-:Y:S05]  /*4470*/  BSYNC.RECONVERGENT B2 ;  /* 0x0000000000027941 */ /* 0x000fea0003800200 */
.L_x_1368:
        /* <DEDUP_REMOVED lines=23> */
.L_x_1367:
[----:B------:R-:W-:Y:S05]  /*45f0*/  BSYNC.RECONVERGENT B1 ;  /* 0x0000000000017941 */ /* 0x000fea0003800200 */
.L_x_1366:
        /* <DEDUP_REMOVED lines=12> */
.L_x_1371:
[----:B------:R-:W-:Y:S05]  /*46c0*/  BSYNC.RECONVERGENT B1 ;  /* 0x0000000000017941 */ /* 0x000fea0003800200 */
.L_x_1370:
        /* <DEDUP_REMOVED lines=37> */
.L_x_1374:
[----:B------:R-:W-:Y:S05]  /*4920*/  BSYNC.RECONVERGENT B1 ;  /* 0x0000000000017941 */ /* 0x000fea0003800200 */
.L_x_1373:
        /* <DEDUP_REMOVED lines=18> */
.L_x_1375:
[----:B------:R-:W-:Y:S05]  /*4a50*/  BSYNC.RECONVERGENT B1 ;  /* 0x0000000000017941 */ /* 0x000fea0003800200 */
.L_x_1372:
        /* <DEDUP_REMOVED lines=33> */
.L_x_1378:
[----:B------:R-:W-:Y:S05]  /*4c70*/  BSYNC.RECONVERGENT B1 ;  /* 0x0000000000017941 */ /* 0x000fea0003800200 */
.L_x_1377:
        /* <DEDUP_REMOVED lines=18> */
.L_x_1379:
[----:B------:R-:W-:Y:S05]  /*4da0*/  BSYNC.RECONVERGENT B1 ;  /* 0x0000000000017941 */ /* 0x000fea0003800200 */
.L_x_1376:
        /* <DEDUP_REMOVED lines=33> */
.L_x_1382:
[----:B------:R-:W-:Y:S05]  /*4fc0*/  BSYNC.RECONVERGENT B1 ;  /* 0x0000000000017941 */ /* 0x000fea0003800200 */
.L_x_1381:
        /* <DEDUP_REMOVED lines=18> */
.L_x_1383:
[----:B------:R-:W-:Y:S05]  /*50f0*/  BSYNC.RECONVERGENT B1 ;  /* 0x0000000000017941 */ /* 0x000fea0003800200 */
.L_x_1380:
        /* <DEDUP_REMOVED lines=33> */
.L_x_1386:
[----:B------:R-:W-:Y:S05]  /*5310*/  BSYNC.RECONVERGENT B1 ;  /* 0x0000000000017941 */ /* 0x000fea0003800200 */
.L_x_1385:
        /* <DEDUP_REMOVED lines=18> */
.L_x_1387:
[----:B------:R-:W-:Y:S05]  /*5440*/  BSYNC.RECONVERGENT B1 ;  /* 0x0000000000017941 */ /* 0x000fea0003800200 */
.L_x_1384:
        /* <DEDUP_REMOVED lines=33> */
.L_x_1390:
[----:B------:R-:W-:Y:S05]  /*5660*/  BSYNC.RECONVERGENT B1 ;  /* 0x0000000000017941 */ /* 0x000fea0003800200 */
.L_x_1389:
        /* <DEDUP_REMOVED lines=18> */
.L_x_1391:
[----:B------:R-:W-:Y:S05]  /*5790*/  BSYNC.RECONVERGENT B1 ;  /* 0x0000000000017941 */ /* 0x000fea0003800200 */
.L_x_1388:
        /* <DEDUP_REMOVED lines=33> */
.L_x_1394:
[----:B------:R-:W-:Y:S05]  /*59b0*/  BSYNC.RECONVERGENT B1 ;  /* 0x0000000000017941 */ /* 0x000fea0003800200 */
.L_x_1393:
        /* <DEDUP_REMOVED lines=18> */
.L_x_1395:
[----:B------:R-:W-:Y:S05]  /*5ae0*/  BSYNC.RECONVERGENT B1 ;  /* 0x0000000000017941 */ /* 0x000fea0003800200 */
.L_x_1392:
        /* <DEDUP_REMOVED lines=33> */
.L_x_1397:
[----:B------:R-:W-:Y:S05]  /*5d00*/  BSYNC.RECONVERGENT B1 ;  /* 0x0000000000017941 */ /* 0x000fea0003800200 */
.L_x_1396:
        /* <DEDUP_REMOVED lines=19> */
.L_x_1273:
        /* <DEDUP_REMOVED lines=31> */
.L_x_1399:
[----:B------:R-:W-:Y:S05]  /*6030*/  BSYNC.RECONVERGENT B1 ;  /* 0x0000000000017941 */ /* 0x000fea0003800200 */
.L_x_1398:
        /* <DEDUP_REMOVED lines=27> */
.L_x_1418:
        /* <DEDUP_REMOVED lines=25> */
.L_x_1403:
[----:B------:R-:W-:Y:S05]  /*6380*/  BSYNC.RECONVERGENT B1 ;  /* 0x0000000000017941 */ /* 0x000fea0003800200 */
.L_x_1402:
        /* <DEDUP_REMOVED lines=22> */
.L_x_1405:
[----:B------:R-:W-:Y:S05]  /*64f0*/  BSYNC.RECONVERGENT B1 ;  /* 0x0000000000017941 */ /* 0x000fea0003800200 */
.L_x_1404:
        /* <DEDUP_REMOVED lines=18> */
.L_x_1407:
[----:B------:R-:W-:Y:S05]  /*6620*/  BSYNC.RECONVERGENT B1 ;  /* 0x0000000000017941 */ /* 0x000fea0003800200 */
.L_x_1406:
        /* <DEDUP_REMOVED lines=17> */
.L_x_1409:
[----:B------:R-:W-:Y:S05]  /*6740*/  BSYNC.RECONVERGENT B1 ;  /* 0x0000000000017941 */ /* 0x000fea0003800200 */
.L_x_1408:
        /* <DEDUP_REMOVED lines=23> */
.L_x_1411:
[----:B------:R-:W-:Y:S05]  /*68c0*/  BSYNC.RECONVERGENT B1 ;  /* 0x0000000000017941 */ /* 0x000fea0003800200 */
.L_x_1410:
        /* <DEDUP_REMOVED lines=17> */
.L_x_1413:
[----:B------:R-:W-:Y:S05]  /*69e0*/  BSYNC.RECONVERGENT B1 ;  /* 0x0000000000017941 */ /* 0x000fea0003800200 */
.L_x_1412:
        /* <DEDUP_REMOVED lines=17> */
.L_x_1415:
[----:B------:R-:W-:Y:S05]  /*6b00*/  BSYNC.RECONVERGENT B1 ;  /* 0x0000000000017941 */ /* 0x000fea0003800200 */
.L_x_1414:
        /* <DEDUP_REMOVED lines=17> */
.L_x_1417:
[----:B------:R-:W-:Y:S05]  /*6c20*/  BSYNC.RECONVERGENT B1 ;  /* 0x0000000000017941 */ /* 0x000fea0003800200 */
.L_x_1416:
[----:B------:R-:W-:Y:S02]  /*6c30*/  IADD3 R25, P0, PT, R25, 0x400, RZ ;  /* 0x0000040019197810 */ /* 0x000fe40007f1e0ff */
[----:B------:R-:W-:-:S03]  /*6c40*/  IADD3 R10, P1, PT, R10, 0x8000, RZ ;  /* 0x000080000a0a7810 */ /* 0x000fc60007f3e0ff */
[----:B------:R-:W-:Y:S02]  /*6c50*/  IMAD.X R23, RZ, RZ, R23, P0 ;  /* 0x000000ffff177224 */ /* 0x000fe400000e0617 */
[----:B------:R-:W-:Y:S01]  /*6c60*/  IMAD.X R11, RZ, RZ, R11, P1 ;  /* 0x000000ffff0b7224 */ /* 0x000fe200008e060b */
[----:B------:R-:W-:Y:S07]  /*6c70*/  BRA.U UP0, `(.L_x_1418) ;  /* 0xfffffff5005c7547 */ /* 0x000fee000b83ffff */
.L_x_1401:
        /* <DEDUP_REMOVED lines=40> */
.L_x_1420:
[----:B------:R-:W-:Y:S05]  /*6f00*/  BSYNC.RECONVERGENT B1 ;  /* 0x0000000000017941 */ /* 0x000fea0003800200 */
.L_x_1419:
        /* <DEDUP_REMOVED lines=19> */
.L_x_1422:
[----:B------:R-:W-:Y:S05]  /*7040*/  BSYNC.RECONVERGENT B1 ;  /* 0x0000000000017941 */ /* 0x000fea0003800200 */
.L_x_1421:
[----:B------:R-:W-:Y:S01]  /*7050*/  @P3 SEL R4, R2, R4, P0 ;  /* 0x0000000402043207 */ /* 0x000fe20000000000 */
[----:B------:R-:W-:Y:S01]  /*7060*/  IMAD.X R23, RZ, RZ, R23, P4 ;  /* 0x000000ffff177224 */ /* 0x000fe200020e0617 */
[----:B------:R-:W-:Y:S02]  /*7070*/  @P3 SEL R5, R3, R5, P0 ;  /* 0x0000000503053207 */ /* 0x000fe40000000000 */
[----:B------:R-:W-:Y:S01]  /*7080*/  @P3 SEL R16, R15, R16, P0 ;  /* 0x000000100f103207 */ /* 0x000fe20000000000 */
[----:B------:R-:W-:Y:S02]  /*7090*/  IMAD.MOV.U32 R6, RZ, RZ, R4 ;  /* 0x000000ffff067224 */ /* 0x000fe400078e0004 */
[----:B------:R-:W-:Y:S02]  /*70a0*/  IMAD.MOV.U32 R7, RZ, RZ, R5 ;  /* 0x000000ffff077224 */ /* 0x000fe400078e0005 */
[----:B------:R-:W-:-:S07]  /*70b0*/  IMAD.MOV.U32 R0, RZ, RZ, R16 ;  /* 0x000000ffff007224 */ /* 0x000fce00078e0010 */
.L_x_1400:
        /* <DEDUP_REMOVED lines=24> */
.L_x_1431:
        /* <DEDUP_REMOVED lines=23> */
.L_x_1428:
[----:B------:R-:W-:Y:S05]  /*73b0*/  BSYNC.RECONVERGENT B3 ;  /* 0x0000000000037941 */ /* 0x000fea0003800200 */
.L_x_1427:
        /* <DEDUP_REMOVED lines=21> */
.L_x_1430:
[----:B------:R-:W-:Y:S05]  /*7510*/  BSYNC.RECONVERGENT B3 ;  /* 0x0000000000037941 */ /* 0x000fea0003800200 */
.L_x_1429:
[----:B------:R-:W-:Y:S01]  /*7520*/  IADD3 R4, P0, PT, R2, 0x2000, RZ ;  /* 0x0000200002047810 */ /* 0x000fe20007f1e0ff */
[----:B------:R-:W-:-:S04]  /*7530*/  VIADD R16, R16, 0x100 ;  /* 0x0000010010107836 */ /* 0x000fc80000000000 */
[----:B------:R-:W-:Y:S01]  /*7540*/  IMAD.X R3, RZ, RZ, R3, P0 ;  /* 0x000000ffff037224 */ /* 0x000fe200000e0603 */
[----:B------:R-:W-:Y:S07]  /*7550*/  @P2 BRA `(.L_x_1431) ;  /* 0xfffffffc00382947 */ /* 0x000fee000383ffff */
.L_x_1426:
[----:B------:R-:W-:Y:S05]  /*7560*/  BSYNC.RECONVERGENT B1 ;  /* 0x0000000000017941 */ /* 0x000fea0003800200 */
.L_x_1425:
        /* <DEDUP_REMOVED lines=9> */
.L_x_1448:
        /* <DEDUP_REMOVED lines=25> */
.L_x_1433:
[----:B------:R-:W-:Y:S05]  /*7790*/  BSYNC.RECONVERGENT B1 ;  /* 0x0000000000017941 */ /* 0x000fea0003800200 */
.L_x_1432:
        /* <DEDUP_REMOVED lines=16> */
.L_x_1435:
[----:B------:R-:W-:Y:S05]  /*78a0*/  BSYNC.RECONVERGENT B1 ;  /* 0x0000000000017941 */ /* 0x000fea0003800200 */
.L_x_1434:
        /* <DEDUP_REMOVED lines=18> */
.L_x_1437:
[----:B------:R-:W-:Y:S05]  /*79d0*/  BSYNC.RECONVERGENT B1 ;  /* 0x0000000000017941 */ /* 0x000fea0003800200 */
.L_x_1436:
        /* <DEDUP_REMOVED lines=23> */
.L_x_1439:
[----:B------:R-:W-:Y:S05]  /*7b50*/  BSYNC.RECONVERGENT B1 ;  /* 0x0000000000017941 */ /* 0x000fea0003800200 */
.L_x_1438:
        /* <DEDUP_REMOVED lines=18> */
.L_x_1441:
[----:B------:R-:W-:Y:S05]  /*7c80*/  BSYNC.RECONVERGENT B1 ;  /* 0x0000000000017941 */ /* 0x000fea0003800200 */
.L_x_1440:
        /* <DEDUP_REMOVED lines=17> */
.L_x_1443:
[----:B------:R-:W-:Y:S05]  /*7da0*/  BSYNC.RECONVERGENT B1 ;  /* 0x0000000000017941 */ /* 0x000fea0003800200 */
.L_x_1442:
        /* <DEDUP_REMOVED lines=18> */
.L_x_1445:
[----:B------:R-:W-:Y:S05]  /*7ed0*/  BSYNC.RECONVERGENT B1 ;  /* 0x0000000000017941 */ /* 0x000fea0003800200 */
.L_x_1444:
        /* <DEDUP_REMOVED lines=17> */
.L_x_1447:
[----:B------:R-:W-:Y:S05]  /*7ff0*/  BSYNC.RECONVERGENT B1 ;  /* 0x0000000000017941 */ /* 0x000fea0003800200 */
.L_x_1446:
[----:B------:R-:W-:Y:S01]  /*8000*/  VIADD R16, R16, 0x400 ;  /* 0x0000040010107836 */ /* 0x000fe20000000000 */
[----:B------:R-:W-:-:S04]  /*8010*/  IADD3 R2, P1, PT, R2, 0x8000, RZ ;  /* 0x0000800002027810 */ /* 0x000fc80007f3e0ff */
[----:B------:R-:W-:Y:S01]  /*8020*/  ISETP.GE.AND P0, PT, R16, R15, PT ;  /* 0x0000000f1000720c */ /* 0x000fe20003f06270 */
[----:B------:R-:W-:-:S12]  /*8030*/  IMAD.X R3, RZ, RZ, R3, P1 ;  /* 0x000000ffff037224 */ /* 0x000fd800008e0603 */
[----:B------:R-:W-:Y:S05]  /*8040*/  @!P0 BRA `(.L_x_1448) ;  /* 0xfffffff4006c8947 */ /* 0x000fea000383ffff */
.L_x_1424:
[----:B------:R-:W-:Y:S05]  /*8050*/  BSYNC.RECONVERGENT B2 ;  /* 0x0000000000027941 */ /* 0x000fea0003800200 */
.L_x_1423:
        /* <DEDUP_REMOVED lines=32> */
.L_x_1452:
[----:B------:R-:W-:Y:S05]  /*8260*/  BSYNC.RECONVERGENT B2 ;  /* 0x0000000000027941 */ /* 0x000fea0003800200 */
.L_x_1451:
        /* <DEDUP_REMOVED lines=23> */
.L_x_1450:
[----:B------:R-:W-:Y:S05]  /*83e0*/  BSYNC.RECONVERGENT B1 ;  /* 0x0000000000017941 */ /* 0x000fea0003800200 */
.L_x_1449:
        /* <DEDUP_REMOVED lines=31> */
.L_x_1456:
[----:B------:R-:W-:Y:S05]  /*85e0*/  BSYNC.RECONVERGENT B2 ;  /* 0x0000000000027941 */ /* 0x000fea0003800200 */
.L_x_1455:
        /* <DEDUP_REMOVED lines=23> */
.L_x_1454:
[----:B------:R-:W-:Y:S05]  /*8760*/  BSYNC.RECONVERGENT B1 ;  /* 0x0000000000017941 */ /* 0x000fea0003800200 */
.L_x_1453:
        /* <DEDUP_REMOVED lines=31> */
.L_x_1460:
[----:B------:R-:W-:Y:S05]  /*8960*/  BSYNC.RECONVERGENT B2 ;  /* 0x0000000000027941 */ /* 0x000fea0003800200 */
.L_x_1459:
        /* <DEDUP_REMOVED lines=23> */
.L_x_1458:
[----:B------:R-:W-:Y:S05]  /*8ae0*/  BSYNC.RECONVERGENT B1 ;  /* 0x0000000000017941 */ /* 0x000fea0003800200 */
.L_x_1457:
        /* <DEDUP_REMOVED lines=31> */
.L_x_1464:
[----:B------:R-:W-:Y:S05]  /*8ce0*/  BSYNC.RECONVERGENT B2 ;  /* 0x0000000000027941 */ /* 0x000fea0003800200 */
.L_x_1463:
        /* <DEDUP_REMOVED lines=23> */
.L_x_1462:
[----:B------:R-:W-:Y:S05]  /*8e60*/  BSYNC.RECONVERGENT B1 ;  /* 0x0000000000017941 */ /* 0x000fea0003800200 */
.L_x_1461:
        /* <DEDUP_REMOVED lines=31> */
.L_x_1468:
[----:B------:R-:W-:Y:S05]  /*9060*/  BSYNC.RECONVERGENT B2 ;  /* 0x0000000000027941 */ /* 0x000fea0003800200 */
.L_x_1467:
        /* <DEDUP_REMOVED lines=23> */
.L_x_1466:
[----:B------:R-:W-:Y:S05]  /*91e0*/  BSYNC.RECONVERGENT B1 ;  /* 0x0000000000017941 */ /* 0x000fea0003800200 */
.L_x_1465:
        /* <DEDUP_REMOVED lines=14> */
.L_x_1470:
[----:B------:R-:W-:Y:S05]  /*92d0*/  BSYNC.RECONVERGENT B1 ;  /* 0x0000000000017941 */ /* 0x000fea0003800200 */
.L_x_1469:
        /* <DEDUP_REMOVED lines=27> */
.L_x_1472:
[----:B------:R-:W-:Y:S05]  /*9490*/  BSYNC.RECONVERGENT B1 ;  /* 0x0000000000017941 */ /* 0x000fea0003800200 */
.L_x_1471:
        /* <DEDUP_REMOVED lines=30> */
.L_x_1474:
[----:B------:R-:W-:Y:S05]  /*9680*/  BSYNC.RECONVERGENT B1 ;  /* 0x0000000000017941 */ /* 0x000fea0003800200 */
.L_x_1473:
        /* <DEDUP_REMOVED lines=18> */
.L_x_1476:
[----:B------:R-:W-:Y:S05]  /*97b0*/  BSYNC.RECONVERGENT B1 ;  /* 0x0000000000017941 */ /* 0x000fea0003800200 */
.L_x_1475:
        /* <DEDUP_REMOVED lines=17> */
.L_x_1478:
[----:B------:R-:W-:Y:S05]  /*98d0*/  BSYNC.RECONVERGENT B1 ;  /* 0x0000000000017941 */ /* 0x000fea0003800200 */
.L_x_1477:
        /* <DEDUP_REMOVED lines=16> */
.L_x_1480:
[----:B------:R-:W-:Y:S05]  /*99e0*/  BSYNC.RECONVERGENT B1 ;  /* 0x0000000000017941 */ /* 0x000fea0003800200 */
.L_x_1479:
        /* <DEDUP_REMOVED lines=17> */
.L_x_1482:
[----:B------:R-:W-:Y:S05]  /*9b00*/  BSYNC.RECONVERGENT B1 ;  /* 0x0000000000017941 */ /* 0x000fea0003800200 */
.L_x_1481:
        /* <DEDUP_REMOVED lines=18> */
.L_x_1484:
[----:B------:R-:W-:Y:S05]  /*9c30*/  BSYNC.RECONVERGENT B1 ;  /* 0x0000000000017941 */ /* 0x000fea0003800200 */
.L_x_1483:
        /* <DEDUP_REMOVED lines=26> */
.L_x_1486:
[----:B------:R-:W-:Y:S05]  /*9de0*/  BSYNC.RECONVERGENT B1 ;  /* 0x0000000000017941 */ /* 0x000fea0003800200 */
.L_x_1485:
        /* <DEDUP_REMOVED lines=16> */
.L_x_1488:
[----:B------:R-:W-:Y:S05]  /*9ef0*/  BSYNC.RECONVERGENT B1 ;  /* 0x0000000000017941 */ /* 0x000fea0003800200 */
.L_x_1487:
        /* <DEDUP_REMOVED lines=17> */
.L_x_1490:
[----:B------:R-:W-:Y:S05]  /*a010*/  BSYNC.RECONVERGENT B1 ;  /* 0x0000000000017941 */ /* 0x000fea0003800200 */
.L_x_1489:
        /* <DEDUP_REMOVED lines=16> */
.L_x_1492:
[----:B------:R-:W-:Y:S05]  /*a120*/  BSYNC.RECONVERGENT B1 ;  /* 0x0000000000017941 */ /* 0x000fea0003800200 */
.L_x_1491:
        /* <DEDUP_REMOVED lines=17> */
.L_x_1494:
[----:B------:R-:W-:Y:S05]  /*a240*/  BSYNC.RECONVERGENT B1 ;  /* 0x0000000000017941 */ /* 0x000fea0003800200 */
.L_x_1493:
        /* <DEDUP_REMOVED lines=18> */
.L_x_1496:
[----:B------:R-:W-:Y:S05]  /*a370*/  BSYNC.RECONVERGENT B1 ;  /* 0x0000000000017941 */ /* 0x000fea0003800200 */
.L_x_1495:
        /* <DEDUP_REMOVED lines=16> */
.L_x_1323:
[----:B------:R-:W-:Y:S05]  /*a480*/  BSYNC.RECONVERGENT B0 ;  /* 0x0000000000007941 */ /* 0x000fea0003800200 */
.L_x_1272:
        /* <DEDUP_REMOVED lines=9> */
.L_x_1497:
        /* <DEDUP_REMOVED lines=14> */
.L_x_2552:


//--------------------- .text._ZN6thrust24THRUST_300001_SM_1000_NS8cuda_cub4core6detail13_kernel_agentINS1_8__reduce10DrainAgentIlEEJN3cub18CUB_300001_SM_10009GridQueueIyEElEEEvDpT0_ --------------------------
	.section	.text._ZN6thrust24THRUST_300001_SM_1000_NS8cuda_cub4core6detail13_kernel_agentINS1_8__reduce10DrainAgentIlEEJN3cub18CUB_300001_SM_10009GridQueueIyEElEEEvDpT0_,"ax",@progbits
	.align	128
        .global         _ZN6thrust24THRUST_300001_SM_1000_NS8cuda_cub4core6detail13_kernel_agentINS1_8__reduce10DrainAgentIlEEJN3cub18CUB_300001_SM_10009GridQueueIyEElEEEvDpT0_
        .type           _ZN6thrust24THRUST_300001_SM_1000_NS8cuda_cub4core6detail13_kernel_agentINS1_8__reduce10DrainAgentIlEEJN3cub18CUB_300001_SM_10009GridQueueIyEElEEEvDpT0_,@function
        .size           _ZN6thrust24THRUST_300001_SM_1000_NS8cuda_cub4core6detail13_kernel_agentINS1_8__reduce10DrainAgentIlEEJN3cub18CUB_300001_SM_10009GridQueueIyEElEEEvDpT0_,(.L_x_2553 - _ZN6thrust24THRUST_300001_SM_1000_NS8cuda_cub4core6detail13_kernel_agentINS1_8__reduce10DrainAgentIlEEJN3cub18CUB_300001_SM_10009GridQueueIyEElEEEvDpT0_)
        .other          _ZN6thrust24THRUST_300001_SM_1000_NS8cuda_cub4core6detail13_kernel_agentINS1_8__reduce10DrainAgentIlEEJN3cub18CUB_300001_SM_10009GridQueueIyEElEEEvDpT0_,@"STO_CUDA_ENTRY STV_DEFAULT"
_ZN6thrust24THRUST_300001_SM_1000_NS8cuda_cub4core6detail13_kernel_agentINS1_8__reduce10DrainAgentIlEEJN3cub18CUB_300001_SM_10009GridQueueIyEElEEEvDpT0_:
.text._ZN6thrust24THRUST_300001_SM_1000_NS8cuda_cub4core6detail13_kernel_agentINS1_8__reduce10DrainAgentIlEEJN3cub18CUB_300001_SM_10009GridQueueIyEElEEEvDpT0_:
[----:B------:R-:W-:Y:S08]  /*0000*/  LDC R1, c[0x0][0x37c] ;  /* 0x0000df00ff017b82 */ /* 0x000ff00000000800 */
[----:B------:R-:W0:Y:S01]  /*0010*/  LDC.64 R2, c[0x0][0x380] ;  /* 0x0000e000ff027b82 */ /* 0x000e220000000a00 */
[----:B------:R-:W0:Y:S07]  /*0020*/  LDCU.64 UR4, c[0x0][0x358] ;  /* 0x00006b00ff0477ac */ /* 0x000e2e0008000a00 */
[----:B------:R-:W1:Y:S01]  /*0030*/  LDC.64 R4, c[0x0][0x388] ;  /* 0x0000e200ff047b82 */ /* 0x000e620000000a00 */
[----:B0-----:R-:W-:Y:S04]  /*0040*/  STG.E.64 desc[UR4][R2.64+0x8], RZ ;  /* 0x000008ff02007986 */ /* 0x001fe8000c101b04 */
[----:B-1----:R-:W-:Y:S01]  /*0050*/  STG.E.64 desc[UR4][R2.64], R4 ;  /* 0x0000000402007986 */ /* 0x002fe2000c101b04 */
[----:B------:R-:W-:Y:S05]  /*0060*/  EXIT ;  /* 0x000000000000794d */ /* 0x000fea0003800000 */
.L_x_1498:
        /* <DEDUP_REMOVED lines=9> */
.L_x_2553:


//--------------------- .text._ZN6thrust24THRUST_300001_SM_1000_NS8cuda_cub4core6detail13_kernel_agentINS1_8__reduce11ReduceAgentINS0_18transform_iteratorINS1_9__extrema12arg_minmax_fIilN4cuda3std3__44lessIiEEE15duplicate_tupleENS0_12zip_iteratorINSC_5tupleIJNS0_6detail15normal_iteratorINS0_10device_ptrIiEEEENS0_17counting_iteratorIlNS0_11use_defaultESP_SP_EEEEEEENSI_IJNSI_IJilEEEST_EEESU_EEPSU_SU_lSF_EEJSV_SW_lN3cub18CUB_300001_SM_100013GridEvenShareIlEENSZ_9GridQueueIyEESF_EEEvDpT0_ --------------------------
	.section	.text._ZN6thrust24THRUST_300001_SM_1000_NS8cuda_cub4core6detail13_kernel_agentINS1_8__reduce11ReduceAgentINS0_18transform_iteratorINS1_9__extrema12arg_minmax_fIilN4cuda3std3__44lessIiEEE15duplicate_tupleENS0_12zip_iteratorINSC_5tupleIJNS0_6detail15normal_iteratorINS0_10device_ptrIiEEEENS0_17counting_iteratorIlNS0_11use_defaultESP_SP_EEEEEEENSI_IJNSI_IJilEEEST_EEESU_EEPSU_SU_lSF_EEJSV_SW_lN3cub18CUB_300001_SM_100013GridEvenShareIlEENSZ_9GridQueueIyEESF_EEEvDpT0_,"ax",@progbits
	.align	128
        .global         _ZN6thrust24THRUST_300001_SM_1000_NS8cuda_cub4core6detail13_kernel_agentINS1_8__reduce11ReduceAgentINS0_18transform_iteratorINS1_9__extrema12arg_minmax_fIilN4cuda3std3__44lessIiEEE15duplicate_tupleENS0_12zip_iteratorINSC_5tupleIJNS0_6detail15normal_iteratorINS0_10device_ptrIiEEEENS0_17counting_iteratorIlNS0_11use_defaultESP_SP_EEEEEEENSI_IJNSI_IJilEEEST_EEESU_EEPSU_SU_lSF_EEJSV_SW_lN3cub18CUB_300001_SM_100013GridEvenShareIlEENSZ_9GridQueueIyEESF_EEEvDpT0_
        .type           _ZN6thrust24THRUST_300001_SM_1000_NS8cuda_cub4core6detail13_kernel_agentINS1_8__reduce11ReduceAgentINS0_18transform_iteratorINS1_9__extrema12arg_minmax_fIilN4cuda3std3__44lessIiEEE15duplicate_tupleENS0_12zip_iteratorINSC_5tupleIJNS0_6detail15normal_iteratorINS0_10device_ptrIiEEEENS0_17counting_iteratorIlNS0_11use_defaultESP_SP_EEEEEEENSI_IJNSI_IJilEEEST_EEESU_EEPSU_SU_lSF_EEJSV_SW_lN3cub18CUB_300001_SM_100013GridEvenShareIlEENSZ_9GridQueueIyEESF_EEEvDpT0_,@function
        .size           _ZN6thrust24THRUST_300001_SM_1000_NS8cuda_cub4core6detail13_kernel_agentINS1_8__reduce11ReduceAgentINS0_18transform_iteratorINS1_9__extrema12arg_minmax_fIilN4cuda3std3__44lessIiEEE15duplicate_tupleENS0_12zip_iteratorINSC_5tupleIJNS0_6detail15normal_iteratorINS0_10device_ptrIiEEEENS0_17counting_iteratorIlNS0_11use_defaultESP_SP_EEEEEEENSI_IJNSI_IJilEEEST_EEESU_EEPSU_SU_lSF_EEJSV_SW_lN3cub18CUB_300001_SM_100013GridEvenShareIlEENSZ_9GridQueueIyEESF_EEEvDpT0_,(.L_x_2554 - _ZN6thrust24THRUST_300001_SM_1000_NS8cuda_cub4core6detail13_kernel_agentINS1_8__reduce11ReduceAgentINS0_18transform_iteratorINS1_9__extrema12arg_minmax_fIilN4cuda3std3__44lessIiEEE15duplicate_tupleENS0_12zip_iteratorINSC_5tupleIJNS0_6detail15normal_iteratorINS0_10device_ptrIiEEEENS0_17counting_iteratorIlNS0_11use_defaultESP_SP_EEEEEEENSI_IJNSI_IJilEEEST_EEESU_EEPSU_SU_lSF_EEJSV_SW_lN3cub18CUB_300001_SM_100013GridEvenShareIlEENSZ_9GridQueueIyEESF_EEEvDpT0_)
        .other          _ZN6thrust24THRUST_300001_SM_1000_NS8cuda_cub4core6detail13_kernel_agentINS1_8__reduce11ReduceAgentINS0_18transform_iteratorINS1_9__extrema12arg_minmax_fIilN4cuda3std3__44lessIiEEE15duplicate_tupleENS0_12zip_iteratorINSC_5tupleIJNS0_6detail15normal_iteratorINS0_10device_ptrIiEEEENS0_17counting_iteratorIlNS0_11use_defaultESP_SP_EEEEEEENSI_IJNSI_IJilEEEST_EEESU_EEPSU_SU_lSF_EEJSV_SW_lN3cub18CUB_300001_SM_100013GridEvenShareIlEENSZ_9GridQueueIyEESF_EEEvDpT0_,@"STO_CUDA_ENTRY STV_DEFAULT"
_ZN6thrust24THRUST_300001_SM_1000_NS8cuda_cub4core6detail13_kernel_agentINS1_8__reduce11ReduceAgentINS0_18transform_iteratorINS1_9__extrema12arg_minmax_fIilN4cuda3std3__44lessIiEEE15duplicate_tupleENS0_12zip_iteratorINSC_5tupleIJNS0_6detail15normal_iteratorINS0_10device_ptrIiEEEENS0_17counting_iteratorIlNS0_11use_defaultESP_SP_EEEEEEENSI_IJNSI_IJilEEEST_EEESU_EEPSU_SU_lSF_EEJSV_SW_lN3cub18CUB_300001_SM_100013GridEvenShareIlEENSZ_9GridQueueIyEESF_EEEvDpT0_:
.text._ZN6thrust24THRUST_300001_SM_1000_NS8cuda_cub4core6detail13_kernel_agentINS1_8__reduce11ReduceAgentINS0_18transform_iteratorINS1_9__extrema12arg_minmax_fIilN4cuda3std3__44lessIiEEE15duplicate_tupleENS0_12zip_iteratorINSC_5tupleIJNS0_6detail15normal_iteratorINS0_10device_ptrIiEEEENS0_17counting_iteratorIlNS0_11use_defaultESP_SP_EEEEEEENSI_IJNSI_IJilEEEST_EEESU_EEPSU_SU_lSF_EEJSV_SW_lN3cub18CUB_300001_SM_100013GridEvenShareIlEENSZ_9GridQueueIyEESF_EEEvDpT0_:
        /* <DEDUP_REMOVED lines=59> */
.L_x_1509:
        /* <DEDUP_REMOVED lines=26> */
.L_x_1506:
[----:B------:R-:W-:Y:S05]  /*0550*/  BSYNC.RECONVERGENT B3 ;  /* 0x0000000000037941 */ /* 0x000fea0003800200 */
.L_x_1505:
        /* <DEDUP_REMOVED lines=15> */
.L_x_1508:
[----:B------:R-:W-:Y:S05]  /*0650*/  BSYNC.RECONVERGENT B3 ;  /* 0x0000000000037941 */ /* 0x000fea0003800200 */
.L_x_1507:
[----:B------:R-:W-:Y:S01]  /*0660*/  IADD3 R3, P0, PT, R3, 0x100, RZ ;  /* 0x0000010003037810 */ /* 0x000fe20007f1e0ff */
[----:B------:R-:W-:Y:S01]  /*0670*/  VIADD R9, R9, 0x100 ;  /* 0x0000010009097836 */ /* 0x000fe20000000000 */
[----:B------:R-:W-:-:S03]  /*0680*/  IADD3 R4, P1, PT, R4, 0x400, RZ ;  /* 0x0000040004047810 */ /* 0x000fc60007f3e0ff */
[----:B------:R-:W-:Y:S02]  /*0690*/  IMAD.X R19, RZ, RZ, R19, P0 ;  /* 0x000000ffff137224 */ /* 0x000fe400000e0613 */
[----:B------:R-:W-:Y:S01]  /*06a0*/  IMAD.X R17, RZ, RZ, R17, P1 ;  /* 0x000000ffff117224 */ /* 0x000fe200008e0611 */
[----:B------:R-:W-:Y:S07]  /*06b0*/  @P2 BRA `(.L_x_1509) ;  /* 0xfffffffc003c2947 */ /* 0x000fee000383ffff */
.L_x_1504:
[----:B------:R-:W-:Y:S05]  /*06c0*/  BSYNC.RECONVERGENT B1 ;  /* 0x0000000000017941 */ /* 0x000fea0003800200 */
.L_x_1503:
[----:B------:R-:W-:-:S13]  /*06d0*/  ISETP.GE.U32.AND P0, PT, R6, 0x300, PT ;  /* 0x000003000600780c */ /* 0x000fda0003f06070 */
[----:B------:R-:W-:Y:S05]  /*06e0*/  @!P0 BRA `(.L_x_1502) ;  /* 0x0000000800b48947 */ /* 0x000fea0003800000 */
[----:B------:R-:W0:Y:S01]  /*06f0*/  LDC.64 R6, c[0x0][0x380] ;  /* 0x0000e000ff067b82 */ /* 0x000e220000000a00 */
[----:B------:R-:W-:-:S07]  /*0700*/  VIADD R3, R9, 0x200 ;  /* 0x0000020009037836 */ /* 0x000fce0000000000 */
[----:B------:R-:W1:Y:S02]  /*0710*/  LDC.64 R4, c[0x0][0x388] ;  /* 0x0000e200ff047b82 */ /* 0x000e640000000a00 */
.L_x_1526:
        /* <DEDUP_REMOVED lines=29> */
.L_x_1511:
[----:B------:R-:W-:Y:S05]  /*08f0*/  BSYNC.RECONVERGENT B1 ;  /* 0x0000000000017941 */ /* 0x000fea0003800200 */
.L_x_1510:
        /* <DEDUP_REMOVED lines=17> */
.L_x_1513:
[----:B------:R-:W-:Y:S05]  /*0a10*/  BSYNC.RECONVERGENT B1 ;  /* 0x0000000000017941 */ /* 0x000fea0003800200 */
.L_x_1512:
        /* <DEDUP_REMOVED lines=20> */
.L_x_1515:
[----:B------:R-:W-:Y:S05]  /*0b60*/  BSYNC.RECONVERGENT B1 ;  /* 0x0000000000017941 */ /* 0x000fea0003800200 */
.L_x_1514:
        /* <DEDUP_REMOVED lines=17> */
.L_x_1517:
[----:B------:R-:W-:Y:S05]  /*0c80*/  BSYNC.RECONVERGENT B1 ;  /* 0x0000000000017941 */ /* 0x000fea0003800200 */
.L_x_1516:
        /* <DEDUP_REMOVED lines=20> */
.L_x_1519:
[----:B------:R-:W-:Y:S05]  /*0dd0*/  BSYNC.RECONVERGENT B1 ;  /* 0x0000000000017941 */ /* 0x000fea0003800200 */
.L_x_1518:
        /* <DEDUP_REMOVED lines=19> */
.L_x_1521:
[----:B------:R-:W-:Y:S05]  /*0f10*/  BSYNC.RECONVERGENT B1 ;  /* 0x0000000000017941 */ /* 0x000fea0003800200 */
.L_x_1520:
        /* <DEDUP_REMOVED lines=19> */
.L_x_1523:
[----:B------:R-:W-:Y:S05]  /*1050*/  BSYNC.RECONVERGENT B1 ;  /* 0x0000000000017941 */ /* 0x000fea0003800200 */
.L_x_1522:
        /* <DEDUP_REMOVED lines=17> */
.L_x_1525:
[----:B------:R-:W-:Y:S05]  /*1170*/  BSYNC.RECONVERGENT B1 ;  /* 0x0000000000017941 */ /* 0x000fea0003800200 */
.L_x_1524:
[C---:B------:R-:W-:Y:S02]  /*1180*/  VIADD R9, R3.reuse, 0x200 ;  /* 0x0000020003097836 */ /* 0x040fe40000000000 */
[----:B------:R-:W-:-:S03]  /*1190*/  VIADD R3, R3, 0x400 ;  /* 0x0000040003037836 */ /* 0x000fc60000000000 */
[----:B------:R-:W-:-:S13]  /*11a0*/  ISETP.GE.AND P0, PT, R9, R2, PT ;  /* 0x000000020900720c */ /* 0x000fda0003f06270 */
[----:B------:R-:W-:Y:S05]  /*11b0*/  @!P0 BRA `(.L_x_1526) ;  /* 0xfffffff400588947 */ /* 0x000fea000383ffff */
.L_x_1502:
[----:B------:R-:W-:Y:S05]  /*11c0*/  BSYNC.RECONVERGENT B2 ;  /* 0x0000000000027941 */ /* 0x000fea0003800200 */
.L_x_1501:
        /* <DEDUP_REMOVED lines=37> */
.L_x_1531:
[----:B------:R-:W-:Y:S05]  /*1420*/  BSYNC.RECONVERGENT B2 ;  /* 0x0000000000027941 */ /* 0x000fea0003800200 */
.L_x_1530:
        /* <DEDUP_REMOVED lines=14> */
.L_x_1529:
[----:B------:R-:W-:Y:S05]  /*1510*/  BSYNC.RECONVERGENT B1 ;  /* 0x0000000000017941 */ /* 0x000fea0003800200 */
.L_x_1528:
        /* <DEDUP_REMOVED lines=31> */
.L_x_1535:
[----:B------:R-:W-:Y:S05]  /*1710*/  BSYNC.RECONVERGENT B2 ;  /* 0x0000000000027941 */ /* 0x000fea0003800200 */
.L_x_1534:
        /* <DEDUP_REMOVED lines=23> */
.L_x_1533:
[----:B------:R-:W-:Y:S05]  /*1890*/  BSYNC.RECONVERGENT B1 ;  /* 0x0000000000017941 */ /* 0x000fea0003800200 */
.L_x_1532:
        /* <DEDUP_REMOVED lines=31> */
.L_x_1539:
[----:B------:R-:W-:Y:S05]  /*1a90*/  BSYNC.RECONVERGENT B2 ;  /* 0x0000000000027941 */ /* 0x000fea0003800200 */
.L_x_1538:
        /* <DEDUP_REMOVED lines=23> */
.L_x_1537:
[----:B------:R-:W-:Y:S05]  /*1c10*/  BSYNC.RECONVERGENT B1 ;  /* 0x0000000000017941 */ /* 0x000fea0003800200 */
.L_x_1536:
        /* <DEDUP_REMOVED lines=31> */
.L_x_1543:
[----:B------:R-:W-:Y:S05]  /*1e10*/  BSYNC.RECONVERGENT B2 ;  /* 0x0000000000027941 */ /* 0x000fea0003800200 */
.L_x_1542:
        /* <DEDUP_REMOVED lines=23> */
.L_x_1541:
[----:B------:R-:W-:Y:S05]  /*1f90*/  BSYNC.RECONVERGENT B1 ;  /* 0x0000000000017941 */ /* 0x000fea0003800200 */
.L_x_1540:
        /* <DEDUP_REMOVED lines=31> */
.L_x_1547:
[----:B------:R-:W-:Y:S05]  /*2190*/  BSYNC.RECONVERGENT B2 ;  /* 0x0000000000027941 */ /* 0x000fea0003800200 */
.L_x_1546:
        /* <DEDUP_REMOVED lines=23> */
.L_x_1545:
[----:B------:R-:W-:Y:S05]  /*2310*/  BSYNC.RECONVERGENT B1 ;  /* 0x0000000000017941 */ /* 0x000fea0003800200 */
.L_x_1544:
        /* <DEDUP_REMOVED lines=14> */
.L_x_1549:
[----:B------:R-:W-:Y:S05]  /*2400*/  BSYNC.RECONVERGENT B1 ;  /* 0x0000000000017941 */ /* 0x000fea0003800200 */
.L_x_1548:
        /* <DEDUP_REMOVED lines=30> */
.L_x_1552:
[----:B------:R-:W-:Y:S05]  /*25f0*/  BSYNC.RECONVERGENT B1 ;  /* 0x0000000000017941 */ /* 0x000fea0003800200 */
.L_x_1551:
        /* <DEDUP_REMOVED lines=18> */
.L_x_1554:
[----:B------:R-:W-:Y:S05]  /*2720*/  BSYNC.RECONVERGENT B1 ;  /* 0x0000000000017941 */ /* 0x000fea0003800200 */
.L_x_1553:
        /* <DEDUP_REMOVED lines=23> */
.L_x_1556:
[----:B------:R-:W-:Y:S05]  /*28a0*/  BSYNC.RECONVERGENT B1 ;  /* 0x0000000000017941 */ /* 0x000fea0003800200 */
.L_x_1555:
        /* <DEDUP_REMOVED lines=17> */
.L_x_1558:
[----:B------:R-:W-:Y:S05]  /*29c0*/  BSYNC.RECONVERGENT B1 ;  /* 0x0000000000017941 */ /* 0x000fea0003800200 */
.L_x_1557:
        /* <DEDUP_REMOVED lines=18> */
.L_x_1560:
[----:B------:R-:W-:Y:S05]  /*2af0*/  BSYNC.RECONVERGENT B1 ;  /* 0x0000000000017941 */ /* 0x000fea0003800200 */
.L_x_1559:
        /* <DEDUP_REMOVED lines=17> */
.L_x_1562:
[----:B------:R-:W-:Y:S05]  /*2c10*/  BSYNC.RECONVERGENT B1 ;  /* 0x0000000000017941 */ /* 0x000fea0003800200 */
.L_x_1561:
        /* <DEDUP_REMOVED lines=18> */
.L_x_1564:
[----:B------:R-:W-:Y:S05]  /*2d40*/  BSYNC.RECONVERGENT B1 ;  /* 0x0000000000017941 */ /* 0x000fea0003800200 */
.L_x_1563:
        /* <DEDUP_REMOVED lines=26> */
.L_x_1566:
[----:B------:R-:W-:Y:S05]  /*2ef0*/  BSYNC.RECONVERGENT B1 ;  /* 0x0000000000017941 */ /* 0x000fea0003800200 */
.L_x_1565:
        /* <DEDUP_REMOVED lines=16> */
.L_x_1568:
[----:B------:R-:W-:Y:S05]  /*3000*/  BSYNC.RECONVERGENT B1 ;  /* 0x0000000000017941 */ /* 0x000fea0003800200 */
.L_x_1567:
        /* <DEDUP_REMOVED lines=17> */
.L_x_1570:
[----:B------:R-:W-:Y:S05]  /*3120*/  BSYNC.RECONVERGENT B1 ;  /* 0x0000000000017941 */ /* 0x000fea0003800200 */
.L_x_1569:
        /* <DEDUP_REMOVED lines=18> */
.L_x_1572:
[----:B------:R-:W-:Y:S05]  /*3250*/  BSYNC.RECONVERGENT B1 ;  /* 0x0000000000017941 */ /* 0x000fea0003800200 */
.L_x_1571:
        /* <DEDUP_REMOVED lines=17> */
.L_x_1574:
[----:B------:R-:W-:Y:S05]  /*3370*/  BSYNC.RECONVERGENT B1 ;  /* 0x0000000000017941 */ /* 0x000fea0003800200 */
.L_x_1573:
        /* <DEDUP_REMOVED lines=18> */
.L_x_1576:
[----:B------:R-:W-:Y:S05]  /*34a0*/  BSYNC.RECONVERGENT B1 ;  /* 0x0000000000017941 */ /* 0x000fea0003800200 */
.L_x_1575:
        /* <DEDUP_REMOVED lines=18> */
.L_x_1527:
        /* <DEDUP_REMOVED lines=41> */
.L_x_1580:
[----:B------:R-:W-:Y:S05]  /*3860*/  BSYNC.RECONVERGENT B2 ;  /* 0x0000000000027941 */ /* 0x000fea0003800200 */
.L_x_1579:
        /* <DEDUP_REMOVED lines=14> */
.L_x_1578:
[----:B------:R-:W-:Y:S05]  /*3950*/  BSYNC.RECONVERGENT B1 ;  /* 0x0000000000017941 */ /* 0x000fea0003800200 */
.L_x_1577:
        /* <DEDUP_REMOVED lines=32> */
.L_x_1584:
[----:B------:R-:W-:Y:S05]  /*3b60*/  BSYNC.RECONVERGENT B2 ;  /* 0x0000000000027941 */ /* 0x000fea0003800200 */
.L_x_1583:
        /* <DEDUP_REMOVED lines=23> */
.L_x_1582:
[----:B------:R-:W-:Y:S05]  /*3ce0*/  BSYNC.RECONVERGENT B1 ;  /* 0x0000000000017941 */ /* 0x000fea0003800200 */
.L_x_1581:
        /* <DEDUP_REMOVED lines=32> */
.L_x_1588:
[----:B------:R-:W-:Y:S05]  /*3ef0*/  BSYNC.RECONVERGENT B2 ;  /* 0x0000000000027941 */ /* 0x000fea0003800200 */
.L_x_1587:
        /* <DEDUP_REMOVED lines=23> */
.L_x_1586:
[----:B------:R-:W-:Y:S05]  /*4070*/  BSYNC.RECONVERGENT B1 ;  /* 0x0000000000017941 */ /* 0x000fea0003800200 */
.L_x_1585:
        /* <DEDUP_REMOVED lines=32> */
.L_x_1592:
[----:B------:R-:W-:Y:S05]  /*4280*/  BSYNC.RECONVERGENT B2 ;  /* 0x0000000000027941 */ /* 0x000fea0003800200 */
.L_x_1591:
        /* <DEDUP_REMOVED lines=23> */
.L_x_1590:
[----:B------:R-:W-:Y:S05]  /*4400*/  BSYNC.RECONVERGENT B1 ;  /* 0x0000000000017941 */ /* 0x000fea0003800200 */
.L_x_1589:
        /* <DEDUP_REMOVED lines=32> */
.L_x_1596:
[----:B------:R-:W-:Y:S05]  /*4610*/  BSYNC.RECONVERGENT B2 ;  /* 0x0000000000027941 */ /* 0x000fea0003800200 */
.L_x_1595:
        /* <DEDUP_REMOVED lines=23> */
.L_x_1594:
[----:B------:R-:W-:Y:S05]  /*4790*/  BSYNC.RECONVERGENT B1 ;  /* 0x0000000000017941 */ /* 0x000fea0003800200 */
.L_x_1593:
        /* <DEDUP_REMOVED lines=12> */
.L_x_1598:
[----:B------:R-:W-:Y:S05]  /*4860*/  BSYNC.RECONVERGENT B1 ;  /* 0x0000000000017941 */ /* 0x000fea0003800200 */
.L_x_1597:
        /* <DEDUP_REMOVED lines=36> */
.L_x_1601:
[----:B------:R-:W-:Y:S05]  /*4ab0*/  BSYNC.RECONVERGENT B1 ;  /* 0x0000000000017941 */ /* 0x000fea0003800200 */
.L_x_1600:
        /* <DEDUP_REMOVED lines=18> */
.L_x_1602:
[----:B------:R-:W-:Y:S05]  /*4be0*/  BSYNC.RECONVERGENT B1 ;  /* 0x0000000000017941 */ /* 0x000fea0003800200 */
.L_x_1599:
        /* <DEDUP_REMOVED lines=33> */
.L_x_1605:
[----:B------:R-:W-:Y:S05]  /*4e00*/  BSYNC.RECONVERGENT B1 ;  /* 0x0000000000017941 */ /* 0x000fea0003800200 */
.L_x_1604:
        /* <DEDUP_REMOVED lines=18> */
.L_x_1606:
[----:B------:R-:W-:Y:S05]  /*4f30*/  BSYNC.RECONVERGENT B1 ;  /* 0x0000000000017941 */ /* 0x000fea0003800200 */
.L_x_1603:
        /* <DEDUP_REMOVED lines=31> */
.L_x_1609:
[----:B------:R-:W-:Y:S05]  /*5130*/  BSYNC.RECONVERGENT B1 ;  /* 0x0000000000017941 */ /* 0x000fea0003800200 */
.L_x_1608:
        /* <DEDUP_REMOVED lines=18> */
.L_x_1610:
[----:B------:R-:W-:Y:S05]  /*5260*/  BSYNC.RECONVERGENT B1 ;  /* 0x0000000000017941 */ /* 0x000fea0003800200 */
.L_x_1607:
        /* <DEDUP_REMOVED lines=31> */
.L_x_1613:
[----:B------:R-:W-:Y:S05]  /*5460*/  BSYNC.RECONVERGENT B1 ;  /* 0x0000000000017941 */ /* 0x000fea0003800200 */
.L_x_1612:
        /* <DEDUP_REMOVED lines=18> */
.L_x_1614:
[----:B------:R-:W-:Y:S05]  /*5590*/  BSYNC.RECONVERGENT B1 ;  /* 0x0000000000017941 */ /* 0x000fea0003800200 */
.L_x_1611:
        /* <DEDUP_REMOVED lines=31> */
.L_x_1617:
[----:B------:R-:W-:Y:S05]  /*5790*/  BSYNC.RECONVERGENT B1 ;  /* 0x0000000000017941 */ /* 0x000fea0003800200 */
.L_x_1616:
        /* <DEDUP_REMOVED lines=18> */
.L_x_1618:
[----:B------:R-:W-:Y:S05]  /*58c0*/  BSYNC.RECONVERGENT B1 ;  /* 0x0000000000017941 */ /* 0x000fea0003800200 */
.L_x_1615:
        /* <DEDUP_REMOVED lines=32> */
.L_x_1621:
[----:B------:R-:W-:Y:S05]  /*5ad0*/  BSYNC.RECONVERGENT B1 ;  /* 0x0000000000017941 */ /* 0x000fea0003800200 */
.L_x_1620:
        /* <DEDUP_REMOVED lines=18> */
.L_x_1622:
[----:B------:R-:W-:Y:S05]  /*5c00*/  BSYNC.RECONVERGENT B1 ;  /* 0x0000000000017941 */ /* 0x000fea0003800200 */
.L_x_1619:
        /* <DEDUP_REMOVED lines=33> */
.L_x_1624:
[----:B------:R-:W-:Y:S05]  /*5e20*/  BSYNC.RECONVERGENT B1 ;  /* 0x0000000000017941 */ /* 0x000fea0003800200 */
.L_x_1623:
        /* <DEDUP_REMOVED lines=19> */
.L_x_1500:
        /* <DEDUP_REMOVED lines=47> */
.L_x_1627:
[----:B------:R-:W-:Y:S05]  /*6250*/  BSYNC.RECONVERGENT B1 ;  /* 0x0000000000017941 */ /* 0x000fea0003800200 */
.L_x_1626:
        /* <DEDUP_REMOVED lines=17> */
.L_x_1635:
        /* <DEDUP_REMOVED lines=33> */
.L_x_1630:
[----:B0-----:R-:W-:Y:S05]  /*6580*/  BSYNC.RECONVERGENT B2 ;  /* 0x0000000000027941 */ /* 0x001fea0003800200 */
.L_x_1629:
        /* <DEDUP_REMOVED lines=22> */
.L_x_1632:
[----:B------:R-:W-:Y:S05]  /*66f0*/  BSYNC.RECONVERGENT B2 ;  /* 0x0000000000027941 */ /* 0x000fea0003800200 */
.L_x_1631:
        /* <DEDUP_REMOVED lines=21> */
.L_x_1634:
[----:B------:R-:W-:Y:S05]  /*6850*/  BSYNC.RECONVERGENT B2 ;  /* 0x0000000000027941 */ /* 0x000fea0003800200 */
.L_x_1633:
        /* <DEDUP_REMOVED lines=13> */
.L_x_1628:
        /* <DEDUP_REMOVED lines=24> */
.L_x_1643:
        /* <DEDUP_REMOVED lines=25> */
.L_x_1640:
[----:B------:R-:W-:Y:S05]  /*6c40*/  BSYNC.RECONVERGENT B3 ;  /* 0x0000000000037941 */ /* 0x000fea0003800200 */
.L_x_1639:
        /* <DEDUP_REMOVED lines=15> */
.L_x_1642:
[----:B------:R-:W-:Y:S05]  /*6d40*/  BSYNC.RECONVERGENT B3 ;  /* 0x0000000000037941 */ /* 0x000fea0003800200 */
.L_x_1641:
[----:B------:R-:W-:Y:S01]  /*6d50*/  IADD3 R17, P0, PT, R17, 0x100, RZ ;  /* 0x0000010011117810 */ /* 0x000fe20007f1e0ff */
[----:B------:R-:W-:Y:S01]  /*6d60*/  VIADD R14, R14, 0x100 ;  /* 0x000001000e0e7836 */ /* 0x000fe20000000000 */
[----:B------:R-:W-:-:S03]  /*6d70*/  IADD3 R10, P1, PT, R10, 0x400, RZ ;  /* 0x000004000a0a7810 */ /* 0x000fc60007f3e0ff */
[----:B------:R-:W-:Y:S02]  /*6d80*/  IMAD.X R19, RZ, RZ, R19, P0 ;  /* 0x000000ffff137224 */ /* 0x000fe400000e0613 */
[----:B------:R-:W-:Y:S01]  /*6d90*/  IMAD.X R11, RZ, RZ, R11, P1 ;  /* 0x000000ffff0b7224 */ /* 0x000fe200008e060b */
[----:B------:R-:W-:Y:S07]  /*6da0*/  @P2 BRA `(.L_x_1643) ;  /* 0xfffffffc00402947 */ /* 0x000fee000383ffff */
.L_x_1638:
[----:B------:R-:W-:Y:S05]  /*6db0*/  BSYNC.RECONVERGENT B1 ;  /* 0x0000000000017941 */ /* 0x000fea0003800200 */
.L_x_1637:
[----:B------:R-:W-:-:S13]  /*6dc0*/  ISETP.GE.U32.AND P0, PT, R3, 0x300, PT ;  /* 0x000003000300780c */ /* 0x000fda0003f06070 */
[----:B------:R-:W-:Y:S05]  /*6dd0*/  @!P0 BRA `(.L_x_1636) ;  /* 0x0000000800a88947 */ /* 0x000fea0003800000 */
[----:B------:R-:W-:-:S07]  /*6de0*/  VIADD R3, R14, 0x200 ;  /* 0x000002000e037836 */ /* 0x000fce0000000000 */
.L_x_1660:
        /* <DEDUP_REMOVED lines=31> */
.L_x_1645:
[----:B------:R-:W-:Y:S05]  /*6fe0*/  BSYNC.RECONVERGENT B1 ;  /* 0x0000000000017941 */ /* 0x000fea0003800200 */
.L_x_1644:
        /* <DEDUP_REMOVED lines=17> */
.L_x_1647:
[----:B------:R-:W-:Y:S05]  /*7100*/  BSYNC.RECONVERGENT B1 ;  /* 0x0000000000017941 */ /* 0x000fea0003800200 */
.L_x_1646:
        /* <DEDUP_REMOVED lines=19> */
.L_x_1649:
[----:B------:R-:W-:Y:S05]  /*7240*/  BSYNC.RECONVERGENT B1 ;  /* 0x0000000000017941 */ /* 0x000fea0003800200 */
.L_x_1648:
        /* <DEDUP_REMOVED lines=17> */
.L_x_1651:
[----:B------:R-:W-:Y:S05]  /*7360*/  BSYNC.RECONVERGENT B1 ;  /* 0x0000000000017941 */ /* 0x000fea0003800200 */
.L_x_1650:
        /* <DEDUP_REMOVED lines=19> */
.L_x_1653:
[----:B------:R-:W-:Y:S05]  /*74a0*/  BSYNC.RECONVERGENT B1 ;  /* 0x0000000000017941 */ /* 0x000fea0003800200 */
.L_x_1652:
        /* <DEDUP_REMOVED lines=18> */
.L_x_1655:
[----:B------:R-:W-:Y:S05]  /*75d0*/  BSYNC.RECONVERGENT B1 ;  /* 0x0000000000017941 */ /* 0x000fea0003800200 */
.L_x_1654:
        /* <DEDUP_REMOVED lines=19> */
.L_x_1657:
[----:B------:R-:W-:Y:S05]  /*7710*/  BSYNC.RECONVERGENT B1 ;  /* 0x0000000000017941 */ /* 0x000fea0003800200 */
.L_x_1656:
        /* <DEDUP_REMOVED lines=17> */
.L_x_1659:
[----:B------:R-:W-:Y:S05]  /*7830*/  BSYNC.RECONVERGENT B1 ;  /* 0x0000000000017941 */ /* 0x000fea0003800200 */
.L_x_1658:
[C---:B------:R-:W-:Y:S02]  /*7840*/  VIADD R11, R3.reuse, 0x200 ;  /* 0x00000200030b7836 */ /* 0x040fe40000000000 */
[----:B------:R-:W-:-:S03]  /*7850*/  VIADD R3, R3, 0x400 ;  /* 0x0000040003037836 */ /* 0x000fc60000000000 */
[----:B------:R-:W-:-:S13]  /*7860*/  ISETP.GE.AND P0, PT, R11, R20, PT ;  /* 0x000000140b00720c */ /* 0x000fda0003f06270 */
[----:B------:R-:W-:Y:S05]  /*7870*/  @!P0 BRA `(.L_x_1660) ;  /* 0xfffffff4005c8947 */ /* 0x000fea000383ffff */
.L_x_1636:
[----:B------:R-:W-:Y:S05]  /*7880*/  BSYNC.RECONVERGENT B2 ;  /* 0x0000000000027941 */ /* 0x000fea0003800200 */
.L_x_1625:
        /* <DEDUP_REMOVED lines=32> */
.L_x_1664:
[----:B------:R-:W-:Y:S05]  /*7a90*/  BSYNC.RECONVERGENT B2 ;  /* 0x0000000000027941 */ /* 0x000fea0003800200 */
.L_x_1663:
        /* <DEDUP_REMOVED lines=23> */
.L_x_1662:
[----:B------:R-:W-:Y:S05]  /*7c10*/  BSYNC.RECONVERGENT B1 ;  /* 0x0000000000017941 */ /* 0x000fea0003800200 */
.L_x_1661:
        /* <DEDUP_REMOVED lines=31> */
.L_x_1668:
[----:B------:R-:W-:Y:S05]  /*7e10*/  BSYNC.RECONVERGENT B2 ;  /* 0x0000000000027941 */ /* 0x000fea0003800200 */
.L_x_1667:
        /* <DEDUP_REMOVED lines=23> */
.L_x_1666:
[----:B------:R-:W-:Y:S05]  /*7f90*/  BSYNC.RECONVERGENT B1 ;  /* 0x0000000000017941 */ /* 0x000fea0003800200 */
.L_x_1665:
        /* <DEDUP_REMOVED lines=31> */
.L_x_1672:
[----:B------:R-:W-:Y:S05]  /*8190*/  BSYNC.RECONVERGENT B2 ;  /* 0x0000000000027941 */ /* 0x000fea0003800200 */
.L_x_1671:
        /* <DEDUP_REMOVED lines=23> */
.L_x_1670:
[----:B------:R-:W-:Y:S05]  /*8310*/  BSYNC.RECONVERGENT B1 ;  /* 0x0000000000017941 */ /* 0x000fea0003800200 */
.L_x_1669:
        /* <DEDUP_REMOVED lines=31> */
.L_x_1676:
[----:B------:R-:W-:Y:S05]  /*8510*/  BSYNC.RECONVERGENT B2 ;  /* 0x0000000000027941 */ /* 0x000fea0003800200 */
.L_x_1675:
        /* <DEDUP_REMOVED lines=23> */
.L_x_1674:
[----:B------:R-:W-:Y:S05]  /*8690*/  BSYNC.RECONVERGENT B1 ;  /* 0x0000000000017941 */ /* 0x000fea0003800200 */
.L_x_1673:
        /* <DEDUP_REMOVED lines=31> */
.L_x_1680:
[----:B------:R-:W-:Y:S05]  /*8890*/  BSYNC.RECONVERGENT B2 ;  /* 0x0000000000027941 */ /* 0x000fea0003800200 */
.L_x_1679:
        /* <DEDUP_REMOVED lines=23> */
.L_x_1678:
[----:B------:R-:W-:Y:S05]  /*8a10*/  BSYNC.RECONVERGENT B1 ;  /* 0x0000000000017941 */ /* 0x000fea0003800200 */
.L_x_1677:
        /* <DEDUP_REMOVED lines=14> */
.L_x_1682:
[----:B------:R-:W-:Y:S05]  /*8b00*/  BSYNC.RECONVERGENT B1 ;  /* 0x0000000000017941 */ /* 0x000fea0003800200 */
.L_x_1681:
        /* <DEDUP_REMOVED lines=30> */
.L_x_1684:
[----:B------:R-:W-:Y:S05]  /*8cf0*/  BSYNC.RECONVERGENT B1 ;  /* 0x0000000000017941 */ /* 0x000fea0003800200 */
.L_x_1683:
        /* <DEDUP_REMOVED lines=18> */
.L_x_1686:
[----:B------:R-:W-:Y:S05]  /*8e20*/  BSYNC.RECONVERGENT B1 ;  /* 0x0000000000017941 */ /* 0x000fea0003800200 */
.L_x_1685:
        /* <DEDUP_REMOVED lines=23> */
.L_x_1688:
[----:B------:R-:W-:Y:S05]  /*8fa0*/  BSYNC.RECONVERGENT B1 ;  /* 0x0000000000017941 */ /* 0x000fea0003800200 */
.L_x_1687:
        /* <DEDUP_REMOVED lines=17> */
.L_x_1690:
[----:B------:R-:W-:Y:S05]  /*90c0*/  BSYNC.RECONVERGENT B1 ;  /* 0x0000000000017941 */ /* 0x000fea0003800200 */
.L_x_1689:
        /* <DEDUP_REMOVED lines=18> */
.L_x_1692:
[----:B------:R-:W-:Y:S05]  /*91f0*/  BSYNC.RECONVERGENT B1 ;  /* 0x0000000000017941 */ /* 0x000fea0003800200 */
.L_x_1691:
        /* <DEDUP_REMOVED lines=17> */
.L_x_1694:
[----:B------:R-:W-:Y:S05]  /*9310*/  BSYNC.RECONVERGENT B1 ;  /* 0x0000000000017941 */ /* 0x000fea0003800200 */
.L_x_1693:
        /* <DEDUP_REMOVED lines=18> */
.L_x_1696:
[----:B------:R-:W-:Y:S05]  /*9440*/  BSYNC.RECONVERGENT B1 ;  /* 0x0000000000017941 */ /* 0x000fea0003800200 */
.L_x_1695:
        /* <DEDUP_REMOVED lines=26> */
.L_x_1698:
[----:B------:R-:W-:Y:S05]  /*95f0*/  BSYNC.RECONVERGENT B1 ;  /* 0x0000000000017941 */ /* 0x000fea0003800200 */
.L_x_1697:
        /* <DEDUP_REMOVED lines=16> */
.L_x_1700:
[----:B------:R-:W-:Y:S05]  /*9700*/  BSYNC.RECONVERGENT B1 ;  /* 0x0000000000017941 */ /* 0x000fea0003800200 */
.L_x_1699:
        /* <DEDUP_REMOVED lines=17> */
.L_x_1702:
[----:B------:R-:W-:Y:S05]  /*9820*/  BSYNC.RECONVERGENT B1 ;  /* 0x0000000000017941 */ /* 0x000fea0003800200 */
.L_x_1701:
        /* <DEDUP_REMOVED lines=18> */
.L_x_1704:
[----:B------:R-:W-:Y:S05]  /*9950*/  BSYNC.RECONVERGENT B1 ;  /* 0x0000000000017941 */ /* 0x000fea0003800200 */
.L_x_1703:
        /* <DEDUP_REMOVED lines=17> */
.L_x_1706:
[----:B------:R-:W-:Y:S05]  /*9a70*/  BSYNC.RECONVERGENT B1 ;  /* 0x0000000000017941 */ /* 0x000fea0003800200 */
.L_x_1705:
        /* <DEDUP_REMOVED lines=18> */
.L_x_1708:
[----:B------:R-:W-:Y:S05]  /*9ba0*/  BSYNC.RECONVERGENT B1 ;  /* 0x0000000000017941 */ /* 0x000fea0003800200 */
.L_x_1707:
        /* <DEDUP_REMOVED lines=16> */
.L_x_1550:
[----:B------:R-:W-:Y:S05]  /*9cb0*/  BSYNC.RECONVERGENT B0 ;  /* 0x0000000000007941 */ /* 0x000fea0003800200 */
.L_x_1499:
        /* <DEDUP_REMOVED lines=11> */
.L_x_1709:
        /* <DEDUP_REMOVED lines=9> */
.L_x_2554:


//--------------------- .text._ZN6thrust24THRUST_300001_SM_1000_NS8cuda_cub4core6detail13_kernel_agentINS1_8__reduce11ReduceAgentINS0_18transform_iteratorINS1_9__extrema12arg_minmax_fIilN4cuda3std3__44lessIiEEE15duplicate_tupleENS0_12zip_iteratorINSC_5tupleIJNS0_6detail15normal_iteratorINS0_10device_ptrIiEEEENS0_17counting_iteratorIlNS0_11use_defaultESP_SP_EEEEEEENSI_IJNSI_IJilEEEST_EEESU_EEPSU_SU_lSF_EEJSV_SW_lSF_EEEvDpT0_ --------------------------
	.section	.text._ZN6thrust24THRUST_300001_SM_1000_NS8cuda_cub4core6detail13_kernel_agentINS1_8__reduce11ReduceAgentINS0_18transform_iteratorINS1_9__extrema12arg_minmax_fIilN4cuda3std3__44lessIiEEE15duplicate_tupleENS0_12zip_iteratorINSC_5tupleIJNS0_6detail15normal_iteratorINS0_10device_ptrIiEEEENS0_17counting_iteratorIlNS0_11use_defaultESP_SP_EEEEEEENSI_IJNSI_IJilEEEST_EEESU_EEPSU_SU_lSF_EEJSV_SW_lSF_EEEvDpT0_,"ax",@progbits
	.align	128
        .global         _ZN6thrust24THRUST_300001_SM_1000_NS8cuda_cub4core6detail13_kernel_agentINS1_8__reduce11ReduceAgentINS0_18transform_iteratorINS1_9__extrema12arg_minmax_fIilN4cuda3std3__44lessIiEEE15duplicate_tupleENS0_12zip_iteratorINSC_5tupleIJNS0_6detail15normal_iteratorINS0_10device_ptrIiEEEENS0_17counting_iteratorIlNS0_11use_defaultESP_SP_EEEEEEENSI_IJNSI_IJilEEEST_EEESU_EEPSU_SU_lSF_EEJSV_SW_lSF_EEEvDpT0_
        .type           _ZN6thrust24THRUST_300001_SM_1000_NS8cuda_cub4core6detail13_kernel_agentINS1_8__reduce11ReduceAgentINS0_18transform_iteratorINS1_9__extrema12arg_minmax_fIilN4cuda3std3__44lessIiEEE15duplicate_tupleENS0_12zip_iteratorINSC_5tupleIJNS0_6detail15normal_iteratorINS0_10device_ptrIiEEEENS0_17counting_iteratorIlNS0_11use_defaultESP_SP_EEEEEEENSI_IJNSI_IJilEEEST_EEESU_EEPSU_SU_lSF_EEJSV_SW_lSF_EEEvDpT0_,@function
        .size           _ZN6thrust24THRUST_300001_SM_1000_NS8cuda_cub4core6detail13_kernel_agentINS1_8__reduce11ReduceAgentINS0_18transform_iteratorINS1_9__extrema12arg_minmax_fIilN4cuda3std3__44lessIiEEE15duplicate_tupleENS0_12zip_iteratorINSC_5tupleIJNS0_6detail15normal_iteratorINS0_10device_ptrIiEEEENS0_17counting_iteratorIlNS0_11use_defaultESP_SP_EEEEEEENSI_IJNSI_IJilEEEST_EEESU_EEPSU_SU_lSF_EEJSV_SW_lSF_EEEvDpT0_,(.L_x_2555 - _ZN6thrust24THRUST_300001_SM_1000_NS8cuda_cub4core6detail13_kernel_agentINS1_8__reduce11ReduceAgentINS0_18transform_iteratorINS1_9__extrema12arg_minmax_fIilN4cuda3std3__44lessIiEEE15duplicate_tupleENS0_12zip_iteratorINSC_5tupleIJNS0_6detail15normal_iteratorINS0_10device_ptrIiEEEENS0_17counting_iteratorIlNS0_11use_defaultESP_SP_EEEEEEENSI_IJNSI_IJilEEEST_EEESU_EEPSU_SU_lSF_EEJSV_SW_lSF_EEEvDpT0_)
        .other          _ZN6thrust24THRUST_300001_SM_1000_NS8cuda_cub4core6detail13_kernel_agentINS1_8__reduce11ReduceAgentINS0_18transform_iteratorINS1_9__extrema12arg_minmax_fIilN4cuda3std3__44lessIiEEE15duplicate_tupleENS0_12zip_iteratorINSC_5tupleIJNS0_6detail15normal_iteratorINS0_10device_ptrIiEEEENS0_17counting_iteratorIlNS0_11use_defaultESP_SP_EEEEEEENSI_IJNSI_IJilEEEST_EEESU_EEPSU_SU_lSF_EEJSV_SW_lSF_EEEvDpT0_,@"STO_CUDA_ENTRY STV_DEFAULT"
_ZN6thrust24THRUST_300001_SM_1000_NS8cuda_cub4core6detail13_kernel_agentINS1_8__reduce11ReduceAgentINS0_18transform_iteratorINS1_9__extrema12arg_minmax_fIilN4cuda3std3__44lessIiEEE15duplicate_tupleENS0_12zip_iteratorINSC_5tupleIJNS0_6detail15normal_iteratorINS0_10device_ptrIiEEEENS0_17counting_iteratorIlNS0_11use_defaultESP_SP_EEEEEEENSI_IJNSI_IJilEEEST_EEESU_EEPSU_SU_lSF_EEJSV_SW_lSF_EEEvDpT0_:
.text._ZN6thrust24THRUST_300001_SM_1000_NS8cuda_cub4core6detail13_kernel_agentINS1_8__reduce11ReduceAgentINS0_18transform_iteratorINS1_9__extrema12arg_minmax_fIilN4cuda3std3__44lessIiEEE15duplicate_tupleENS0_12zip_iteratorINSC_5tupleIJNS0_6detail15normal_iteratorINS0_10device_ptrIiEEEENS0_17counting_iteratorIlNS0_11use_defaultESP_SP_EEEEEEENSI_IJNSI_IJilEEEST_EEESU_EEPSU_SU_lSF_EEJSV_SW_lSF_EEEvDpT0_:
        /* <DEDUP_REMOVED lines=52> */
.L_x_1720:
        /* <DEDUP_REMOVED lines=27> */
.L_x_1717:
[----:B------:R-:W-:Y:S05]  /*04f0*/  BSYNC.RECONVERGENT B3 ;  /* 0x0000000000037941 */ /* 0x000fea0003800200 */
.L_x_1716:
        /* <DEDUP_REMOVED lines=15> */
.L_x_1719:
[----:B------:R-:W-:Y:S05]  /*05f0*/  BSYNC.RECONVERGENT B3 ;  /* 0x0000000000037941 */ /* 0x000fea0003800200 */
.L_x_1718:
[----:B------:R-:W-:Y:S01]  /*0600*/  IADD3 R15, P0, PT, R15, 0x100, RZ ;  /* 0x000001000f0f7810 */ /* 0x000fe20007f1e0ff */
[----:B------:R-:W-:Y:S01]  /*0610*/  VIADD R8, R8, 0x100 ;  /* 0x0000010008087836 */ /* 0x000fe20000000000 */
[----:B------:R-:W-:-:S03]  /*0620*/  IADD3 R9, P1, PT, R9, 0x400, RZ ;  /* 0x0000040009097810 */ /* 0x000fc60007f3e0ff */
[----:B------:R-:W-:Y:S02]  /*0630*/  IMAD.X R16, RZ, RZ, R16, P0 ;  /* 0x000000ffff107224 */ /* 0x000fe400000e0610 */
[----:B------:R-:W-:Y:S01]  /*0640*/  IMAD.X R14, RZ, RZ, R14, P1 ;  /* 0x000000ffff0e7224 */ /* 0x000fe200008e060e */
[----:B------:R-:W-:Y:S07]  /*0650*/  @P2 BRA `(.L_x_1720) ;  /* 0xfffffffc00382947 */ /* 0x000fee000383ffff */
.L_x_1715:
[----:B------:R-:W-:Y:S05]  /*0660*/  BSYNC.RECONVERGENT B1 ;  /* 0x0000000000017941 */ /* 0x000fea0003800200 */
.L_x_1714:
[----:B------:R-:W-:-:S13]  /*0670*/  ISETP.GE.U32.AND P0, PT, R4, 0x300, PT ;  /* 0x000003000400780c */ /* 0x000fda0003f06070 */
[----:B------:R-:W-:Y:S05]  /*0680*/  @!P0 BRA `(.L_x_1713) ;  /* 0x00000008009c8947 */ /* 0x000fea0003800000 */
[----:B------:R-:W0:Y:S01]  /*0690*/  LDC.64 R2, c[0x0][0x380] ;  /* 0x0000e000ff027b82 */ /* 0x000e220000000a00 */
[----:B------:R-:W-:-:S07]  /*06a0*/  VIADD R9, R8, 0x200 ;  /* 0x0000020008097836 */ /* 0x000fce0000000000 */
[----:B------:R-:W1:Y:S02]  /*06b0*/  LDC.64 R4, c[0x0][0x388] ;  /* 0x0000e200ff047b82 */ /* 0x000e640000000a00 */
.L_x_1737:
        /* <DEDUP_REMOVED lines=26> */
.L_x_1722:
[----:B------:R-:W-:Y:S05]  /*0860*/  BSYNC.RECONVERGENT B1 ;  /* 0x0000000000017941 */ /* 0x000fea0003800200 */
.L_x_1721:
        /* <DEDUP_REMOVED lines=17> */
.L_x_1724:
[----:B------:R-:W-:Y:S05]  /*0980*/  BSYNC.RECONVERGENT B1 ;  /* 0x0000000000017941 */ /* 0x000fea0003800200 */
.L_x_1723:
        /* <DEDUP_REMOVED lines=19> */
.L_x_1726:
[----:B------:R-:W-:Y:S05]  /*0ac0*/  BSYNC.RECONVERGENT B1 ;  /* 0x0000000000017941 */ /* 0x000fea0003800200 */
.L_x_1725:
        /* <DEDUP_REMOVED lines=17> */
.L_x_1728:
[----:B------:R-:W-:Y:S05]  /*0be0*/  BSYNC.RECONVERGENT B1 ;  /* 0x0000000000017941 */ /* 0x000fea0003800200 */
.L_x_1727:
        /* <DEDUP_REMOVED lines=19> */
.L_x_1730:
[----:B------:R-:W-:Y:S05]  /*0d20*/  BSYNC.RECONVERGENT B1 ;  /* 0x0000000000017941 */ /* 0x000fea0003800200 */
.L_x_1729:
        /* <DEDUP_REMOVED lines=18> */
.L_x_1732:
[----:B------:R-:W-:Y:S05]  /*0e50*/  BSYNC.RECONVERGENT B1 ;  /* 0x0000000000017941 */ /* 0x000fea0003800200 */
.L_x_1731:
        /* <DEDUP_REMOVED lines=19> */
.L_x_1734:
[----:B------:R-:W-:Y:S05]  /*0f90*/  BSYNC.RECONVERGENT B1 ;  /* 0x0000000000017941 */ /* 0x000fea0003800200 */
.L_x_1733:
        /* <DEDUP_REMOVED lines=17> */
.L_x_1736:
[----:B------:R-:W-:Y:S05]  /*10b0*/  BSYNC.RECONVERGENT B1 ;  /* 0x0000000000017941 */ /* 0x000fea0003800200 */
.L_x_1735:
[C---:B------:R-:W-:Y:S02]  /*10c0*/  VIADD R8, R9.reuse, 0x200 ;  /* 0x0000020009087836 */ /* 0x040fe40000000000 */
[----:B------:R-:W-:-:S03]  /*10d0*/  VIADD R9, R9, 0x400 ;  /* 0x0000040009097836 */ /* 0x000fc60000000000 */
[----:B------:R-:W-:-:S13]  /*10e0*/  ISETP.GE.AND P0, PT, R8, UR5, PT ;  /* 0x0000000508007c0c */ /* 0x000fda000bf06270 */
[----:B------:R-:W-:Y:S05]  /*10f0*/  @!P0 BRA `(.L_x_1737) ;  /* 0xfffffff400708947 */ /* 0x000fea000383ffff */
.L_x_1713:
[----:B------:R-:W-:Y:S05]  /*1100*/  BSYNC.RECONVERGENT B2 ;  /* 0x0000000000027941 */ /* 0x000fea0003800200 */
.L_x_1712:
        /* <DEDUP_REMOVED lines=38> */
.L_x_1742:
[----:B------:R-:W-:Y:S05]  /*1370*/  BSYNC.RECONVERGENT B2 ;  /* 0x0000000000027941 */ /* 0x000fea0003800200 */
.L_x_1741:
        /* <DEDUP_REMOVED lines=14> */
.L_x_1740:
[----:B------:R-:W-:Y:S05]  /*1460*/  BSYNC.RECONVERGENT B1 ;  /* 0x0000000000017941 */ /* 0x000fea0003800200 */
.L_x_1739:
        /* <DEDUP_REMOVED lines=31> */
.L_x_1746:
[----:B------:R-:W-:Y:S05]  /*1660*/  BSYNC.RECONVERGENT B2 ;  /* 0x0000000000027941 */ /* 0x000fea0003800200 */
.L_x_1745:
        /* <DEDUP_REMOVED lines=23> */
.L_x_1744:
[----:B------:R-:W-:Y:S05]  /*17e0*/  BSYNC.RECONVERGENT B1 ;  /* 0x0000000000017941 */ /* 0x000fea0003800200 */
.L_x_1743:
        /* <DEDUP_REMOVED lines=31> */
.L_x_1750:
[----:B------:R-:W-:Y:S05]  /*19e0*/  BSYNC.RECONVERGENT B2 ;  /* 0x0000000000027941 */ /* 0x000fea0003800200 */
.L_x_1749:
        /* <DEDUP_REMOVED lines=23> */
.L_x_1748:
[----:B------:R-:W-:Y:S05]  /*1b60*/  BSYNC.RECONVERGENT B1 ;  /* 0x0000000000017941 */ /* 0x000fea0003800200 */
.L_x_1747:
        /* <DEDUP_REMOVED lines=31> */
.L_x_1754:
[----:B------:R-:W-:Y:S05]  /*1d60*/  BSYNC.RECONVERGENT B2 ;  /* 0x0000000000027941 */ /* 0x000fea0003800200 */
.L_x_1753:
        /* <DEDUP_REMOVED lines=23> */
.L_x_1752:
[----:B------:R-:W-:Y:S05]  /*1ee0*/  BSYNC.RECONVERGENT B1 ;  /* 0x0000000000017941 */ /* 0x000fea0003800200 */
.L_x_1751:
        /* <DEDUP_REMOVED lines=31> */
.L_x_1758:
[----:B------:R-:W-:Y:S05]  /*20e0*/  BSYNC.RECONVERGENT B2 ;  /* 0x0000000000027941 */ /* 0x000fea0003800200 */
.L_x_1757:
        /* <DEDUP_REMOVED lines=23> */
.L_x_1756:
[----:B------:R-:W-:Y:S05]  /*2260*/  BSYNC.RECONVERGENT B1 ;  /* 0x0000000000017941 */ /* 0x000fea0003800200 */
.L_x_1755:
        /* <DEDUP_REMOVED lines=14> */
.L_x_1760:
[----:B------:R-:W-:Y:S05]  /*2350*/  BSYNC.RECONVERGENT B1 ;  /* 0x0000000000017941 */ /* 0x000fea0003800200 */
.L_x_1759:
        /* <DEDUP_REMOVED lines=27> */
.L_x_1763:
[----:B------:R-:W-:Y:S05]  /*2510*/  BSYNC.RECONVERGENT B1 ;  /* 0x0000000000017941 */ /* 0x000fea0003800200 */
.L_x_1762:
        /* <DEDUP_REMOVED lines=28> */
.L_x_1765:
[----:B------:R-:W-:Y:S05]  /*26e0*/  BSYNC.RECONVERGENT B1 ;  /* 0x0000000000017941 */ /* 0x000fea0003800200 */
.L_x_1764:
        /* <DEDUP_REMOVED lines=18> */
.L_x_1767:
[----:B------:R-:W-:Y:S05]  /*2810*/  BSYNC.RECONVERGENT B1 ;  /* 0x0000000000017941 */ /* 0x000fea0003800200 */
.L_x_1766:
        /* <DEDUP_REMOVED lines=17> */
.L_x_1769:
[----:B------:R-:W-:Y:S05]  /*2930*/  BSYNC.RECONVERGENT B1 ;  /* 0x0000000000017941 */ /* 0x000fea0003800200 */
.L_x_1768:
        /* <DEDUP_REMOVED lines=16> */
.L_x_1771:
[----:B------:R-:W-:Y:S05]  /*2a40*/  BSYNC.RECONVERGENT B1 ;  /* 0x0000000000017941 */ /* 0x000fea0003800200 */
.L_x_1770:
        /* <DEDUP_REMOVED lines=17> */
.L_x_1773:
[----:B------:R-:W-:Y:S05]  /*2b60*/  BSYNC.RECONVERGENT B1 ;  /* 0x0000000000017941 */ /* 0x000fea0003800200 */
.L_x_1772:
        /* <DEDUP_REMOVED lines=18> */
.L_x_1775:
[----:B------:R-:W-:Y:S05]  /*2c90*/  BSYNC.RECONVERGENT B1 ;  /* 0x0000000000017941 */ /* 0x000fea0003800200 */
.L_x_1774:
        /* <DEDUP_REMOVED lines=26> */
.L_x_1777:
[----:B------:R-:W-:Y:S05]  /*2e40*/  BSYNC.RECONVERGENT B1 ;  /* 0x0000000000017941 */ /* 0x000fea0003800200 */
.L_x_1776:
        /* <DEDUP_REMOVED lines=16> */
.L_x_1779:
[----:B------:R-:W-:Y:S05]  /*2f50*/  BSYNC.RECONVERGENT B1 ;  /* 0x0000000000017941 */ /* 0x000fea0003800200 */
.L_x_1778:
        /* <DEDUP_REMOVED lines=17> */
.L_x_1781:
[----:B------:R-:W-:Y:S05]  /*3070*/  BSYNC.RECONVERGENT B1 ;  /* 0x0000000000017941 */ /* 0x000fea0003800200 */
.L_x_1780:
        /* <DEDUP_REMOVED lines=16> */
.L_x_1783:
[----:B------:R-:W-:Y:S05]  /*3180*/  BSYNC.RECONVERGENT B1 ;  /* 0x0000000000017941 */ /* 0x000fea0003800200 */
.L_x_1782:
        /* <DEDUP_REMOVED lines=17> */
.L_x_1785:
[----:B------:R-:W-:Y:S05]  /*32a0*/  BSYNC.RECONVERGENT B1 ;  /* 0x0000000000017941 */ /* 0x000fea0003800200 */
.L_x_1784:
        /* <DEDUP_REMOVED lines=18> */
.L_x_1787:
[----:B------:R-:W-:Y:S05]  /*33d0*/  BSYNC.RECONVERGENT B1 ;  /* 0x0000000000017941 */ /* 0x000fea0003800200 */
.L_x_1786:
        /* <DEDUP_REMOVED lines=18> */
.L_x_1738:
        /* <DEDUP_REMOVED lines=41> */
.L_x_1791:
[----:B------:R-:W-:Y:S05]  /*3790*/  BSYNC.RECONVERGENT B2 ;  /* 0x0000000000027941 */ /* 0x000fea0003800200 */
.L_x_1790:
        /* <DEDUP_REMOVED lines=14> */
.L_x_1789:
[----:B------:R-:W-:Y:S05]  /*3880*/  BSYNC.RECONVERGENT B1 ;  /* 0x0000000000017941 */ /* 0x000fea0003800200 */
.L_x_1788:
        /* <DEDUP_REMOVED lines=32> */
.L_x_1795:
[----:B------:R-:W-:Y:S05]  /*3a90*/  BSYNC.RECONVERGENT B2 ;  /* 0x0000000000027941 */ /* 0x000fea0003800200 */
.L_x_1794:
        /* <DEDUP_REMOVED lines=23> */
.L_x_1793:
[----:B------:R-:W-:Y:S05]  /*3c10*/  BSYNC.RECONVERGENT B1 ;  /* 0x0000000000017941 */ /* 0x000fea0003800200 */
.L_x_1792:
        /* <DEDUP_REMOVED lines=32> */
.L_x_1799:
[----:B------:R-:W-:Y:S05]  /*3e20*/  BSYNC.RECONVERGENT B2 ;  /* 0x0000000000027941 */ /* 0x000fea0003800200 */
.L_x_1798:
        /* <DEDUP_REMOVED lines=23> */
.L_x_1797:
[----:B------:R-:W-:Y:S05]  /*3fa0*/  BSYNC.RECONVERGENT B1 ;  /* 0x0000000000017941 */ /* 0x000fea0003800200 */
.L_x_1796:
        /* <DEDUP_REMOVED lines=32> */
.L_x_1803:
[----:B------:R-:W-:Y:S05]  /*41b0*/  BSYNC.RECONVERGENT B2 ;  /* 0x0000000000027941 */ /* 0x000fea0003800200 */
.L_x_1802:
        /* <DEDUP_REMOVED lines=23> */
.L_x_1801:
[----:B------:R-:W-:Y:S05]  /*4330*/  BSYNC.RECONVERGENT B1 ;  /* 0x0000000000017941 */ /* 0x000fea0003800200 */
.L_x_1800:
        /* <DEDUP_REMOVED lines=32> */
.L_x_1807:
[----:B------:R-:W-:Y:S05]  /*4540*/  BSYNC.RECONVERGENT B2 ;  /* 0x0000000000027941 */ /* 0x000fea0003800200 */
.L_x_1806:
        /* <DEDUP_REMOVED lines=23> */
.L_x_1805:
[----:B------:R-:W-:Y:S05]  /*46c0*/  BSYNC.RECONVERGENT B1 ;  /* 0x0000000000017941 */ /* 0x000fea0003800200 */
.L_x_1804:
        /* <DEDUP_REMOVED lines=12> */
.L_x_1809:
[----:B------:R-:W-:Y:S05]  /*4790*/  BSYNC.RECONVERGENT B1 ;  /* 0x0000000000017941 */ /* 0x000fea0003800200 */
.L_x_1808:
        /* <DEDUP_REMOVED lines=36> */
.L_x_1812:
[----:B------:R-:W-:Y:S05]  /*49e0*/  BSYNC.RECONVERGENT B1 ;  /* 0x0000000000017941 */ /* 0x000fea0003800200 */
.L_x_1811:
        /* <DEDUP_REMOVED lines=18> */
.L_x_1813:
[----:B------:R-:W-:Y:S05]  /*4b10*/  BSYNC.RECONVERGENT B1 ;  /* 0x0000000000017941 */ /* 0x000fea0003800200 */
.L_x_1810:
        /* <DEDUP_REMOVED lines=33> */
.L_x_1816:
[----:B------:R-:W-:Y:S05]  /*4d30*/  BSYNC.RECONVERGENT B1 ;  /* 0x0000000000017941 */ /* 0x000fea0003800200 */
.L_x_1815:
        /* <DEDUP_REMOVED lines=18> */
.L_x_1817:
[----:B------:R-:W-:Y:S05]  /*4e60*/  BSYNC.RECONVERGENT B1 ;  /* 0x0000000000017941 */ /* 0x000fea0003800200 */
.L_x_1814:
        /* <DEDUP_REMOVED lines=33> */
.L_x_1820:
[----:B------:R-:W-:Y:S05]  /*5080*/  BSYNC.RECONVERGENT B1 ;  /* 0x0000000000017941 */ /* 0x000fea0003800200 */
.L_x_1819:
        /* <DEDUP_REMOVED lines=18> */
.L_x_1821:
[----:B------:R-:W-:Y:S05]  /*51b0*/  BSYNC.RECONVERGENT B1 ;  /* 0x0000000000017941 */ /* 0x000fea0003800200 */
.L_x_1818:
        /* <DEDUP_REMOVED lines=33> */
.L_x_1824:
[----:B------:R-:W-:Y:S05]  /*53d0*/  BSYNC.RECONVERGENT B1 ;  /* 0x0000000000017941 */ /* 0x000fea0003800200 */
.L_x_1823:
        /* <DEDUP_REMOVED lines=18> */
.L_x_1825:
[----:B------:R-:W-:Y:S05]  /*5500*/  BSYNC.RECONVERGENT B1 ;  /* 0x0000000000017941 */ /* 0x000fea0003800200 */
.L_x_1822:
        /* <DEDUP_REMOVED lines=33> */
.L_x_1828:
[----:B------:R-:W-:Y:S05]  /*5720*/  BSYNC.RECONVERGENT B1 ;  /* 0x0000000000017941 */ /* 0x000fea0003800200 */
.L_x_1827:
        /* <DEDUP_REMOVED lines=18> */
.L_x_1829:
[----:B------:R-:W-:Y:S05]  /*5850*/  BSYNC.RECONVERGENT B1 ;  /* 0x0000000000017941 */ /* 0x000fea0003800200 */
.L_x_1826:
        /* <DEDUP_REMOVED lines=33> */
.L_x_1832:
[----:B------:R-:W-:Y:S05]  /*5a70*/  BSYNC.RECONVERGENT B1 ;  /* 0x0000000000017941 */ /* 0x000fea0003800200 */
.L_x_1831:
        /* <DEDUP_REMOVED lines=18> */
.L_x_1833:
[----:B------:R-:W-:Y:S05]  /*5ba0*/  BSYNC.RECONVERGENT B1 ;  /* 0x0000000000017941 */ /* 0x000fea0003800200 */
.L_x_1830:
        /* <DEDUP_REMOVED lines=33> */
.L_x_1835:
[----:B------:R-:W-:Y:S05]  /*5dc0*/  BSYNC.RECONVERGENT B1 ;  /* 0x0000000000017941 */ /* 0x000fea0003800200 */
.L_x_1834:
        /* <DEDUP_REMOVED lines=19> */
.L_x_1711:
        /* <DEDUP_REMOVED lines=29> */
.L_x_1841:
        /* <DEDUP_REMOVED lines=27> */
.L_x_1838:
[----:B0-----:R-:W-:Y:S05]  /*6280*/  BSYNC.RECONVERGENT B1 ;  /* 0x0000000000017941 */ /* 0x001fea0003800200 */
.L_x_1837:
        /* <DEDUP_REMOVED lines=22> */
.L_x_1840:
[----:B------:R-:W-:Y:S05]  /*63f0*/  BSYNC.RECONVERGENT B1 ;  /* 0x0000000000017941 */ /* 0x000fea0003800200 */
.L_x_1839:
        /* <DEDUP_REMOVED lines=21> */
.L_x_1836:
        /* <DEDUP_REMOVED lines=25> */
.L_x_1850:
        /* <DEDUP_REMOVED lines=26> */
.L_x_1847:
[----:B------:R-:W-:Y:S05]  /*6880*/  BSYNC.RECONVERGENT B3 ;  /* 0x0000000000037941 */ /* 0x000fea0003800200 */
.L_x_1846:
        /* <DEDUP_REMOVED lines=15> */
.L_x_1849:
[----:B------:R-:W-:Y:S05]  /*6980*/  BSYNC.RECONVERGENT B3 ;  /* 0x0000000000037941 */ /* 0x000fea0003800200 */
.L_x_1848:
[----:B------:R-:W-:Y:S01]  /*6990*/  IADD3 R6, P0, PT, R6, 0x100, RZ ;  /* 0x0000010006067810 */ /* 0x000fe20007f1e0ff */
[----:B------:R-:W-:Y:S01]  /*69a0*/  VIADD R10, R10, 0x100 ;  /* 0x000001000a0a7836 */ /* 0x000fe20000000000 */
[----:B------:R-:W-:-:S03]  /*69b0*/  IADD3 R2, P1, PT, R2, 0x400, RZ ;  /* 0x0000040002027810 */ /* 0x000fc60007f3e0ff */
[----:B------:R-:W-:Y:S02]  /*69c0*/  IMAD.X R16, RZ, RZ, R16, P0 ;  /* 0x000000ffff107224 */ /* 0x000fe400000e0610 */
[----:B------:R-:W-:Y:S01]  /*69d0*/  IMAD.X R19, RZ, RZ, R19, P1 ;  /* 0x000000ffff137224 */ /* 0x000fe200008e0613 */
[----:B------:R-:W-:Y:S07]  /*69e0*/  @P2 BRA `(.L_x_1850) ;  /* 0xfffffffc003c2947 */ /* 0x000fee000383ffff */
.L_x_1845:
[----:B------:R-:W-:Y:S05]  /*69f0*/  BSYNC.RECONVERGENT B1 ;  /* 0x0000000000017941 */ /* 0x000fea0003800200 */
.L_x_1844:
[----:B------:R-:W-:-:S13]  /*6a00*/  ISETP.GE.U32.AND P0, PT, R7, 0x300, PT ;  /* 0x000003000700780c */ /* 0x000fda0003f06070 */
[----:B------:R-:W-:Y:S05]  /*6a10*/  @!P0 BRA `(.L_x_1843) ;  /* 0x0000000800a88947 */ /* 0x000fea0003800000 */
[----:B------:R-:W0:Y:S01]  /*6a20*/  LDC.64 R6, c[0x0][0x380] ;  /* 0x0000e000ff067b82 */ /* 0x000e220000000a00 */
[----:B------:R-:W-:-:S07]  /*6a30*/  VIADD R19, R10, 0x200 ;  /* 0x000002000a137836 */ /* 0x000fce0000000000 */
[----:B------:R-:W1:Y:S02]  /*6a40*/  LDC.64 R2, c[0x0][0x388] ;  /* 0x0000e200ff027b82 */ /* 0x000e640000000a00 */
.L_x_1867:
        /* <DEDUP_REMOVED lines=29> */
.L_x_1852:
[----:B------:R-:W-:Y:S05]  /*6c20*/  BSYNC.RECONVERGENT B1 ;  /* 0x0000000000017941 */ /* 0x000fea0003800200 */
.L_x_1851:
        /* <DEDUP_REMOVED lines=17> */
.L_x_1854:
[----:B------:R-:W-:Y:S05]  /*6d40*/  BSYNC.RECONVERGENT B1 ;  /* 0x0000000000017941 */ /* 0x000fea0003800200 */
.L_x_1853:
        /* <DEDUP_REMOVED lines=19> */
.L_x_1856:
[----:B------:R-:W-:Y:S05]  /*6e80*/  BSYNC.RECONVERGENT B1 ;  /* 0x0000000000017941 */ /* 0x000fea0003800200 */
.L_x_1855:
        /* <DEDUP_REMOVED lines=17> */
.L_x_1858:
[----:B------:R-:W-:Y:S05]  /*6fa0*/  BSYNC.RECONVERGENT B1 ;  /* 0x0000000000017941 */ /* 0x000fea0003800200 */
.L_x_1857:
        /* <DEDUP_REMOVED lines=19> */
.L_x_1860:
[----:B------:R-:W-:Y:S05]  /*70e0*/  BSYNC.RECONVERGENT B1 ;  /* 0x0000000000017941 */ /* 0x000fea0003800200 */
.L_x_1859:
        /* <DEDUP_REMOVED lines=18> */
.L_x_1862:
[----:B------:R-:W-:Y:S05]  /*7210*/  BSYNC.RECONVERGENT B1 ;  /* 0x0000000000017941 */ /* 0x000fea0003800200 */
.L_x_1861:
        /* <DEDUP_REMOVED lines=19> */
.L_x_1864:
[----:B------:R-:W-:Y:S05]  /*7350*/  BSYNC.RECONVERGENT B1 ;  /* 0x0000000000017941 */ /* 0x000fea0003800200 */
.L_x_1863:
        /* <DEDUP_REMOVED lines=17> */
.L_x_1866:
[----:B------:R-:W-:Y:S05]  /*7470*/  BSYNC.RECONVERGENT B1 ;  /* 0x0000000000017941 */ /* 0x000fea0003800200 */
.L_x_1865:
[C---:B------:R-:W-:Y:S02]  /*7480*/  VIADD R10, R19.reuse, 0x200 ;  /* 0x00000200130a7836 */ /* 0x040fe40000000000 */
[----:B------:R-:W-:-:S03]  /*7490*/  VIADD R19, R19, 0x400 ;  /* 0x0000040013137836 */ /* 0x000fc60000000000 */
[----:B------:R-:W-:-:S13]  /*74a0*/  ISETP.GE.AND P0, PT, R10, R17, PT ;  /* 0x000000110a00720c */ /* 0x000fda0003f06270 */
[----:B------:R-:W-:Y:S05]  /*74b0*/  @!P0 BRA `(.L_x_1867) ;  /* 0xfffffff400648947 */ /* 0x000fea000383ffff */
.L_x_1843:
[----:B------:R-:W-:Y:S05]  /*74c0*/  BSYNC.RECONVERGENT B2 ;  /* 0x0000000000027941 */ /* 0x000fea0003800200 */
.L_x_1842:
        /* <DEDUP_REMOVED lines=32> */
.L_x_1871:
[----:B------:R-:W-:Y:S05]  /*76d0*/  BSYNC.RECONVERGENT B2 ;  /* 0x0000000000027941 */ /* 0x000fea0003800200 */
.L_x_1870:
        /* <DEDUP_REMOVED lines=23> */
.L_x_1869:
[----:B------:R-:W-:Y:S05]  /*7850*/  BSYNC.RECONVERGENT B1 ;  /* 0x0000000000017941 */ /* 0x000fea0003800200 */
.L_x_1868:
        /* <DEDUP_REMOVED lines=31> */
.L_x_1875:
[----:B------:R-:W-:Y:S05]  /*7a50*/  BSYNC.RECONVERGENT B2 ;  /* 0x0000000000027941 */ /* 0x000fea0003800200 */
.L_x_1874:
        /* <DEDUP_REMOVED lines=23> */
.L_x_1873:
[----:B------:R-:W-:Y:S05]  /*7bd0*/  BSYNC.RECONVERGENT B1 ;  /* 0x0000000000017941 */ /* 0x000fea0003800200 */
.L_x_1872:
        /* <DEDUP_REMOVED lines=31> */
.L_x_1879:
[----:B------:R-:W-:Y:S05]  /*7dd0*/  BSYNC.RECONVERGENT B2 ;  /* 0x0000000000027941 */ /* 0x000fea0003800200 */
.L_x_1878:
        /* <DEDUP_REMOVED lines=23> */
.L_x_1877:
[----:B------:R-:W-:Y:S05]  /*7f50*/  BSYNC.RECONVERGENT B1 ;  /* 0x0000000000017941 */ /* 0x000fea0003800200 */
.L_x_1876:
        /* <DEDUP_REMOVED lines=31> */
.L_x_1883:
[----:B------:R-:W-:Y:S05]  /*8150*/  BSYNC.RECONVERGENT B2 ;  /* 0x0000000000027941 */ /* 0x000fea0003800200 */
.L_x_1882:
        /* <DEDUP_REMOVED lines=23> */
.L_x_1881:
[----:B------:R-:W-:Y:S05]  /*82d0*/  BSYNC.RECONVERGENT B1 ;  /* 0x0000000000017941 */ /* 0x000fea0003800200 */
.L_x_1880:
        /* <DEDUP_REMOVED lines=31> */
.L_x_1887:
[----:B------:R-:W-:Y:S05]  /*84d0*/  BSYNC.RECONVERGENT B2 ;  /* 0x0000000000027941 */ /* 0x000fea0003800200 */
.L_x_1886:
        /* <DEDUP_REMOVED lines=23> */
.L_x_1885:
[----:B------:R-:W-:Y:S05]  /*8650*/  BSYNC.RECONVERGENT B1 ;  /* 0x0000000000017941 */ /* 0x000fea0003800200 */
.L_x_1884:
        /* <DEDUP_REMOVED lines=14> */
.L_x_1889:
[----:B------:R-:W-:Y:S05]  /*8740*/  BSYNC.RECONVERGENT B1 ;  /* 0x0000000000017941 */ /* 0x000fea0003800200 */
.L_x_1888:
        /* <DEDUP_REMOVED lines=27> */
.L_x_1891:
[----:B------:R-:W-:Y:S05]  /*8900*/  BSYNC.RECONVERGENT B1 ;  /* 0x0000000000017941 */ /* 0x000fea0003800200 */
.L_x_1890:
        /* <DEDUP_REMOVED lines=28> */
.L_x_1893:
[----:B------:R-:W-:Y:S05]  /*8ad0*/  BSYNC.RECONVERGENT B1 ;  /* 0x0000000000017941 */ /* 0x000fea0003800200 */
.L_x_1892:
        /* <DEDUP_REMOVED lines=18> */
.L_x_1895:
[----:B------:R-:W-:Y:S05]  /*8c00*/  BSYNC.RECONVERGENT B1 ;  /* 0x0000000000017941 */ /* 0x000fea0003800200 */
.L_x_1894:
        /* <DEDUP_REMOVED lines=17> */
.L_x_1897:
[----:B------:R-:W-:Y:S05]  /*8d20*/  BSYNC.RECONVERGENT B1 ;  /* 0x0000000000017941 */ /* 0x000fea0003800200 */
.L_x_1896:
        /* <DEDUP_REMOVED lines=16> */
.L_x_1899:
[----:B------:R-:W-:Y:S05]  /*8e30*/  BSYNC.RECONVERGENT B1 ;  /* 0x0000000000017941 */ /* 0x000fea0003800200 */
.L_x_1898:
        /* <DEDUP_REMOVED lines=17> */
.L_x_1901:
[----:B------:R-:W-:Y:S05]  /*8f50*/  BSYNC.RECONVERGENT B1 ;  /* 0x0000000000017941 */ /* 0x000fea0003800200 */
.L_x_1900:
        /* <DEDUP_REMOVED lines=18> */
.L_x_1903:
[----:B------:R-:W-:Y:S05]  /*9080*/  BSYNC.RECONVERGENT B1 ;  /* 0x0000000000017941 */ /* 0x000fea0003800200 */
.L_x_1902:
        /* <DEDUP_REMOVED lines=26> */
.L_x_1905:
[----:B------:R-:W-:Y:S05]  /*9230*/  BSYNC.RECONVERGENT B1 ;  /* 0x0000000000017941 */ /* 0x000fea0003800200 */
.L_x_1904:
        /* <DEDUP_REMOVED lines=16> */
.L_x_1907:
[----:B------:R-:W-:Y:S05]  /*9340*/  BSYNC.RECONVERGENT B1 ;  /* 0x0000000000017941 */ /* 0x000fea0003800200 */
.L_x_1906:
        /* <DEDUP_REMOVED lines=17> */
.L_x_1909:
[----:B------:R-:W-:Y:S05]  /*9460*/  BSYNC.RECONVERGENT B1 ;  /* 0x0000000000017941 */ /* 0x000fea0003800200 */
.L_x_1908:
        /* <DEDUP_REMOVED lines=16> */
.L_x_1911:
[----:B------:R-:W-:Y:S05]  /*9570*/  BSYNC.RECONVERGENT B1 ;  /* 0x0000000000017941 */ /* 0x000fea0003800200 */
.L_x_1910:
        /* <DEDUP_REMOVED lines=17> */
.L_x_1913:
[----:B------:R-:W-:Y:S05]  /*9690*/  BSYNC.RECONVERGENT B1 ;  /* 0x0000000000017941 */ /* 0x000fea0003800200 */
.L_x_1912:
        /* <DEDUP_REMOVED lines=18> */
.L_x_1915:
[----:B------:R-:W-:Y:S05]  /*97c0*/  BSYNC.RECONVERGENT B1 ;  /* 0x0000000000017941 */ /* 0x000fea0003800200 */
.L_x_1914:
        /* <DEDUP_REMOVED lines=16> */
.L_x_1761:
[----:B------:R-:W-:Y:S05]  /*98d0*/  BSYNC.RECONVERGENT B0 ;  /* 0x0000000000007941 */ /* 0x000fea0003800200 */
.L_x_1710:
        /* <DEDUP_REMOVED lines=10> */
.L_x_1916:
        /* <DEDUP_REMOVED lines=16> */
.L_x_2555:


//--------------------- .text._ZN6thrust24THRUST_300001_SM_1000_NS8cuda_cub4core6detail13_kernel_agentINS1_8__reduce11ReduceAgentIPN4cuda3std3__45tupleIJNSA_IJilEEESB_EEESD_SC_iNS1_9__extrema12arg_minmax_fIilNS9_4lessIiEEEEEEJSD_SD_iSI_EEEvDpT0_ --------------------------
	.section	.text._ZN6thrust24THRUST_300001_SM_1000_NS8cuda_cub4core6detail13_kernel_agentINS1_8__reduce11ReduceAgentIPN4cuda3std3__45tupleIJNSA_IJilEEESB_EEESD_SC_iNS1_9__extrema12arg_minmax_fIilNS9_4lessIiEEEEEEJSD_SD_iSI_EEEvDpT0_,"ax",@progbits
	.align	128
        .global         _ZN6thrust24THRUST_300001_SM_1000_NS8cuda_cub4core6detail13_kernel_agentINS1_8__reduce11ReduceAgentIPN4cuda3std3__45tupleIJNSA_IJilEEESB_EEESD_SC_iNS1_9__extrema12arg_minmax_fIilNS9_4lessIiEEEEEEJSD_SD_iSI_EEEvDpT0_
        .type           _ZN6thrust24THRUST_300001_SM_1000_NS8cuda_cub4core6detail13_kernel_agentINS1_8__reduce11ReduceAgentIPN4cuda3std3__45tupleIJNSA_IJilEEESB_EEESD_SC_iNS1_9__extrema12arg_minmax_fIilNS9_4lessIiEEEEEEJSD_SD_iSI_EEEvDpT0_,@function
        .size           _ZN6thrust24THRUST_300001_SM_1000_NS8cuda_cub4core6detail13_kernel_agentINS1_8__reduce11ReduceAgentIPN4cuda3std3__45tupleIJNSA_IJilEEESB_EEESD_SC_iNS1_9__extrema12arg_minmax_fIilNS9_4lessIiEEEEEEJSD_SD_iSI_EEEvDpT0_,(.L_x_2556 - _ZN6thrust24THRUST_300001_SM_1000_NS8cuda_cub4core6detail13_kernel_agentINS1_8__reduce11ReduceAgentIPN4cuda3std3__45tupleIJNSA_IJilEEESB_EEESD_SC_iNS1_9__extrema12arg_minmax_fIilNS9_4lessIiEEEEEEJSD_SD_iSI_EEEvDpT0_)
        .other          _ZN6thrust24THRUST_300001_SM_1000_NS8cuda_cub4core6detail13_kernel_agentINS1_8__reduce11ReduceAgentIPN4cuda3std3__45tupleIJNSA_IJilEEESB_EEESD_SC_iNS1_9__extrema12arg_minmax_fIilNS9_4lessIiEEEEEEJSD_SD_iSI_EEEvDpT0_,@"STO_CUDA_ENTRY STV_DEFAULT"
_ZN6thrust24THRUST_300001_SM_1000_NS8cuda_cub4core6detail13_kernel_agentINS1_8__reduce11ReduceAgentIPN4cuda3std3__45tupleIJNSA_IJilEEESB_EEESD_SC_iNS1_9__extrema12arg_minmax_fIilNS9_4lessIiEEEEEEJSD_SD_iSI_EEEvDpT0_:
.text._ZN6thrust24THRUST_300001_SM_1000_NS8cuda_cub4core6detail13_kernel_agentINS1_8__reduce11ReduceAgentIPN4cuda3std3__45tupleIJNSA_IJilEEESB_EEESD_SC_iNS1_9__extrema12arg_minmax_fIilNS9_4lessIiEEEEEEJSD_SD_iSI_EEEvDpT0_:
        /* <DEDUP_REMOVED lines=37> */
.L_x_1927:
        /* <DEDUP_REMOVED lines=27> */
.L_x_1924:
[----:B------:R-:W-:Y:S05]  /*0400*/  BSYNC.RECONVERGENT B3 ;  /* 0x0000000000037941 */ /* 0x000fea0003800200 */
.L_x_1923:
        /* <DEDUP_REMOVED lines=19> */
.L_x_1926:
[----:B------:R-:W-:Y:S05]  /*0540*/  BSYNC.RECONVERGENT B3 ;  /* 0x0000000000037941 */ /* 0x000fea0003800200 */
.L_x_1925:
[----:B------:R-:W-:Y:S01]  /*0550*/  IADD3 R6, P0, PT, R6, 0x2000, RZ ;  /* 0x0000200006067810 */ /* 0x000fe20007f1e0ff */
[----:B------:R-:W-:-:S04]  /*0560*/  VIADD R19, R19, 0x100 ;  /* 0x0000010013137836 */ /* 0x000fc80000000000 */
[----:B------:R-:W-:Y:S01]  /*0570*/  IMAD.X R7, RZ, RZ, R7, P0 ;  /* 0x000000ffff077224 */ /* 0x000fe200000e0607 */
[----:B------:R-:W-:Y:S07]  /*0580*/  @P2 BRA `(.L_x_1927) ;  /* 0xfffffffc00302947 */ /* 0x000fee000383ffff */
.L_x_1922:
[----:B------:R-:W-:Y:S05]  /*0590*/  BSYNC.RECONVERGENT B1 ;  /* 0x0000000000017941 */ /* 0x000fea0003800200 */
.L_x_1921:
[----:B------:R-:W0:Y:S01]  /*05a0*/  LDC.64 R10, c[0x0][0x380] ;  /* 0x0000e000ff0a7b82 */ /* 0x000e220000000a00 */
[----:B------:R-:W-:-:S13]  /*05b0*/  ISETP.GE.U32.AND P0, PT, R12, 0x300, PT ;  /* 0x000003000c00780c */ /* 0x000fda0003f06070 */
[----:B------:R-:W-:Y:S05]  /*05c0*/  @!P0 BRA `(.L_x_1920) ;  /* 0x0000000800908947 */ /* 0x000fea0003800000 */
.L_x_1944:
        /* <DEDUP_REMOVED lines=26> */
.L_x_1929:
[----:B------:R-:W-:Y:S05]  /*0770*/  BSYNC.RECONVERGENT B1 ;  /* 0x0000000000017941 */ /* 0x000fea0003800200 */
.L_x_1928:
        /* <DEDUP_REMOVED lines=16> */
.L_x_1931:
[----:B------:R-:W-:Y:S05]  /*0880*/  BSYNC.RECONVERGENT B1 ;  /* 0x0000000000017941 */ /* 0x000fea0003800200 */
.L_x_1930:
        /* <DEDUP_REMOVED lines=18> */
.L_x_1933:
[----:B------:R-:W-:Y:S05]  /*09b0*/  BSYNC.RECONVERGENT B1 ;  /* 0x0000000000017941 */ /* 0x000fea0003800200 */
.L_x_1932:
        /* <DEDUP_REMOVED lines=23> */
.L_x_1935:
[----:B------:R-:W-:Y:S05]  /*0b30*/  BSYNC.RECONVERGENT B1 ;  /* 0x0000000000017941 */ /* 0x000fea0003800200 */
.L_x_1934:
        /* <DEDUP_REMOVED lines=18> */
.L_x_1937:
[----:B------:R-:W-:Y:S05]  /*0c60*/  BSYNC.RECONVERGENT B1 ;  /* 0x0000000000017941 */ /* 0x000fea0003800200 */
.L_x_1936:
        /* <DEDUP_REMOVED lines=17> */
.L_x_1939:
[----:B------:R-:W-:Y:S05]  /*0d80*/  BSYNC.RECONVERGENT B1 ;  /* 0x0000000000017941 */ /* 0x000fea0003800200 */
.L_x_1938:
        /* <DEDUP_REMOVED lines=18> */
.L_x_1941:
[----:B------:R-:W-:Y:S05]  /*0eb0*/  BSYNC.RECONVERGENT B1 ;  /* 0x0000000000017941 */ /* 0x000fea0003800200 */
.L_x_1940:
        /* <DEDUP_REMOVED lines=17> */
.L_x_1943:
[----:B------:R-:W-:Y:S05]  /*0fd0*/  BSYNC.RECONVERGENT B1 ;  /* 0x0000000000017941 */ /* 0x000fea0003800200 */
.L_x_1942:
[----:B------:R-:W-:-:S05]  /*0fe0*/  VIADD R19, R19, 0x400 ;  /* 0x0000040013137836 */ /* 0x000fca0000000000 */
[----:B------:R-:W-:-:S13]  /*0ff0*/  ISETP.GE.AND P0, PT, R19, UR5, PT ;  /* 0x0000000513007c0c */ /* 0x000fda000bf06270 */
[----:B------:R-:W-:Y:S05]  /*1000*/  @!P0 BRA `(.L_x_1944) ;  /* 0xfffffff400708947 */ /* 0x000fea000383ffff */
.L_x_1920:
[----:B------:R-:W-:Y:S05]  /*1010*/  BSYNC.RECONVERGENT B2 ;  /* 0x0000000000027941 */ /* 0x000fea0003800200 */
.L_x_1919:
        /* <DEDUP_REMOVED lines=38> */
.L_x_1949:
[----:B------:R-:W-:Y:S05]  /*1280*/  BSYNC.RECONVERGENT B2 ;  /* 0x0000000000027941 */ /* 0x000fea0003800200 */
.L_x_1948:
        /* <DEDUP_REMOVED lines=14> */
.L_x_1947:
[----:B------:R-:W-:Y:S05]  /*1370*/  BSYNC.RECONVERGENT B1 ;  /* 0x0000000000017941 */ /* 0x000fea0003800200 */
.L_x_1946:
        /* <DEDUP_REMOVED lines=31> */
.L_x_1953:
[----:B------:R-:W-:Y:S05]  /*1570*/  BSYNC.RECONVERGENT B2 ;  /* 0x0000000000027941 */ /* 0x000fea0003800200 */
.L_x_1952:
        /* <DEDUP_REMOVED lines=23> */
.L_x_1951:
[----:B------:R-:W-:Y:S05]  /*16f0*/  BSYNC.RECONVERGENT B1 ;  /* 0x0000000000017941 */ /* 0x000fea0003800200 */
.L_x_1950:
        /* <DEDUP_REMOVED lines=31> */
.L_x_1957:
[----:B------:R-:W-:Y:S05]  /*18f0*/  BSYNC.RECONVERGENT B2 ;  /* 0x0000000000027941 */ /* 0x000fea0003800200 */
.L_x_1956:
        /* <DEDUP_REMOVED lines=23> */
.L_x_1955:
[----:B------:R-:W-:Y:S05]  /*1a70*/  BSYNC.RECONVERGENT B1 ;  /* 0x0000000000017941 */ /* 0x000fea0003800200 */
.L_x_1954:
        /* <DEDUP_REMOVED lines=31> */
.L_x_1961:
[----:B------:R-:W-:Y:S05]  /*1c70*/  BSYNC.RECONVERGENT B2 ;  /* 0x0000000000027941 */ /* 0x000fea0003800200 */
.L_x_1960:
        /* <DEDUP_REMOVED lines=23> */
.L_x_1959:
[----:B------:R-:W-:Y:S05]  /*1df0*/  BSYNC.RECONVERGENT B1 ;  /* 0x0000000000017941 */ /* 0x000fea0003800200 */
.L_x_1958:
        /* <DEDUP_REMOVED lines=31> */
.L_x_1965:
[----:B------:R-:W-:Y:S05]  /*1ff0*/  BSYNC.RECONVERGENT B2 ;  /* 0x0000000000027941 */ /* 0x000fea0003800200 */
.L_x_1964:
        /* <DEDUP_REMOVED lines=23> */
.L_x_1963:
[----:B------:R-:W-:Y:S05]  /*2170*/  BSYNC.RECONVERGENT B1 ;  /* 0x0000000000017941 */ /* 0x000fea0003800200 */
.L_x_1962:
        /* <DEDUP_REMOVED lines=13> */
.L_x_1967:
[----:B------:R-:W-:Y:S05]  /*2250*/  BSYNC.RECONVERGENT B1 ;  /* 0x0000000000017941 */ /* 0x000fea0003800200 */
.L_x_1966:
        /* <DEDUP_REMOVED lines=27> */
.L_x_1970:
[----:B------:R-:W-:Y:S05]  /*2410*/  BSYNC.RECONVERGENT B1 ;  /* 0x0000000000017941 */ /* 0x000fea0003800200 */
.L_x_1969:
        /* <DEDUP_REMOVED lines=30> */
.L_x_1972:
[----:B------:R-:W-:Y:S05]  /*2600*/  BSYNC.RECONVERGENT B1 ;  /* 0x0000000000017941 */ /* 0x000fea0003800200 */
.L_x_1971:
        /* <DEDUP_REMOVED lines=18> */
.L_x_1974:
[----:B------:R-:W-:Y:S05]  /*2730*/  BSYNC.RECONVERGENT B1 ;  /* 0x0000000000017941 */ /* 0x000fea0003800200 */
.L_x_1973:
        /* <DEDUP_REMOVED lines=17> */
.L_x_1976:
[----:B------:R-:W-:Y:S05]  /*2850*/  BSYNC.RECONVERGENT B1 ;  /* 0x0000000000017941 */ /* 0x000fea0003800200 */
.L_x_1975:
        /* <DEDUP_REMOVED lines=16> */
.L_x_1978:
[----:B------:R-:W-:Y:S05]  /*2960*/  BSYNC.RECONVERGENT B1 ;  /* 0x0000000000017941 */ /* 0x000fea0003800200 */
.L_x_1977:
        /* <DEDUP_REMOVED lines=17> */
.L_x_1980:
[----:B------:R-:W-:Y:S05]  /*2a80*/  BSYNC.RECONVERGENT B1 ;  /* 0x0000000000017941 */ /* 0x000fea0003800200 */
.L_x_1979:
        /* <DEDUP_REMOVED lines=18> */
.L_x_1982:
[----:B------:R-:W-:Y:S05]  /*2bb0*/  BSYNC.RECONVERGENT B1 ;  /* 0x0000000000017941 */ /* 0x000fea0003800200 */
.L_x_1981:
        /* <DEDUP_REMOVED lines=26> */
.L_x_1984:
[----:B------:R-:W-:Y:S05]  /*2d60*/  BSYNC.RECONVERGENT B1 ;  /* 0x0000000000017941 */ /* 0x000fea0003800200 */
.L_x_1983:
        /* <DEDUP_REMOVED lines=16> */
.L_x_1986:
[----:B------:R-:W-:Y:S05]  /*2e70*/  BSYNC.RECONVERGENT B1 ;  /* 0x0000000000017941 */ /* 0x000fea0003800200 */
.L_x_1985:
        /* <DEDUP_REMOVED lines=17> */
.L_x_1988:
[----:B------:R-:W-:Y:S05]  /*2f90*/  BSYNC.RECONVERGENT B1 ;  /* 0x0000000000017941 */ /* 0x000fea0003800200 */
.L_x_1987:
        /* <DEDUP_REMOVED lines=16> */
.L_x_1990:
[----:B------:R-:W-:Y:S05]  /*30a0*/  BSYNC.RECONVERGENT B1 ;  /* 0x0000000000017941 */ /* 0x000fea0003800200 */
.L_x_1989:
        /* <DEDUP_REMOVED lines=17> */
.L_x_1992:
[----:B------:R-:W-:Y:S05]  /*31c0*/  BSYNC.RECONVERGENT B1 ;  /* 0x0000000000017941 */ /* 0x000fea0003800200 */
.L_x_1991:
        /* <DEDUP_REMOVED lines=16> */
.L_x_1994:
[----:B------:R-:W-:Y:S05]  /*32d0*/  BSYNC.RECONVERGENT B1 ;  /* 0x0000000000017941 */ /* 0x000fea0003800200 */
.L_x_1993:
        /* <DEDUP_REMOVED lines=18> */
.L_x_1945:
        /* <DEDUP_REMOVED lines=41> */
.L_x_1998:
[----:B------:R-:W-:Y:S05]  /*3690*/  BSYNC.RECONVERGENT B2 ;  /* 0x0000000000027941 */ /* 0x000fea0003800200 */
.L_x_1997:
        /* <DEDUP_REMOVED lines=14> */
.L_x_1996:
[----:B------:R-:W-:Y:S05]  /*3780*/  BSYNC.RECONVERGENT B1 ;  /* 0x0000000000017941 */ /* 0x000fea0003800200 */
.L_x_1995:
        /* <DEDUP_REMOVED lines=32> */
.L_x_2002:
[----:B------:R-:W-:Y:S05]  /*3990*/  BSYNC.RECONVERGENT B2 ;  /* 0x0000000000027941 */ /* 0x000fea0003800200 */
.L_x_2001:
        /* <DEDUP_REMOVED lines=23> */
.L_x_2000:
[----:B------:R-:W-:Y:S05]  /*3b10*/  BSYNC.RECONVERGENT B1 ;  /* 0x0000000000017941 */ /* 0x000fea0003800200 */
.L_x_1999:
        /* <DEDUP_REMOVED lines=32> */
.L_x_2006:
[----:B------:R-:W-:Y:S05]  /*3d20*/  BSYNC.RECONVERGENT B2 ;  /* 0x0000000000027941 */ /* 0x000fea0003800200 */
.L_x_2005:
        /* <DEDUP_REMOVED lines=23> */
.L_x_2004:
[----:B------:R-:W-:Y:S05]  /*3ea0*/  BSYNC.RECONVERGENT B1 ;  /* 0x0000000000017941 */ /* 0x000fea0003800200 */
.L_x_2003:
        /* <DEDUP_REMOVED lines=32> */
.L_x_2010:
[----:B------:R-:W-:Y:S05]  /*40b0*/  BSYNC.RECONVERGENT B2 ;  /* 0x0000000000027941 */ /* 0x000fea0003800200 */
.L_x_2009:
        /* <DEDUP_REMOVED lines=23> */
.L_x_2008:
[----:B------:R-:W-:Y:S05]  /*4230*/  BSYNC.RECONVERGENT B1 ;  /* 0x0000000000017941 */ /* 0x000fea0003800200 */
.L_x_2007:
        /* <DEDUP_REMOVED lines=32> */
.L_x_2014:
[----:B------:R-:W-:Y:S05]  /*4440*/  BSYNC.RECONVERGENT B2 ;  /* 0x0000000000027941 */ /* 0x000fea0003800200 */
.L_x_2013:
        /* <DEDUP_REMOVED lines=23> */
.L_x_2012:
[----:B------:R-:W-:Y:S05]  /*45c0*/  BSYNC.RECONVERGENT B1 ;  /* 0x0000000000017941 */ /* 0x000fea0003800200 */
.L_x_2011:
        /* <DEDUP_REMOVED lines=12> */
.L_x_2016:
[----:B------:R-:W-:Y:S05]  /*4690*/  BSYNC.RECONVERGENT B1 ;  /* 0x0000000000017941 */ /* 0x000fea0003800200 */
.L_x_2015:
        /* <DEDUP_REMOVED lines=37> */
.L_x_2019:
[----:B------:R-:W-:Y:S05]  /*48f0*/  BSYNC.RECONVERGENT B1 ;  /* 0x0000000000017941 */ /* 0x000fea0003800200 */
.L_x_2018:
        /* <DEDUP_REMOVED lines=18> */
.L_x_2020:
[----:B------:R-:W-:Y:S05]  /*4a20*/  BSYNC.RECONVERGENT B1 ;  /* 0x0000000000017941 */ /* 0x000fea0003800200 */
.L_x_2017:
        /* <DEDUP_REMOVED lines=33> */
.L_x_2023:
[----:B------:R-:W-:Y:S05]  /*4c40*/  BSYNC.RECONVERGENT B1 ;  /* 0x0000000000017941 */ /* 0x000fea0003800200 */
.L_x_2022:
        /* <DEDUP_REMOVED lines=18> */
.L_x_2024:
[----:B------:R-:W-:Y:S05]  /*4d70*/  BSYNC.RECONVERGENT B1 ;  /* 0x0000000000017941 */ /* 0x000fea0003800200 */
.L_x_2021:
        /* <DEDUP_REMOVED lines=33> */
.L_x_2027:
[----:B------:R-:W-:Y:S05]  /*4f90*/  BSYNC.RECONVERGENT B1 ;  /* 0x0000000000017941 */ /* 0x000fea0003800200 */
.L_x_2026:
        /* <DEDUP_REMOVED lines=18> */
.L_x_2028:
[----:B------:R-:W-:Y:S05]  /*50c0*/  BSYNC.RECONVERGENT B1 ;  /* 0x0000000000017941 */ /* 0x000fea0003800200 */
.L_x_2025:
        /* <DEDUP_REMOVED lines=33> */
.L_x_2031:
[----:B------:R-:W-:Y:S05]  /*52e0*/  BSYNC.RECONVERGENT B1 ;  /* 0x0000000000017941 */ /* 0x000fea0003800200 */
.L_x_2030:
        /* <DEDUP_REMOVED lines=18> */
.L_x_2032:
[----:B------:R-:W-:Y:S05]  /*5410*/  BSYNC.RECONVERGENT B1 ;  /* 0x0000000000017941 */ /* 0x000fea0003800200 */
.L_x_2029:
        /* <DEDUP_REMOVED lines=33> */
.L_x_2035:
[----:B------:R-:W-:Y:S05]  /*5630*/  BSYNC.RECONVERGENT B1 ;  /* 0x0000000000017941 */ /* 0x000fea0003800200 */
.L_x_2034:
        /* <DEDUP_REMOVED lines=18> */
.L_x_2036:
[----:B------:R-:W-:Y:S05]  /*5760*/  BSYNC.RECONVERGENT B1 ;  /* 0x0000000000017941 */ /* 0x000fea0003800200 */
.L_x_2033:
        /* <DEDUP_REMOVED lines=33> */
.L_x_2039:
[----:B------:R-:W-:Y:S05]  /*5980*/  BSYNC.RECONVERGENT B1 ;  /* 0x0000000000017941 */ /* 0x000fea0003800200 */
.L_x_2038:
        /* <DEDUP_REMOVED lines=18> */
.L_x_2040:
[----:B------:R-:W-:Y:S05]  /*5ab0*/  BSYNC.RECONVERGENT B1 ;  /* 0x0000000000017941 */ /* 0x000fea0003800200 */
.L_x_2037:
        /* <DEDUP_REMOVED lines=31> */
.L_x_2042:
[----:B------:R-:W-:Y:S05]  /*5cb0*/  BSYNC.RECONVERGENT B1 ;  /* 0x0000000000017941 */ /* 0x000fea0003800200 */
.L_x_2041:
        /* <DEDUP_REMOVED lines=19> */
.L_x_1918:
        /* <DEDUP_REMOVED lines=30> */
.L_x_2044:
[----:B------:R-:W-:Y:S05]  /*5fd0*/  BSYNC.RECONVERGENT B1 ;  /* 0x0000000000017941 */ /* 0x000fea0003800200 */
.L_x_2043:
        /* <DEDUP_REMOVED lines=11> */
.L_x_2050:
        /* <DEDUP_REMOVED lines=32> */
.L_x_2047:
[----:B0-----:R-:W-:Y:S05]  /*6290*/  BSYNC.RECONVERGENT B1 ;  /* 0x0000000000017941 */ /* 0x001fea0003800200 */
.L_x_2046:
        /* <DEDUP_REMOVED lines=20> */
.L_x_2049:
[----:B------:R-:W-:Y:S05]  /*63e0*/  BSYNC.RECONVERGENT B1 ;  /* 0x0000000000017941 */ /* 0x000fea0003800200 */
.L_x_2048:
        /* <DEDUP_REMOVED lines=14> */
.L_x_2045:
        /* <DEDUP_REMOVED lines=19> */
.L_x_2059:
        /* <DEDUP_REMOVED lines=23> */
.L_x_2056:
[----:B------:R-:W-:Y:S05]  /*6770*/  BSYNC.RECONVERGENT B3 ;  /* 0x0000000000037941 */ /* 0x000fea0003800200 */
.L_x_2055:
        /* <DEDUP_REMOVED lines=21> */
.L_x_2058:
[----:B------:R-:W-:Y:S05]  /*68d0*/  BSYNC.RECONVERGENT B3 ;  /* 0x0000000000037941 */ /* 0x000fea0003800200 */
.L_x_2057:
[----:B------:R-:W-:Y:S02]  /*68e0*/  VIADD R2, R2, 0x100 ;  /* 0x0000010002027836 */ /* 0x000fe40000000000 */
[----:B------:R-:W-:Y:S01]  /*68f0*/  VIADD R17, R17, 0x100 ;  /* 0x0000010011117836 */ /* 0x000fe20000000000 */
[----:B------:R-:W-:Y:S06]  /*6900*/  @P2 BRA `(.L_x_2059) ;  /* 0xfffffffc003c2947 */ /* 0x000fec000383ffff */
.L_x_2054:
[----:B------:R-:W-:Y:S05]  /*6910*/  BSYNC.RECONVERGENT B1 ;  /* 0x0000000000017941 */ /* 0x000fea0003800200 */
.L_x_2053:
        /* <DEDUP_REMOVED lines=11> */
.L_x_2076:
        /* <DEDUP_REMOVED lines=22> */
.L_x_2061:
[----:B------:R-:W-:Y:S05]  /*6b30*/  BSYNC.RECONVERGENT B1 ;  /* 0x0000000000017941 */ /* 0x000fea0003800200 */
.L_x_2060:
        /* <DEDUP_REMOVED lines=20> */
.L_x_2063:
[----:B------:R-:W-:Y:S05]  /*6c80*/  BSYNC.RECONVERGENT B1 ;  /* 0x0000000000017941 */ /* 0x000fea0003800200 */
.L_x_2062:
        /* <DEDUP_REMOVED lines=18> */
.L_x_2065:
[----:B------:R-:W-:Y:S05]  /*6db0*/  BSYNC.RECONVERGENT B1 ;  /* 0x0000000000017941 */ /* 0x000fea0003800200 */
.L_x_2064:
        /* <DEDUP_REMOVED lines=20> */
.L_x_2067:
[----:B------:R-:W-:Y:S05]  /*6f00*/  BSYNC.RECONVERGENT B1 ;  /* 0x0000000000017941 */ /* 0x000fea0003800200 */
.L_x_2066:
        /* <DEDUP_REMOVED lines=18> */
.L_x_2069:
[----:B------:R-:W-:Y:S05]  /*7030*/  BSYNC.RECONVERGENT B1 ;  /* 0x0000000000017941 */ /* 0x000fea0003800200 */
.L_x_2068:
        /* <DEDUP_REMOVED lines=20> */
.L_x_2071:
[----:B------:R-:W-:Y:S05]  /*7180*/  BSYNC.RECONVERGENT B1 ;  /* 0x0000000000017941 */ /* 0x000fea0003800200 */
.L_x_2070:
        /* <DEDUP_REMOVED lines=18> */
.L_x_2073:
[----:B------:R-:W-:Y:S05]  /*72b0*/  BSYNC.RECONVERGENT B1 ;  /* 0x0000000000017941 */ /* 0x000fea0003800200 */
.L_x_2072:
        /* <DEDUP_REMOVED lines=17> */
.L_x_2075:
[----:B------:R-:W-:Y:S05]  /*73d0*/  BSYNC.RECONVERGENT B1 ;  /* 0x0000000000017941 */ /* 0x000fea0003800200 */
.L_x_2074:
[----:B------:R-:W-:Y:S01]  /*73e0*/  VIADD R2, R2, 0x400 ;  /* 0x0000040002027836 */ /* 0x000fe20000000000 */
[----:B------:R-:W-:Y:S01]  /*73f0*/  IADD3 R14, P1, PT, R14, 0x8000, RZ ;  /* 0x000080000e0e7810 */ /* 0x000fe20007f3e0ff */
[----:B------:R-:W-:-:S03]  /*7400*/  VIADD R0, R0, 0x400 ;  /* 0x0000040000007836 */ /* 0x000fc60000000000 */
[----:B------:R-:W-:Y:S01]  /*7410*/  ISETP.GE.AND P0, PT, R2, R3, PT ;  /* 0x000000030200720c */ /* 0x000fe20003f06270 */
[----:B------:R-:W-:-:S12]  /*7420*/  IMAD.X R15, RZ, RZ, R15, P1 ;  /* 0x000000ffff0f7224 */ /* 0x000fd800008e060f */
[----:B------:R-:W-:Y:S05]  /*7430*/  @!P0 BRA `(.L_x_2076) ;  /* 0xfffffff400648947 */ /* 0x000fea000383ffff */
.L_x_2052:
[----:B------:R-:W-:Y:S05]  /*7440*/  BSYNC.RECONVERGENT B2 ;  /* 0x0000000000027941 */ /* 0x000fea0003800200 */
.L_x_2051:
        /* <DEDUP_REMOVED lines=32> */
.L_x_2080:
[----:B------:R-:W-:Y:S05]  /*7650*/  BSYNC.RECONVERGENT B2 ;  /* 0x0000000000027941 */ /* 0x000fea0003800200 */
.L_x_2079:
        /* <DEDUP_REMOVED lines=23> */
.L_x_2078:
[----:B------:R-:W-:Y:S05]  /*77d0*/  BSYNC.RECONVERGENT B1 ;  /* 0x0000000000017941 */ /* 0x000fea0003800200 */
.L_x_2077:
        /* <DEDUP_REMOVED lines=31> */
.L_x_2084:
[----:B------:R-:W-:Y:S05]  /*79d0*/  BSYNC.RECONVERGENT B2 ;  /* 0x0000000000027941 */ /* 0x000fea0003800200 */
.L_x_2083:
        /* <DEDUP_REMOVED lines=23> */
.L_x_2082:
[----:B------:R-:W-:Y:S05]  /*7b50*/  BSYNC.RECONVERGENT B1 ;  /* 0x0000000000017941 */ /* 0x000fea0003800200 */
.L_x_2081:
        /* <DEDUP_REMOVED lines=31> */
.L_x_2088:
[----:B------:R-:W-:Y:S05]  /*7d50*/  BSYNC.RECONVERGENT B2 ;  /* 0x0000000000027941 */ /* 0x000fea0003800200 */
.L_x_2087:
        /* <DEDUP_REMOVED lines=23> */
.L_x_2086:
[----:B------:R-:W-:Y:S05]  /*7ed0*/  BSYNC.RECONVERGENT B1 ;  /* 0x0000000000017941 */ /* 0x000fea0003800200 */
.L_x_2085:
        /* <DEDUP_REMOVED lines=31> */
.L_x_2092:
[----:B------:R-:W-:Y:S05]  /*80d0*/  BSYNC.RECONVERGENT B2 ;  /* 0x0000000000027941 */ /* 0x000fea0003800200 */
.L_x_2091:
        /* <DEDUP_REMOVED lines=23> */
.L_x_2090:
[----:B------:R-:W-:Y:S05]  /*8250*/  BSYNC.RECONVERGENT B1 ;  /* 0x0000000000017941 */ /* 0x000fea0003800200 */
.L_x_2089:
        /* <DEDUP_REMOVED lines=31> */
.L_x_2096:
[----:B------:R-:W-:Y:S05]  /*8450*/  BSYNC.RECONVERGENT B2 ;  /* 0x0000000000027941 */ /* 0x000fea0003800200 */
.L_x_2095:
        /* <DEDUP_REMOVED lines=23> */
.L_x_2094:
[----:B------:R-:W-:Y:S05]  /*85d0*/  BSYNC.RECONVERGENT B1 ;  /* 0x0000000000017941 */ /* 0x000fea0003800200 */
.L_x_2093:
        /* <DEDUP_REMOVED lines=13> */
.L_x_2098:
[----:B------:R-:W-:Y:S05]  /*86b0*/  BSYNC.RECONVERGENT B1 ;  /* 0x0000000000017941 */ /* 0x000fea0003800200 */
.L_x_2097:
        /* <DEDUP_REMOVED lines=27> */
.L_x_2100:
[----:B------:R-:W-:Y:S05]  /*8870*/  BSYNC.RECONVERGENT B1 ;  /* 0x0000000000017941 */ /* 0x000fea0003800200 */
.L_x_2099:
        /* <DEDUP_REMOVED lines=30> */
.L_x_2102:
[----:B------:R-:W-:Y:S05]  /*8a60*/  BSYNC.RECONVERGENT B1 ;  /* 0x0000000000017941 */ /* 0x000fea0003800200 */
.L_x_2101:
        /* <DEDUP_REMOVED lines=18> */
.L_x_2104:
[----:B------:R-:W-:Y:S05]  /*8b90*/  BSYNC.RECONVERGENT B1 ;  /* 0x0000000000017941 */ /* 0x000fea0003800200 */
.L_x_2103:
        /* <DEDUP_REMOVED lines=17> */
.L_x_2106:
[----:B------:R-:W-:Y:S05]  /*8cb0*/  BSYNC.RECONVERGENT B1 ;  /* 0x0000000000017941 */ /* 0x000fea0003800200 */
.L_x_2105:
        /* <DEDUP_REMOVED lines=16> */
.L_x_2108:
[----:B------:R-:W-:Y:S05]  /*8dc0*/  BSYNC.RECONVERGENT B1 ;  /* 0x0000000000017941 */ /* 0x000fea0003800200 */
.L_x_2107:
        /* <DEDUP_REMOVED lines=17> */
.L_x_2110:
[----:B------:R-:W-:Y:S05]  /*8ee0*/  BSYNC.RECONVERGENT B1 ;  /* 0x0000000000017941 */ /* 0x000fea0003800200 */
.L_x_2109:
        /* <DEDUP_REMOVED lines=18> */
.L_x_2112:
[----:B------:R-:W-:Y:S05]  /*9010*/  BSYNC.RECONVERGENT B1 ;  /* 0x0000000000017941 */ /* 0x000fea0003800200 */
.L_x_2111:
        /* <DEDUP_REMOVED lines=26> */
.L_x_2114:
[----:B------:R-:W-:Y:S05]  /*91c0*/  BSYNC.RECONVERGENT B1 ;  /* 0x0000000000017941 */ /* 0x000fea0003800200 */
.L_x_2113:
        /* <DEDUP_REMOVED lines=16> */
.L_x_2116:
[----:B------:R-:W-:Y:S05]  /*92d0*/  BSYNC.RECONVERGENT B1 ;  /* 0x0000000000017941 */ /* 0x000fea0003800200 */
.L_x_2115:
        /* <DEDUP_REMOVED lines=17> */
.L_x_2118:
[----:B------:R-:W-:Y:S05]  /*93f0*/  BSYNC.RECONVERGENT B1 ;  /* 0x0000000000017941 */ /* 0x000fea0003800200 */
.L_x_2117:
        /* <DEDUP_REMOVED lines=16> */
.L_x_2120:
[----:B------:R-:W-:Y:S05]  /*9500*/  BSYNC.RECONVERGENT B1 ;  /* 0x0000000000017941 */ /* 0x000fea0003800200 */
.L_x_2119:
        /* <DEDUP_REMOVED lines=17> */
.L_x_2122:
[----:B------:R-:W-:Y:S05]  /*9620*/  BSYNC.RECONVERGENT B1 ;  /* 0x0000000000017941 */ /* 0x000fea0003800200 */
.L_x_2121:
        /* <DEDUP_REMOVED lines=16> */
.L_x_2124:
[----:B------:R-:W-:Y:S05]  /*9730*/  BSYNC.RECONVERGENT B1 ;  /* 0x0000000000017941 */ /* 0x000fea0003800200 */
.L_x_2123:
        /* <DEDUP_REMOVED lines=16> */
.L_x_1968:
[----:B------:R-:W-:Y:S05]  /*9840*/  BSYNC.RECONVERGENT B0 ;  /* 0x0000000000007941 */ /* 0x000fea0003800200 */
.L_x_1917:
        /* <DEDUP_REMOVED lines=8> */
.L_x_2125:
        /* <DEDUP_REMOVED lines=11> */
.L_x_2556:


//--------------------- .text._ZN6thrust24THRUST_300001_SM_1000_NS8cuda_cub4core6detail13_kernel_agentINS1_8__reduce10DrainAgentIiEEJN3cub18CUB_300001_SM_10009GridQueueIjEEiEEEvDpT0_ --------------------------
	.section	.text._ZN6thrust24THRUST_300001_SM_1000_NS8cuda_cub4core6detail13_kernel_agentINS1_8__reduce10DrainAgentIiEEJN3cub18CUB_300001_SM_10009GridQueueIjEEiEEEvDpT0_,"ax",@progbits
	.align	128
        .global         _ZN6thrust24THRUST_300001_SM_1000_NS8cuda_cub4core6detail13_kernel_agentINS1_8__reduce10DrainAgentIiEEJN3cub18CUB_300001_SM_10009GridQueueIjEEiEEEvDpT0_
        .type           _ZN6thrust24THRUST_300001_SM_1000_NS8cuda_cub4core6detail13_kernel_agentINS1_8__reduce10DrainAgentIiEEJN3cub18CUB_300001_SM_10009GridQueueIjEEiEEEvDpT0_,@function
        .size           _ZN6thrust24THRUST_300001_SM_1000_NS8cuda_cub4core6detail13_kernel_agentINS1_8__reduce10DrainAgentIiEEJN3cub18CUB_300001_SM_10009GridQueueIjEEiEEEvDpT0_,(.L_x_2557 - _ZN6thrust24THRUST_300001_SM_1000_NS8cuda_cub4core6detail13_kernel_agentINS1_8__reduce10DrainAgentIiEEJN3cub18CUB_300001_SM_10009GridQueueIjEEiEEEvDpT0_)
        .other          _ZN6thrust24THRUST_300001_SM_1000_NS8cuda_cub4core6detail13_kernel_agentINS1_8__reduce10DrainAgentIiEEJN3cub18CUB_300001_SM_10009GridQueueIjEEiEEEvDpT0_,@"STO_CUDA_ENTRY STV_DEFAULT"
_ZN6thrust24THRUST_300001_SM_1000_NS8cuda_cub4core6detail13_kernel_agentINS1_8__reduce10DrainAgentIiEEJN3cub18CUB_300001_SM_10009GridQueueIjEEiEEEvDpT0_:
.text._ZN6thrust24THRUST_300001_SM_1000_NS8cuda_cub4core6detail13_kernel_agentINS1_8__reduce10DrainAgentIiEEJN3cub18CUB_300001_SM_10009GridQueueIjEEiEEEvDpT0_:
[----:B------:R-:W-:Y:S08]  /*0000*/  LDC R1, c[0x0][0x37c] ;  /* 0x0000df00ff017b82 */ /* 0x000ff00000000800 */
[----:B------:R-:W0:Y:S01]  /*0010*/  LDC.64 R2, c[0x0][0x380] ;  /* 0x0000e000ff027b82 */ /* 0x000e220000000a00 */
[----:B------:R-:W0:Y:S07]  /*0020*/  LDCU.64 UR4, c[0x0][0x358] ;  /* 0x00006b00ff0477ac */ /* 0x000e2e0008000a00 */
[----:B------:R-:W1:Y:S01]  /*0030*/  LDC R5, c[0x0][0x388] ;  /* 0x0000e200ff057b82 */ /* 0x000e620000000800 */
[----:B0-----:R-:W-:Y:S04]  /*0040*/  STG.E desc[UR4][R2.64+0x4], RZ ;  /* 0x000004ff02007986 */ /* 0x001fe8000c101904 */
[----:B-1----:R-:W-:Y:S01]  /*0050*/  STG.E desc[UR4][R2.64], R5 ;  /* 0x0000000502007986 */ /* 0x002fe2000c101904 */
[----:B------:R-:W-:Y:S05]  /*0060*/  EXIT ;  /* 0x000000000000794d */ /* 0x000fea0003800000 */
.L_x_2126:
        /* <DEDUP_REMOVED lines=9> */
.L_x_2557:


//--------------------- .text._ZN6thrust24THRUST_300001_SM_1000_NS8cuda_cub4core6detail13_kernel_agentINS1_8__reduce11ReduceAgentINS0_18transform_iteratorINS1_9__extrema12arg_minmax_fIilN4cuda3std3__44lessIiEEE15duplicate_tupleENS0_12zip_iteratorINSC_5tupleIJNS0_6detail15normal_iteratorINS0_10device_ptrIiEEEENS0_17counting_iteratorIlNS0_11use_defaultESP_SP_EEEEEEENSI_IJNSI_IJilEEEST_EEESU_EEPSU_SU_iSF_EEJSV_SW_iN3cub18CUB_300001_SM_100013GridEvenShareIiEENSZ_9GridQueueIjEESF_EEEvDpT0_ --------------------------
	.section	.text._ZN6thrust24THRUST_300001_SM_1000_NS8cuda_cub4core6detail13_kernel_agentINS1_8__reduce11ReduceAgentINS0_18transform_iteratorINS1_9__extrema12arg_minmax_fIilN4cuda3std3__44lessIiEEE15duplicate_tupleENS0_12zip_iteratorINSC_5tupleIJNS0_6detail15normal_iteratorINS0_10device_ptrIiEEEENS0_17counting_iteratorIlNS0_11use_defaultESP_SP_EEEEEEENSI_IJNSI_IJilEEEST_EEESU_EEPSU_SU_iSF_EEJSV_SW_iN3cub18CUB_300001_SM_100013GridEvenShareIiEENSZ_9GridQueueIjEESF_EEEvDpT0_,"ax",@progbits
	.align	128
        .global         _ZN6thrust24THRUST_300001_SM_1000_NS8cuda_cub4core6detail13_kernel_agentINS1_8__reduce11ReduceAgentINS0_18transform_iteratorINS1_9__extrema12arg_minmax_fIilN4cuda3std3__44lessIiEEE15duplicate_tupleENS0_12zip_iteratorINSC_5tupleIJNS0_6detail15normal_iteratorINS0_10device_ptrIiEEEENS0_17counting_iteratorIlNS0_11use_defaultESP_SP_EEEEEEENSI_IJNSI_IJilEEEST_EEESU_EEPSU_SU_iSF_EEJSV_SW_iN3cub18CUB_300001_SM_100013GridEvenShareIiEENSZ_9GridQueueIjEESF_EEEvDpT0_
        .type           _ZN6thrust24THRUST_300001_SM_1000_NS8cuda_cub4core6detail13_kernel_agentINS1_8__reduce11ReduceAgentINS0_18transform_iteratorINS1_9__extrema12arg_minmax_fIilN4cuda3std3__44lessIiEEE15duplicate_tupleENS0_12zip_iteratorINSC_5tupleIJNS0_6detail15normal_iteratorINS0_10device_ptrIiEEEENS0_17counting_iteratorIlNS0_11use_defaultESP_SP_EEEEEEENSI_IJNSI_IJilEEEST_EEESU_EEPSU_SU_iSF_EEJSV_SW_iN3cub18CUB_300001_SM_100013GridEvenShareIiEENSZ_9GridQueueIjEESF_EEEvDpT0_,@function
        .size           _ZN6thrust24THRUST_300001_SM_1000_NS8cuda_cub4core6detail13_kernel_agentINS1_8__reduce11ReduceAgentINS0_18transform_iteratorINS1_9__extrema12arg_minmax_fIilN4cuda3std3__44lessIiEEE15duplicate_tupleENS0_12zip_iteratorINSC_5tupleIJNS0_6detail15normal_iteratorINS0_10device_ptrIiEEEENS0_17counting_iteratorIlNS0_11use_defaultESP_SP_EEEEEEENSI_IJNSI_IJilEEEST_EEESU_EEPSU_SU_iSF_EEJSV_SW_iN3cub18CUB_300001_SM_100013GridEvenShareIiEENSZ_9GridQueueIjEESF_EEEvDpT0_,(.L_x_2558 - _ZN6thrust24THRUST_300001_SM_1000_NS8cuda_cub4core6detail13_kernel_agentINS1_8__reduce11ReduceAgentINS0_18transform_iteratorINS1_9__extrema12arg_minmax_fIilN4cuda3std3__44lessIiEEE15duplicate_tupleENS0_12zip_iteratorINSC_5tupleIJNS0_6detail15normal_iteratorINS0_10device_ptrIiEEEENS0_17counting_iteratorIlNS0_11use_defaultESP_SP_EEEEEEENSI_IJNSI_IJilEEEST_EEESU_EEPSU_SU_iSF_EEJSV_SW_iN3cub18CUB_300001_SM_100013GridEvenShareIiEENSZ_9GridQueueIjEESF_EEEvDpT0_)
        .other          _ZN6thrust24THRUST_300001_SM_1000_NS8cuda_cub4core6detail13_kernel_agentINS1_8__reduce11ReduceAgentINS0_18transform_iteratorINS1_9__extrema12arg_minmax_fIilN4cuda3std3__44lessIiEEE15duplicate_tupleENS0_12zip_iteratorINSC_5tupleIJNS0_6detail15normal_iteratorINS0_10device_ptrIiEEEENS0_17counting_iteratorIlNS0_11use_defaultESP_SP_EEEEEEENSI_IJNSI_IJilEEEST_EEESU_EEPSU_SU_iSF_EEJSV_SW_iN3cub18CUB_300001_SM_100013GridEvenShareIiEENSZ_9GridQueueIjEESF_EEEvDpT0_,@"STO_CUDA_ENTRY STV_DEFAULT"
_ZN6thrust24THRUST_300001_SM_1000_NS8cuda_cub4core6detail13_kernel_agentINS1_8__reduce11ReduceAgentINS0_18transform_iteratorINS1_9__extrema12arg_minmax_fIilN4cuda3std3__44lessIiEEE15duplicate_tupleENS0_12zip_iteratorINSC_5tupleIJNS0_6detail15normal_iteratorINS0_10device_ptrIiEEEENS0_17counting_iteratorIlNS0_11use_defaultESP_SP_EEEEEEENSI_IJNSI_IJilEEEST_EEESU_EEPSU_SU_iSF_EEJSV_SW_iN3cub18CUB_300001_SM_100013GridEvenShareIiEENSZ_9GridQueueIjEESF_EEEvDpT0_:
.text._ZN6thrust24THRUST_300001_SM_1000_NS8cuda_cub4core6detail13_kernel_agentINS1_8__reduce11ReduceAgentINS0_18transform_iteratorINS1_9__extrema12arg_minmax_fIilN4cuda3std3__44lessIiEEE15duplicate_tupleENS0_12zip_iteratorINSC_5tupleIJNS0_6detail15normal_iteratorINS0_10device_ptrIiEEEENS0_17counting_iteratorIlNS0_11use_defaultESP_SP_EEEEEEENSI_IJNSI_IJilEEEST_EEESU_EEPSU_SU_iSF_EEJSV_SW_iN3cub18CUB_300001_SM_100013GridEvenShareIiEENSZ_9GridQueueIjEESF_EEEvDpT0_:
        /* <DEDUP_REMOVED lines=50> */
.L_x_2137:
        /* <DEDUP_REMOVED lines=28> */
.L_x_2134:
[----:B------:R-:W-:Y:S05]  /*04e0*/  BSYNC.RECONVERGENT B3 ;  /* 0x0000000000037941 */ /* 0x000fea0003800200 */
.L_x_2133:
        /* <DEDUP_REMOVED lines=15> */
.L_x_2136:
[----:B------:R-:W-:Y:S05]  /*05e0*/  BSYNC.RECONVERGENT B3 ;  /* 0x0000000000037941 */ /* 0x000fea0003800200 */
.L_x_2135:
[----:B------:R-:W-:Y:S02]  /*05f0*/  VIADD R9, R9, 0x100 ;  /* 0x0000010009097836 */ /* 0x000fe40000000000 */
[----:B------:R-:W-:Y:S01]  /*0600*/  VIADD R17, R17, 0x100 ;  /* 0x0000010011117836 */ /* 0x000fe20000000000 */
[----:B------:R-:W-:Y:S06]  /*0610*/  @P2 BRA `(.L_x_2137) ;  /* 0xfffffffc00402947 */ /* 0x000fec000383ffff */
.L_x_2132:
[----:B------:R-:W-:Y:S05]  /*0620*/  BSYNC.RECONVERGENT B1 ;  /* 0x0000000000017941 */ /* 0x000fea0003800200 */
.L_x_2131:
[----:B------:R-:W-:-:S13]  /*0630*/  ISETP.GE.U32.AND P0, PT, R16, 0x300, PT ;  /* 0x000003001000780c */ /* 0x000fda0003f06070 */
[----:B------:R-:W-:Y:S05]  /*0640*/  @!P0 BRA `(.L_x_2130) ;  /* 0x0000000800a48947 */ /* 0x000fea0003800000 */
[----:B------:R-:W-:-:S04]  /*0650*/  IMAD.IADD R8, R8, 0x1, R9 ;  /* 0x0000000108087824 */ /* 0x000fc800078e0209 */
[C---:B------:R-:W-:Y:S02]  /*0660*/  VIADD R21, R8.reuse, 0x100 ;  /* 0x0000010008157836 */ /* 0x040fe40000000000 */
[C---:B------:R-:W-:Y:S02]  /*0670*/  VIADD R20, R8.reuse, 0x200 ;  /* 0x0000020008147836 */ /* 0x040fe40000000000 */
[----:B------:R-:W-:-:S07]  /*0680*/  VIADD R19, R8, 0x300 ;  /* 0x0000030008137836 */ /* 0x000fce0000000000 */
.L_x_2154:
        /* <DEDUP_REMOVED lines=26> */
.L_x_2139:
[----:B------:R-:W-:Y:S05]  /*0830*/  BSYNC.RECONVERGENT B1 ;  /* 0x0000000000017941 */ /* 0x000fea0003800200 */
.L_x_2138:
        /* <DEDUP_REMOVED lines=16> */
.L_x_2141:
[----:B------:R-:W-:Y:S05]  /*0940*/  BSYNC.RECONVERGENT B1 ;  /* 0x0000000000017941 */ /* 0x000fea0003800200 */
.L_x_2140:
        /* <DEDUP_REMOVED lines=19> */
.L_x_2143:
[----:B------:R-:W-:Y:S05]  /*0a80*/  BSYNC.RECONVERGENT B1 ;  /* 0x0000000000017941 */ /* 0x000fea0003800200 */
.L_x_2142:
        /* <DEDUP_REMOVED lines=17> */
.L_x_2145:
[----:B------:R-:W-:Y:S05]  /*0ba0*/  BSYNC.RECONVERGENT B1 ;  /* 0x0000000000017941 */ /* 0x000fea0003800200 */
.L_x_2144:
        /* <DEDUP_REMOVED lines=19> */
.L_x_2147:
[----:B------:R-:W-:Y:S05]  /*0ce0*/  BSYNC.RECONVERGENT B1 ;  /* 0x0000000000017941 */ /* 0x000fea0003800200 */
.L_x_2146:
        /* <DEDUP_REMOVED lines=17> */
.L_x_2149:
[----:B------:R-:W-:Y:S05]  /*0e00*/  BSYNC.RECONVERGENT B1 ;  /* 0x0000000000017941 */ /* 0x000fea0003800200 */
.L_x_2148:
        /* <DEDUP_REMOVED lines=19> */
.L_x_2151:
[----:B------:R-:W-:Y:S05]  /*0f40*/  BSYNC.RECONVERGENT B1 ;  /* 0x0000000000017941 */ /* 0x000fea0003800200 */
.L_x_2150:
        /* <DEDUP_REMOVED lines=17> */
.L_x_2153:
[----:B------:R-:W-:Y:S05]  /*1060*/  BSYNC.RECONVERGENT B1 ;  /* 0x0000000000017941 */ /* 0x000fea0003800200 */
.L_x_2152:
[----:B------:R-:W-:Y:S02]  /*1070*/  VIADD R9, R9, 0x400 ;  /* 0x0000040009097836 */ /* 0x000fe40000000000 */
[----:B------:R-:W-:Y:S02]  /*1080*/  VIADD R21, R21, 0x400 ;  /* 0x0000040015157836 */ /* 0x000fe40000000000 */
[----:B------:R-:W-:Y:S01]  /*1090*/  VIADD R20, R20, 0x400 ;  /* 0x0000040014147836 */ /* 0x000fe20000000000 */
[----:B------:R-:W-:Y:S01]  /*10a0*/  ISETP.GE.AND P0, PT, R9, R2, PT ;  /* 0x000000020900720c */ /* 0x000fe20003f06270 */
[----:B------:R-:W-:Y:S02]  /*10b0*/  VIADD R19, R19, 0x400 ;  /* 0x0000040013137836 */ /* 0x000fe40000000000 */
[----:B------:R-:W-:-:S10]  /*10c0*/  VIADD R8, R8, 0x400 ;  /* 0x0000040008087836 */ /* 0x000fd40000000000 */
[----:B------:R-:W-:Y:S05]  /*10d0*/  @!P0 BRA `(.L_x_2154) ;  /* 0xfffffff4006c8947 */ /* 0x000fea000383ffff */
.L_x_2130:
[----:B------:R-:W-:Y:S05]  /*10e0*/  BSYNC.RECONVERGENT B2 ;  /* 0x0000000000027941 */ /* 0x000fea0003800200 */
.L_x_2129:
        /* <DEDUP_REMOVED lines=38> */
.L_x_2159:
[----:B------:R-:W-:Y:S05]  /*1350*/  BSYNC.RECONVERGENT B2 ;  /* 0x0000000000027941 */ /* 0x000fea0003800200 */
.L_x_2158:
        /* <DEDUP_REMOVED lines=14> */
.L_x_2157:
[----:B------:R-:W-:Y:S05]  /*1440*/  BSYNC.RECONVERGENT B1 ;  /* 0x0000000000017941 */ /* 0x000fea0003800200 */
.L_x_2156:
        /* <DEDUP_REMOVED lines=31> */
.L_x_2163:
[----:B------:R-:W-:Y:S05]  /*1640*/  BSYNC.RECONVERGENT B2 ;  /* 0x0000000000027941 */ /* 0x000fea0003800200 */
.L_x_2162:
        /* <DEDUP_REMOVED lines=23> */
.L_x_2161:
[----:B------:R-:W-:Y:S05]  /*17c0*/  BSYNC.RECONVERGENT B1 ;  /* 0x0000000000017941 */ /* 0x000fea0003800200 */
.L_x_2160:
        /* <DEDUP_REMOVED lines=31> */
.L_x_2167:
[----:B------:R-:W-:Y:S05]  /*19c0*/  BSYNC.RECONVERGENT B2 ;  /* 0x0000000000027941 */ /* 0x000fea0003800200 */
.L_x_2166:
        /* <DEDUP_REMOVED lines=23> */
.L_x_2165:
[----:B------:R-:W-:Y:S05]  /*1b40*/  BSYNC.RECONVERGENT B1 ;  /* 0x0000000000017941 */ /* 0x000fea0003800200 */
.L_x_2164:
        /* <DEDUP_REMOVED lines=31> */
.L_x_2171:
[----:B------:R-:W-:Y:S05]  /*1d40*/  BSYNC.RECONVERGENT B2 ;  /* 0x0000000000027941 */ /* 0x000fea0003800200 */
.L_x_2170:
        /* <DEDUP_REMOVED lines=23> */
.L_x_2169:
[----:B------:R-:W-:Y:S05]  /*1ec0*/  BSYNC.RECONVERGENT B1 ;  /* 0x0000000000017941 */ /* 0x000fea0003800200 */
.L_x_2168:
        /* <DEDUP_REMOVED lines=31> */
.L_x_2175:
[----:B------:R-:W-:Y:S05]  /*20c0*/  BSYNC.RECONVERGENT B2 ;  /* 0x0000000000027941 */ /* 0x000fea0003800200 */
.L_x_2174:
        /* <DEDUP_REMOVED lines=23> */
.L_x_2173:
[----:B------:R-:W-:Y:S05]  /*2240*/  BSYNC.RECONVERGENT B1 ;  /* 0x0000000000017941 */ /* 0x000fea0003800200 */
.L_x_2172:
        /* <DEDUP_REMOVED lines=15> */
.L_x_2177:
[----:B------:R-:W-:Y:S05]  /*2340*/  BSYNC.RECONVERGENT B1 ;  /* 0x0000000000017941 */ /* 0x000fea0003800200 */
.L_x_2176:
        /* <DEDUP_REMOVED lines=30> */
.L_x_2180:
[----:B------:R-:W-:Y:S05]  /*2530*/  BSYNC.RECONVERGENT B1 ;  /* 0x0000000000017941 */ /* 0x000fea0003800200 */
.L_x_2179:
        /* <DEDUP_REMOVED lines=20> */
.L_x_2182:
[----:B------:R-:W-:Y:S05]  /*2680*/  BSYNC.RECONVERGENT B1 ;  /* 0x0000000000017941 */ /* 0x000fea0003800200 */
.L_x_2181:
        /* <DEDUP_REMOVED lines=23> */
.L_x_2184:
[----:B------:R-:W-:Y:S05]  /*2800*/  BSYNC.RECONVERGENT B1 ;  /* 0x0000000000017941 */ /* 0x000fea0003800200 */
.L_x_2183:
        /* <DEDUP_REMOVED lines=17> */
.L_x_2186:
[----:B------:R-:W-:Y:S05]  /*2920*/  BSYNC.RECONVERGENT B1 ;  /* 0x0000000000017941 */ /* 0x000fea0003800200 */
.L_x_2185:
        /* <DEDUP_REMOVED lines=18> */
.L_x_2188:
[----:B------:R-:W-:Y:S05]  /*2a50*/  BSYNC.RECONVERGENT B1 ;  /* 0x0000000000017941 */ /* 0x000fea0003800200 */
.L_x_2187:
        /* <DEDUP_REMOVED lines=17> */
.L_x_2190:
[----:B------:R-:W-:Y:S05]  /*2b70*/  BSYNC.RECONVERGENT B1 ;  /* 0x0000000000017941 */ /* 0x000fea0003800200 */
.L_x_2189:
        /* <DEDUP_REMOVED lines=18> */
.L_x_2192:
[----:B------:R-:W-:Y:S05]  /*2ca0*/  BSYNC.RECONVERGENT B1 ;  /* 0x0000000000017941 */ /* 0x000fea0003800200 */
.L_x_2191:
        /* <DEDUP_REMOVED lines=26> */
.L_x_2194:
[----:B------:R-:W-:Y:S05]  /*2e50*/  BSYNC.RECONVERGENT B1 ;  /* 0x0000000000017941 */ /* 0x000fea0003800200 */
.L_x_2193:
        /* <DEDUP_REMOVED lines=16> */
.L_x_2196:
[----:B------:R-:W-:Y:S05]  /*2f60*/  BSYNC.RECONVERGENT B1 ;  /* 0x0000000000017941 */ /* 0x000fea0003800200 */
.L_x_2195:
        /* <DEDUP_REMOVED lines=17> */
.L_x_2198:
[----:B------:R-:W-:Y:S05]  /*3080*/  BSYNC.RECONVERGENT B1 ;  /* 0x0000000000017941 */ /* 0x000fea0003800200 */
.L_x_2197:
        /* <DEDUP_REMOVED lines=16> */
.L_x_2200:
[----:B------:R-:W-:Y:S05]  /*3190*/  BSYNC.RECONVERGENT B1 ;  /* 0x0000000000017941 */ /* 0x000fea0003800200 */
.L_x_2199:
        /* <DEDUP_REMOVED lines=17> */
.L_x_2202:
[----:B------:R-:W-:Y:S05]  /*32b0*/  BSYNC.RECONVERGENT B1 ;  /* 0x0000000000017941 */ /* 0x000fea0003800200 */
.L_x_2201:
        /* <DEDUP_REMOVED lines=18> */
.L_x_2204:
[----:B------:R-:W-:Y:S05]  /*33e0*/  BSYNC.RECONVERGENT B1 ;  /* 0x0000000000017941 */ /* 0x000fea0003800200 */
.L_x_2203:
        /* <DEDUP_REMOVED lines=18> */
.L_x_2155:
        /* <DEDUP_REMOVED lines=41> */
.L_x_2208:
[----:B------:R-:W-:Y:S05]  /*37a0*/  BSYNC.RECONVERGENT B2 ;  /* 0x0000000000027941 */ /* 0x000fea0003800200 */
.L_x_2207:
        /* <DEDUP_REMOVED lines=14> */
.L_x_2206:
[----:B------:R-:W-:Y:S05]  /*3890*/  BSYNC.RECONVERGENT B1 ;  /* 0x0000000000017941 */ /* 0x000fea0003800200 */
.L_x_2205:
        /* <DEDUP_REMOVED lines=32> */
.L_x_2212:
[----:B------:R-:W-:Y:S05]  /*3aa0*/  BSYNC.RECONVERGENT B2 ;  /* 0x0000000000027941 */ /* 0x000fea0003800200 */
.L_x_2211:
        /* <DEDUP_REMOVED lines=23> */
.L_x_2210:
[----:B------:R-:W-:Y:S05]  /*3c20*/  BSYNC.RECONVERGENT B1 ;  /* 0x0000000000017941 */ /* 0x000fea0003800200 */
.L_x_2209:
        /* <DEDUP_REMOVED lines=32> */
.L_x_2216:
[----:B------:R-:W-:Y:S05]  /*3e30*/  BSYNC.RECONVERGENT B2 ;  /* 0x0000000000027941 */ /* 0x000fea0003800200 */
.L_x_2215:
        /* <DEDUP_REMOVED lines=23> */
.L_x_2214:
[----:B------:R-:W-:Y:S05]  /*3fb0*/  BSYNC.RECONVERGENT B1 ;  /* 0x0000000000017941 */ /* 0x000fea0003800200 */
.L_x_2213:
        /* <DEDUP_REMOVED lines=32> */
.L_x_2220:
[----:B------:R-:W-:Y:S05]  /*41c0*/  BSYNC.RECONVERGENT B2 ;  /* 0x0000000000027941 */ /* 0x000fea0003800200 */
.L_x_2219:
        /* <DEDUP_REMOVED lines=23> */
.L_x_2218:
[----:B------:R-:W-:Y:S05]  /*4340*/  BSYNC.RECONVERGENT B1 ;  /* 0x0000000000017941 */ /* 0x000fea0003800200 */
.L_x_2217:
        /* <DEDUP_REMOVED lines=32> */
.L_x_2224:
[----:B------:R-:W-:Y:S05]  /*4550*/  BSYNC.RECONVERGENT B2 ;  /* 0x0000000000027941 */ /* 0x000fea0003800200 */
.L_x_2223:
        /* <DEDUP_REMOVED lines=23> */
.L_x_2222:
[----:B------:R-:W-:Y:S05]  /*46d0*/  BSYNC.RECONVERGENT B1 ;  /* 0x0000000000017941 */ /* 0x000fea0003800200 */
.L_x_2221:
        /* <DEDUP_REMOVED lines=13> */
.L_x_2226:
[----:B------:R-:W-:Y:S05]  /*47b0*/  BSYNC.RECONVERGENT B1 ;  /* 0x0000000000017941 */ /* 0x000fea0003800200 */
.L_x_2225:
        /* <DEDUP_REMOVED lines=37> */
.L_x_2229:
[----:B------:R-:W-:Y:S05]  /*4a10*/  BSYNC.RECONVERGENT B1 ;  /* 0x0000000000017941 */ /* 0x000fea0003800200 */
.L_x_2228:
        /* <DEDUP_REMOVED lines=18> */
.L_x_2230:
[----:B------:R-:W-:Y:S05]  /*4b40*/  BSYNC.RECONVERGENT B1 ;  /* 0x0000000000017941 */ /* 0x000fea0003800200 */
.L_x_2227:
        /* <DEDUP_REMOVED lines=33> */
.L_x_2233:
[----:B------:R-:W-:Y:S05]  /*4d60*/  BSYNC.RECONVERGENT B1 ;  /* 0x0000000000017941 */ /* 0x000fea0003800200 */
.L_x_2232:
        /* <DEDUP_REMOVED lines=18> */
.L_x_2234:
[----:B------:R-:W-:Y:S05]  /*4e90*/  BSYNC.RECONVERGENT B1 ;  /* 0x0000000000017941 */ /* 0x000fea0003800200 */
.L_x_2231:
        /* <DEDUP_REMOVED lines=31> */
.L_x_2237:
[----:B------:R-:W-:Y:S05]  /*5090*/  BSYNC.RECONVERGENT B1 ;  /* 0x0000000000017941 */ /* 0x000fea0003800200 */
.L_x_2236:
        /* <DEDUP_REMOVED lines=18> */
.L_x_2238:
[----:B------:R-:W-:Y:S05]  /*51c0*/  BSYNC.RECONVERGENT B1 ;  /* 0x0000000000017941 */ /* 0x000fea0003800200 */
.L_x_2235:
        /* <DEDUP_REMOVED lines=31> */
.L_x_2241:
[----:B------:R-:W-:Y:S05]  /*53c0*/  BSYNC.RECONVERGENT B1 ;  /* 0x0000000000017941 */ /* 0x000fea0003800200 */
.L_x_2240:
        /* <DEDUP_REMOVED lines=18> */
.L_x_2242:
[----:B------:R-:W-:Y:S05]  /*54f0*/  BSYNC.RECONVERGENT B1 ;  /* 0x0000000000017941 */ /* 0x000fea0003800200 */
.L_x_2239:
        /* <DEDUP_REMOVED lines=31> */
.L_x_2245:
[----:B------:R-:W-:Y:S05]  /*56f0*/  BSYNC.RECONVERGENT B1 ;  /* 0x0000000000017941 */ /* 0x000fea0003800200 */
.L_x_2244:
        /* <DEDUP_REMOVED lines=18> */
.L_x_2246:
[----:B------:R-:W-:Y:S05]  /*5820*/  BSYNC.RECONVERGENT B1 ;  /* 0x0000000000017941 */ /* 0x000fea0003800200 */
.L_x_2243:
        /* <DEDUP_REMOVED lines=33> */
.L_x_2249:
[----:B------:R-:W-:Y:S05]  /*5a40*/  BSYNC.RECONVERGENT B1 ;  /* 0x0000000000017941 */ /* 0x000fea0003800200 */
.L_x_2248:
        /* <DEDUP_REMOVED lines=18> */
.L_x_2250:
[----:B------:R-:W-:Y:S05]  /*5b70*/  BSYNC.RECONVERGENT B1 ;  /* 0x0000000000017941 */ /* 0x000fea0003800200 */
.L_x_2247:
        /* <DEDUP_REMOVED lines=33> */
.L_x_2252:
[----:B------:R-:W-:Y:S05]  /*5d90*/  BSYNC.RECONVERGENT B1 ;  /* 0x0000000000017941 */ /* 0x000fea0003800200 */
.L_x_2251:
        /* <DEDUP_REMOVED lines=19> */
.L_x_2128:
        /* <DEDUP_REMOVED lines=40> */
.L_x_2255:
[----:B------:R-:W-:Y:S05]  /*6150*/  BSYNC.RECONVERGENT B1 ;  /* 0x0000000000017941 */ /* 0x000fea0003800200 */
.L_x_2254:
        /* <DEDUP_REMOVED lines=15> */
.L_x_2263:
        /* <DEDUP_REMOVED lines=29> */
.L_x_2258:
[----:B0-----:R-:W-:Y:S05]  /*6420*/  BSYNC.RECONVERGENT B2 ;  /* 0x0000000000027941 */ /* 0x001fea0003800200 */
.L_x_2257:
        /* <DEDUP_REMOVED lines=22> */
.L_x_2260:
[----:B------:R-:W-:Y:S05]  /*6590*/  BSYNC.RECONVERGENT B2 ;  /* 0x0000000000027941 */ /* 0x000fea0003800200 */
.L_x_2259:
        /* <DEDUP_REMOVED lines=19> */
.L_x_2262:
[----:B------:R-:W-:Y:S05]  /*66d0*/  BSYNC.RECONVERGENT B2 ;  /* 0x0000000000027941 */ /* 0x000fea0003800200 */
.L_x_2261:
        /* <DEDUP_REMOVED lines=10> */
.L_x_2256:
        /* <DEDUP_REMOVED lines=21> */
.L_x_2271:
        /* <DEDUP_REMOVED lines=28> */
.L_x_2268:
[----:B--2---:R-:W-:Y:S05]  /*6a90*/  BSYNC.RECONVERGENT B3 ;  /* 0x0000000000037941 */ /* 0x004fea0003800200 */
.L_x_2267:
        /* <DEDUP_REMOVED lines=15> */
.L_x_2270:
[----:B------:R-:W-:Y:S05]  /*6b90*/  BSYNC.RECONVERGENT B3 ;  /* 0x0000000000037941 */ /* 0x000fea0003800200 */
.L_x_2269:
[----:B------:R-:W-:Y:S02]  /*6ba0*/  VIADD R4, R4, 0x100 ;  /* 0x0000010004047836 */ /* 0x000fe40000000000 */
[----:B------:R-:W-:Y:S01]  /*6bb0*/  VIADD R17, R17, 0x100 ;  /* 0x0000010011117836 */ /* 0x000fe20000000000 */
[----:B------:R-:W-:Y:S06]  /*6bc0*/  @P2 BRA `(.L_x_2271) ;  /* 0xfffffffc00402947 */ /* 0x000fec000383ffff */
.L_x_2266:
[----:B-12---:R-:W-:Y:S05]  /*6bd0*/  BSYNC.RECONVERGENT B1 ;  /* 0x0000000000017941 */ /* 0x006fea0003800200 */
.L_x_2265:
[----:B------:R-:W-:-:S13]  /*6be0*/  ISETP.GE.U32.AND P0, PT, R13, 0x300, PT ;  /* 0x000003000d00780c */ /* 0x000fda0003f06070 */
[----:B------:R-:W-:Y:S05]  /*6bf0*/  @!P0 BRA `(.L_x_2264) ;  /* 0x0000000800a48947 */ /* 0x000fea0003800000 */
[----:B------:R-:W-:-:S04]  /*6c00*/  IMAD.IADD R13, R4, 0x1, R16 ;  /* 0x00000001040d7824 */ /* 0x000fc800078e0210 */
[C---:B------:R-:W-:Y:S02]  /*6c10*/  VIADD R21, R13.reuse, 0x100 ;  /* 0x000001000d157836 */ /* 0x040fe40000000000 */
[C---:B------:R-:W-:Y:S02]  /*6c20*/  VIADD R20, R13.reuse, 0x200 ;  /* 0x000002000d147836 */ /* 0x040fe40000000000 */
[----:B------:R-:W-:-:S07]  /*6c30*/  VIADD R19, R13, 0x300 ;  /* 0x000003000d137836 */ /* 0x000fce0000000000 */
.L_x_2288:
        /* <DEDUP_REMOVED lines=26> */
.L_x_2273:
[----:B------:R-:W-:Y:S05]  /*6de0*/  BSYNC.RECONVERGENT B1 ;  /* 0x0000000000017941 */ /* 0x000fea0003800200 */
.L_x_2272:
        /* <DEDUP_REMOVED lines=16> */
.L_x_2275:
[----:B------:R-:W-:Y:S05]  /*6ef0*/  BSYNC.RECONVERGENT B1 ;  /* 0x0000000000017941 */ /* 0x000fea0003800200 */
.L_x_2274:
        /* <DEDUP_REMOVED lines=19> */
.L_x_2277:
[----:B------:R-:W-:Y:S05]  /*7030*/  BSYNC.RECONVERGENT B1 ;  /* 0x0000000000017941 */ /* 0x000fea0003800200 */
.L_x_2276:
        /* <DEDUP_REMOVED lines=17> */
.L_x_2279:
[----:B------:R-:W-:Y:S05]  /*7150*/  BSYNC.RECONVERGENT B1 ;  /* 0x0000000000017941 */ /* 0x000fea0003800200 */
.L_x_2278:
        /* <DEDUP_REMOVED lines=19> */
.L_x_2281:
[----:B------:R-:W-:Y:S05]  /*7290*/  BSYNC.RECONVERGENT B1 ;  /* 0x0000000000017941 */ /* 0x000fea0003800200 */
.L_x_2280:
        /* <DEDUP_REMOVED lines=17> */
.L_x_2283:
[----:B------:R-:W-:Y:S05]  /*73b0*/  BSYNC.RECONVERGENT B1 ;  /* 0x0000000000017941 */ /* 0x000fea0003800200 */
.L_x_2282:
        /* <DEDUP_REMOVED lines=19> */
.L_x_2285:
[----:B------:R-:W-:Y:S05]  /*74f0*/  BSYNC.RECONVERGENT B1 ;  /* 0x0000000000017941 */ /* 0x000fea0003800200 */
.L_x_2284:
        /* <DEDUP_REMOVED lines=17> */
.L_x_2287:
[----:B------:R-:W-:Y:S05]  /*7610*/  BSYNC.RECONVERGENT B1 ;  /* 0x0000000000017941 */ /* 0x000fea0003800200 */
.L_x_2286:
[----:B------:R-:W-:Y:S02]  /*7620*/  VIADD R4, R4, 0x400 ;  /* 0x0000040004047836 */ /* 0x000fe40000000000 */
[----:B------:R-:W-:Y:S02]  /*7630*/  VIADD R21, R21, 0x400 ;  /* 0x0000040015157836 */ /* 0x000fe40000000000 */
[----:B------:R-:W-:Y:S01]  /*7640*/  VIADD R20, R20, 0x400 ;  /* 0x0000040014147836 */ /* 0x000fe20000000000 */
[----:B------:R-:W-:Y:S01]  /*7650*/  ISETP.GE.AND P0, PT, R4, R3, PT ;  /* 0x000000030400720c */ /* 0x000fe20003f06270 */
[----:B------:R-:W-:Y:S02]  /*7660*/  VIADD R19, R19, 0x400 ;  /* 0x0000040013137836 */ /* 0x000fe40000000000 */
[----:B------:R-:W-:-:S10]  /*7670*/  VIADD R13, R13, 0x400 ;  /* 0x000004000d0d7836 */ /* 0x000fd40000000000 */
[----:B------:R-:W-:Y:S05]  /*7680*/  @!P0 BRA `(.L_x_2288) ;  /* 0xfffffff4006c8947 */ /* 0x000fea000383ffff */
.L_x_2264:
[----:B-12---:R-:W-:Y:S05]  /*7690*/  BSYNC.RECONVERGENT B2 ;  /* 0x0000000000027941 */ /* 0x006fea0003800200 */
.L_x_2253:
        /* <DEDUP_REMOVED lines=32> */
.L_x_2292:
[----:B------:R-:W-:Y:S05]  /*78a0*/  BSYNC.RECONVERGENT B2 ;  /* 0x0000000000027941 */ /* 0x000fea0003800200 */
.L_x_2291:
        /* <DEDUP_REMOVED lines=23> */
.L_x_2290:
[----:B------:R-:W-:Y:S05]  /*7a20*/  BSYNC.RECONVERGENT B1 ;  /* 0x0000000000017941 */ /* 0x000fea0003800200 */
.L_x_2289:
        /* <DEDUP_REMOVED lines=31> */
.L_x_2296:
[----:B------:R-:W-:Y:S05]  /*7c20*/  BSYNC.RECONVERGENT B2 ;  /* 0x0000000000027941 */ /* 0x000fea0003800200 */
.L_x_2295:
        /* <DEDUP_REMOVED lines=23> */
.L_x_2294:
[----:B------:R-:W-:Y:S05]  /*7da0*/  BSYNC.RECONVERGENT B1 ;  /* 0x0000000000017941 */ /* 0x000fea0003800200 */
.L_x_2293:
        /* <DEDUP_REMOVED lines=31> */
.L_x_2300:
[----:B------:R-:W-:Y:S05]  /*7fa0*/  BSYNC.RECONVERGENT B2 ;  /* 0x0000000000027941 */ /* 0x000fea0003800200 */
.L_x_2299:
        /* <DEDUP_REMOVED lines=23> */
.L_x_2298:
[----:B------:R-:W-:Y:S05]  /*8120*/  BSYNC.RECONVERGENT B1 ;  /* 0x0000000000017941 */ /* 0x000fea0003800200 */
.L_x_2297:
        /* <DEDUP_REMOVED lines=31> */
.L_x_2304:
[----:B------:R-:W-:Y:S05]  /*8320*/  BSYNC.RECONVERGENT B2 ;  /* 0x0000000000027941 */ /* 0x000fea0003800200 */
.L_x_2303:
        /* <DEDUP_REMOVED lines=23> */
.L_x_2302:
[----:B------:R-:W-:Y:S05]  /*84a0*/  BSYNC.RECONVERGENT B1 ;  /* 0x0000000000017941 */ /* 0x000fea0003800200 */
.L_x_2301:
        /* <DEDUP_REMOVED lines=31> */
.L_x_2308:
[----:B------:R-:W-:Y:S05]  /*86a0*/  BSYNC.RECONVERGENT B2 ;  /* 0x0000000000027941 */ /* 0x000fea0003800200 */
.L_x_2307:
        /* <DEDUP_REMOVED lines=23> */
.L_x_2306:
[----:B------:R-:W-:Y:S05]  /*8820*/  BSYNC.RECONVERGENT B1 ;  /* 0x0000000000017941 */ /* 0x000fea0003800200 */
.L_x_2305:
        /* <DEDUP_REMOVED lines=15> */
.L_x_2310:
[----:B------:R-:W-:Y:S05]  /*8920*/  BSYNC.RECONVERGENT B1 ;  /* 0x0000000000017941 */ /* 0x000fea0003800200 */
.L_x_2309:
        /* <DEDUP_REMOVED lines=30> */
.L_x_2312:
[----:B------:R-:W-:Y:S05]  /*8b10*/  BSYNC.RECONVERGENT B1 ;  /* 0x0000000000017941 */ /* 0x000fea0003800200 */
.L_x_2311:
        /* <DEDUP_REMOVED lines=20> */
.L_x_2314:
[----:B------:R-:W-:Y:S05]  /*8c60*/  BSYNC.RECONVERGENT B1 ;  /* 0x0000000000017941 */ /* 0x000fea0003800200 */
.L_x_2313:
        /* <DEDUP_REMOVED lines=23> */
.L_x_2316:
[----:B------:R-:W-:Y:S05]  /*8de0*/  BSYNC.RECONVERGENT B1 ;  /* 0x0000000000017941 */ /* 0x000fea0003800200 */
.L_x_2315:
        /* <DEDUP_REMOVED lines=17> */
.L_x_2318:
[----:B------:R-:W-:Y:S05]  /*8f00*/  BSYNC.RECONVERGENT B1 ;  /* 0x0000000000017941 */ /* 0x000fea0003800200 */
.L_x_2317:
        /* <DEDUP_REMOVED lines=18> */
.L_x_2320:
[----:B------:R-:W-:Y:S05]  /*9030*/  BSYNC.RECONVERGENT B1 ;  /* 0x0000000000017941 */ /* 0x000fea0003800200 */
.L_x_2319:
        /* <DEDUP_REMOVED lines=17> */
.L_x_2322:
[----:B------:R-:W-:Y:S05]  /*9150*/  BSYNC.RECONVERGENT B1 ;  /* 0x0000000000017941 */ /* 0x000fea0003800200 */
.L_x_2321:
        /* <DEDUP_REMOVED lines=18> */
.L_x_2324:
[----:B------:R-:W-:Y:S05]  /*9280*/  BSYNC.RECONVERGENT B1 ;  /* 0x0000000000017941 */ /* 0x000fea0003800200 */
.L_x_2323:
        /* <DEDUP_REMOVED lines=26> */
.L_x_2326:
[----:B------:R-:W-:Y:S05]  /*9430*/  BSYNC.RECONVERGENT B1 ;  /* 0x0000000000017941 */ /* 0x000fea0003800200 */
.L_x_2325:
        /* <DEDUP_REMOVED lines=16> */
.L_x_2328:
[----:B------:R-:W-:Y:S05]  /*9540*/  BSYNC.RECONVERGENT B1 ;  /* 0x0000000000017941 */ /* 0x000fea0003800200 */
.L_x_2327:
        /* <DEDUP_REMOVED lines=17> */
.L_x_2330:
[----:B------:R-:W-:Y:S05]  /*9660*/  BSYNC.RECONVERGENT B1 ;  /* 0x0000000000017941 */ /* 0x000fea0003800200 */
.L_x_2329:
        /* <DEDUP_REMOVED lines=16> */
.L_x_2332:
[----:B------:R-:W-:Y:S05]  /*9770*/  BSYNC.RECONVERGENT B1 ;  /* 0x0000000000017941 */ /* 0x000fea0003800200 */
.L_x_2331:
        /* <DEDUP_REMOVED lines=17> */
.L_x_2334:
[----:B------:R-:W-:Y:S05]  /*9890*/  BSYNC.RECONVERGENT B1 ;  /* 0x0000000000017941 */ /* 0x000fea0003800200 */
.L_x_2333:
        /* <DEDUP_REMOVED lines=18> */
.L_x_2336:
[----:B------:R-:W-:Y:S05]  /*99c0*/  BSYNC.RECONVERGENT B1 ;  /* 0x0000000000017941 */ /* 0x000fea0003800200 */
.L_x_2335:
        /* <DEDUP_REMOVED lines=16> */
.L_x_2178:
[----:B------:R-:W-:Y:S05]  /*9ad0*/  BSYNC.RECONVERGENT B0 ;  /* 0x0000000000007941 */ /* 0x000fea0003800200 */
.L_x_2127:
        /* <DEDUP_REMOVED lines=11> */
.L_x_2337:
        /* <DEDUP_REMOVED lines=15> */
.L_x_2558:


//--------------------- .text._ZN6thrust24THRUST_300001_SM_1000_NS8cuda_cub4core6detail13_kernel_agentINS1_8__reduce11ReduceAgentINS0_18transform_iteratorINS1_9__extrema12arg_minmax_fIilN4cuda3std3__44lessIiEEE15duplicate_tupleENS0_12zip_iteratorINSC_5tupleIJNS0_6detail15normal_iteratorINS0_10device_ptrIiEEEENS0_17counting_iteratorIlNS0_11use_defaultESP_SP_EEEEEEENSI_IJNSI_IJilEEEST_EEESU_EEPSU_SU_iSF_EEJSV_SW_iSF_EEEvDpT0_ --------------------------
	.section	.text._ZN6thrust24THRUST_300001_SM_1000_NS8cuda_cub4core6detail13_kernel_agentINS1_8__reduce11ReduceAgentINS0_18transform_iteratorINS1_9__extrema12arg_minmax_fIilN4cuda3std3__44lessIiEEE15duplicate_tupleENS0_12zip_iteratorINSC_5tupleIJNS0_6detail15normal_iteratorINS0_10device_ptrIiEEEENS0_17counting_iteratorIlNS0_11use_defaultESP_SP_EEEEEEENSI_IJNSI_IJilEEEST_EEESU_EEPSU_SU_iSF_EEJSV_SW_iSF_EEEvDpT0_,"ax",@progbits
	.align	128
        .global         _ZN6thrust24THRUST_300001_SM_1000_NS8cuda_cub4core6detail13_kernel_agentINS1_8__reduce11ReduceAgentINS0_18transform_iteratorINS1_9__extrema12arg_minmax_fIilN4cuda3std3__44lessIiEEE15duplicate_tupleENS0_12zip_iteratorINSC_5tupleIJNS0_6detail15normal_iteratorINS0_10device_ptrIiEEEENS0_17counting_iteratorIlNS0_11use_defaultESP_SP_EEEEEEENSI_IJNSI_IJilEEEST_EEESU_EEPSU_SU_iSF_EEJSV_SW_iSF_EEEvDpT0_
        .type           _ZN6thrust24THRUST_300001_SM_1000_NS8cuda_cub4core6detail13_kernel_agentINS1_8__reduce11ReduceAgentINS0_18transform_iteratorINS1_9__extrema12arg_minmax_fIilN4cuda3std3__44lessIiEEE15duplicate_tupleENS0_12zip_iteratorINSC_5tupleIJNS0_6detail15normal_iteratorINS0_10device_ptrIiEEEENS0_17counting_iteratorIlNS0_11use_defaultESP_SP_EEEEEEENSI_IJNSI_IJilEEEST_EEESU_EEPSU_SU_iSF_EEJSV_SW_iSF_EEEvDpT0_,@function
        .size           _ZN6thrust24THRUST_300001_SM_1000_NS8cuda_cub4core6detail13_kernel_agentINS1_8__reduce11ReduceAgentINS0_18transform_iteratorINS1_9__extrema12arg_minmax_fIilN4cuda3std3__44lessIiEEE15duplicate_tupleENS0_12zip_iteratorINSC_5tupleIJNS0_6detail15normal_iteratorINS0_10device_ptrIiEEEENS0_17counting_iteratorIlNS0_11use_defaultESP_SP_EEEEEEENSI_IJNSI_IJilEEEST_EEESU_EEPSU_SU_iSF_EEJSV_SW_iSF_EEEvDpT0_,(.L_x_2559 - _ZN6thrust24THRUST_300001_SM_1000_NS8cuda_cub4core6detail13_kernel_agentINS1_8__reduce11ReduceAgentINS0_18transform_iteratorINS1_9__extrema12arg_minmax_fIilN4cuda3std3__44lessIiEEE15duplicate_tupleENS0_12zip_iteratorINSC_5tupleIJNS0_6detail15normal_iteratorINS0_10device_ptrIiEEEENS0_17counting_iteratorIlNS0_11use_defaultESP_SP_EEEEEEENSI_IJNSI_IJilEEEST_EEESU_EEPSU_SU_iSF_EEJSV_SW_iSF_EEEvDpT0_)
        .other          _ZN6thrust24THRUST_300001_SM_1000_NS8cuda_cub4core6detail13_kernel_agentINS1_8__reduce11ReduceAgentINS0_18transform_iteratorINS1_9__extrema12arg_minmax_fIilN4cuda3std3__44lessIiEEE15duplicate_tupleENS0_12zip_iteratorINSC_5tupleIJNS0_6detail15normal_iteratorINS0_10device_ptrIiEEEENS0_17counting_iteratorIlNS0_11use_defaultESP_SP_EEEEEEENSI_IJNSI_IJilEEEST_EEESU_EEPSU_SU_iSF_EEJSV_SW_iSF_EEEvDpT0_,@"STO_CUDA_ENTRY STV_DEFAULT"
_ZN6thrust24THRUST_300001_SM_1000_NS8cuda_cub4core6detail13_kernel_agentINS1_8__reduce11ReduceAgentINS0_18transform_iteratorINS1_9__extrema12arg_minmax_fIilN4cuda3std3__44lessIiEEE15duplicate_tupleENS0_12zip_iteratorINSC_5tupleIJNS0_6detail15normal_iteratorINS0_10device_ptrIiEEEENS0_17counting_iteratorIlNS0_11use_defaultESP_SP_EEEEEEENSI_IJNSI_IJilEEEST_EEESU_EEPSU_SU_iSF_EEJSV_SW_iSF_EEEvDpT0_:
.text._ZN6thrust24THRUST_300001_SM_1000_NS8cuda_cub4core6detail13_kernel_agentINS1_8__reduce11ReduceAgentINS0_18transform_iteratorINS1_9__extrema12arg_minmax_fIilN4cuda3std3__44lessIiEEE15duplicate_tupleENS0_12zip_iteratorINSC_5tupleIJNS0_6detail15normal_iteratorINS0_10device_ptrIiEEEENS0_17counting_iteratorIlNS0_11use_defaultESP_SP_EEEEEEENSI_IJNSI_IJilEEEST_EEESU_EEPSU_SU_iSF_EEJSV_SW_iSF_EEEvDpT0_:
        /* <DEDUP_REMOVED lines=49> */
.L_x_2348:
        /* <DEDUP_REMOVED lines=27> */
.L_x_2345:
[----:B------:R-:W-:Y:S05]  /*04c0*/  BSYNC.RECONVERGENT B3 ;  /* 0x0000000000037941 */ /* 0x000fea0003800200 */
.L_x_2344:
        /* <DEDUP_REMOVED lines=15> */
.L_x_2347:
[----:B------:R-:W-:Y:S05]  /*05c0*/  BSYNC.RECONVERGENT B3 ;  /* 0x0000000000037941 */ /* 0x000fea0003800200 */
.L_x_2346:
[----:B------:R-:W-:Y:S01]  /*05d0*/  IADD3 R15, P0, PT, R15, 0x100, RZ ;  /* 0x000001000f0f7810 */ /* 0x000fe20007f1e0ff */
[----:B------:R-:W-:Y:S01]  /*05e0*/  VIADD R6, R6, 0x100 ;  /* 0x0000010006067836 */ /* 0x000fe20000000000 */
[----:B------:R-:W-:-:S03]  /*05f0*/  IADD3 R7, P1, PT, R7, 0x400, RZ ;  /* 0x0000040007077810 */ /* 0x000fc60007f3e0ff */
[----:B------:R-:W-:Y:S02]  /*0600*/  IMAD.X R16, RZ, RZ, R16, P0 ;  /* 0x000000ffff107224 */ /* 0x000fe400000e0610 */
[----:B------:R-:W-:Y:S01]  /*0610*/  IMAD.X R8, RZ, RZ, R8, P1 ;  /* 0x000000ffff087224 */ /* 0x000fe200008e0608 */
[----:B------:R-:W-:Y:S07]  /*0620*/  @P2 BRA `(.L_x_2348) ;  /* 0xfffffffc00382947 */ /* 0x000fee000383ffff */
.L_x_2343:
[----:B------:R-:W-:Y:S05]  /*0630*/  BSYNC.RECONVERGENT B1 ;  /* 0x0000000000017941 */ /* 0x000fea0003800200 */
.L_x_2342:
[----:B------:R-:W-:-:S13]  /*0640*/  ISETP.GE.U32.AND P0, PT, R4, 0x300, PT ;  /* 0x000003000400780c */ /* 0x000fda0003f06070 */
[----:B------:R-:W-:Y:S05]  /*0650*/  @!P0 BRA `(.L_x_2341) ;  /* 0x00000008009c8947 */ /* 0x000fea0003800000 */
[----:B------:R-:W0:Y:S01]  /*0660*/  LDC.64 R2, c[0x0][0x380] ;  /* 0x0000e000ff027b82 */ /* 0x000e220000000a00 */
[----:B------:R-:W-:-:S07]  /*0670*/  VIADD R7, R6, 0x200 ;  /* 0x0000020006077836 */ /* 0x000fce0000000000 */
[----:B------:R-:W1:Y:S02]  /*0680*/  LDC.64 R4, c[0x0][0x388] ;  /* 0x0000e200ff047b82 */ /* 0x000e640000000a00 */
.L_x_2365:
        /* <DEDUP_REMOVED lines=26> */
.L_x_2350:
[----:B------:R-:W-:Y:S05]  /*0830*/  BSYNC.RECONVERGENT B1 ;  /* 0x0000000000017941 */ /* 0x000fea0003800200 */
.L_x_2349:
        /* <DEDUP_REMOVED lines=17> */
.L_x_2352:
[----:B------:R-:W-:Y:S05]  /*0950*/  BSYNC.RECONVERGENT B1 ;  /* 0x0000000000017941 */ /* 0x000fea0003800200 */
.L_x_2351:
        /* <DEDUP_REMOVED lines=19> */
.L_x_2354:
[----:B------:R-:W-:Y:S05]  /*0a90*/  BSYNC.RECONVERGENT B1 ;  /* 0x0000000000017941 */ /* 0x000fea0003800200 */
.L_x_2353:
        /* <DEDUP_REMOVED lines=17> */
.L_x_2356:
[----:B------:R-:W-:Y:S05]  /*0bb0*/  BSYNC.RECONVERGENT B1 ;  /* 0x0000000000017941 */ /* 0x000fea0003800200 */
.L_x_2355:
        /* <DEDUP_REMOVED lines=19> */
.L_x_2358:
[----:B------:R-:W-:Y:S05]  /*0cf0*/  BSYNC.RECONVERGENT B1 ;  /* 0x0000000000017941 */ /* 0x000fea0003800200 */
.L_x_2357:
        /* <DEDUP_REMOVED lines=18> */
.L_x_2360:
[----:B------:R-:W-:Y:S05]  /*0e20*/  BSYNC.RECONVERGENT B1 ;  /* 0x0000000000017941 */ /* 0x000fea0003800200 */
.L_x_2359:
        /* <DEDUP_REMOVED lines=19> */
.L_x_2362:
[----:B------:R-:W-:Y:S05]  /*0f60*/  BSYNC.RECONVERGENT B1 ;  /* 0x0000000000017941 */ /* 0x000fea0003800200 */
.L_x_2361:
        /* <DEDUP_REMOVED lines=17> */
.L_x_2364:
[----:B------:R-:W-:Y:S05]  /*1080*/  BSYNC.RECONVERGENT B1 ;  /* 0x0000000000017941 */ /* 0x000fea0003800200 */
.L_x_2363:
[C---:B------:R-:W-:Y:S02]  /*1090*/  VIADD R6, R7.reuse, 0x200 ;  /* 0x0000020007067836 */ /* 0x040fe40000000000 */
[----:B------:R-:W-:-:S03]  /*10a0*/  VIADD R7, R7, 0x400 ;  /* 0x0000040007077836 */ /* 0x000fc60000000000 */
[----:B------:R-:W-:-:S13]  /*10b0*/  ISETP.GE.AND P0, PT, R6, UR5, PT ;  /* 0x0000000506007c0c */ /* 0x000fda000bf06270 */
[----:B------:R-:W-:Y:S05]  /*10c0*/  @!P0 BRA `(.L_x_2365) ;  /* 0xfffffff400708947 */ /* 0x000fea000383ffff */
.L_x_2341:
[----:B------:R-:W-:Y:S05]  /*10d0*/  BSYNC.RECONVERGENT B2 ;  /* 0x0000000000027941 */ /* 0x000fea0003800200 */
.L_x_2340:
        /* <DEDUP_REMOVED lines=38> */
.L_x_2370:
[----:B------:R-:W-:Y:S05]  /*1340*/  BSYNC.RECONVERGENT B2 ;  /* 0x0000000000027941 */ /* 0x000fea0003800200 */
.L_x_2369:
        /* <DEDUP_REMOVED lines=14> */
.L_x_2368:
[----:B------:R-:W-:Y:S05]  /*1430*/  BSYNC.RECONVERGENT B1 ;  /* 0x0000000000017941 */ /* 0x000fea0003800200 */
.L_x_2367:
        /* <DEDUP_REMOVED lines=31> */
.L_x_2374:
[----:B------:R-:W-:Y:S05]  /*1630*/  BSYNC.RECONVERGENT B2 ;  /* 0x0000000000027941 */ /* 0x000fea0003800200 */
.L_x_2373:
        /* <DEDUP_REMOVED lines=23> */
.L_x_2372:
[----:B------:R-:W-:Y:S05]  /*17b0*/  BSYNC.RECONVERGENT B1 ;  /* 0x0000000000017941 */ /* 0x000fea0003800200 */
.L_x_2371:
        /* <DEDUP_REMOVED lines=31> */
.L_x_2378:
[----:B------:R-:W-:Y:S05]  /*19b0*/  BSYNC.RECONVERGENT B2 ;  /* 0x0000000000027941 */ /* 0x000fea0003800200 */
.L_x_2377:
        /* <DEDUP_REMOVED lines=23> */
.L_x_2376:
[----:B------:R-:W-:Y:S05]  /*1b30*/  BSYNC.RECONVERGENT B1 ;  /* 0x0000000000017941 */ /* 0x000fea0003800200 */
.L_x_2375:
        /* <DEDUP_REMOVED lines=31> */
.L_x_2382:
[----:B------:R-:W-:Y:S05]  /*1d30*/  BSYNC.RECONVERGENT B2 ;  /* 0x0000000000027941 */ /* 0x000fea0003800200 */
.L_x_2381:
        /* <DEDUP_REMOVED lines=23> */
.L_x_2380:
[----:B------:R-:W-:Y:S05]  /*1eb0*/  BSYNC.RECONVERGENT B1 ;  /* 0x0000000000017941 */ /* 0x000fea0003800200 */
.L_x_2379:
        /* <DEDUP_REMOVED lines=31> */
.L_x_2386:
[----:B------:R-:W-:Y:S05]  /*20b0*/  BSYNC.RECONVERGENT B2 ;  /* 0x0000000000027941 */ /* 0x000fea0003800200 */
.L_x_2385:
        /* <DEDUP_REMOVED lines=23> */
.L_x_2384:
[----:B------:R-:W-:Y:S05]  /*2230*/  BSYNC.RECONVERGENT B1 ;  /* 0x0000000000017941 */ /* 0x000fea0003800200 */
.L_x_2383:
        /* <DEDUP_REMOVED lines=14> */
.L_x_2388:
[----:B------:R-:W-:Y:S05]  /*2320*/  BSYNC.RECONVERGENT B1 ;  /* 0x0000000000017941 */ /* 0x000fea0003800200 */
.L_x_2387:
        /* <DEDUP_REMOVED lines=27> */
.L_x_2391:
[----:B------:R-:W-:Y:S05]  /*24e0*/  BSYNC.RECONVERGENT B1 ;  /* 0x0000000000017941 */ /* 0x000fea0003800200 */
.L_x_2390:
        /* <DEDUP_REMOVED lines=28> */
.L_x_2393:
[----:B------:R-:W-:Y:S05]  /*26b0*/  BSYNC.RECONVERGENT B1 ;  /* 0x0000000000017941 */ /* 0x000fea0003800200 */
.L_x_2392:
        /* <DEDUP_REMOVED lines=18> */
.L_x_2395:
[----:B------:R-:W-:Y:S05]  /*27e0*/  BSYNC.RECONVERGENT B1 ;  /* 0x0000000000017941 */ /* 0x000fea0003800200 */
.L_x_2394:
        /* <DEDUP_REMOVED lines=17> */
.L_x_2397:
[----:B------:R-:W-:Y:S05]  /*2900*/  BSYNC.RECONVERGENT B1 ;  /* 0x0000000000017941 */ /* 0x000fea0003800200 */
.L_x_2396:
        /* <DEDUP_REMOVED lines=16> */
.L_x_2399:
[----:B------:R-:W-:Y:S05]  /*2a10*/  BSYNC.RECONVERGENT B1 ;  /* 0x0000000000017941 */ /* 0x000fea0003800200 */
.L_x_2398:
        /* <DEDUP_REMOVED lines=17> */
.L_x_2401:
[----:B------:R-:W-:Y:S05]  /*2b30*/  BSYNC.RECONVERGENT B1 ;  /* 0x0000000000017941 */ /* 0x000fea0003800200 */
.L_x_2400:
        /* <DEDUP_REMOVED lines=18> */
.L_x_2403:
[----:B------:R-:W-:Y:S05]  /*2c60*/  BSYNC.RECONVERGENT B1 ;  /* 0x0000000000017941 */ /* 0x000fea0003800200 */
.L_x_2402:
        /* <DEDUP_REMOVED lines=26> */
.L_x_2405:
[----:B------:R-:W-:Y:S05]  /*2e10*/  BSYNC.RECONVERGENT B1 ;  /* 0x0000000000017941 */ /* 0x000fea0003800200 */
.L_x_2404:
        /* <DEDUP_REMOVED lines=16> */
.L_x_2407:
[----:B------:R-:W-:Y:S05]  /*2f20*/  BSYNC.RECONVERGENT B1 ;  /* 0x0000000000017941 */ /* 0x000fea0003800200 */
.L_x_2406:
        /* <DEDUP_REMOVED lines=17> */
.L_x_2409:
[----:B------:R-:W-:Y:S05]  /*3040*/  BSYNC.RECONVERGENT B1 ;  /* 0x0000000000017941 */ /* 0x000fea0003800200 */
.L_x_2408:
        /* <DEDUP_REMOVED lines=16> */
.L_x_2411:
[----:B------:R-:W-:Y:S05]  /*3150*/  BSYNC.RECONVERGENT B1 ;  /* 0x0000000000017941 */ /* 0x000fea0003800200 */
.L_x_2410:
        /* <DEDUP_REMOVED lines=17> */
.L_x_2413:
[----:B------:R-:W-:Y:S05]  /*3270*/  BSYNC.RECONVERGENT B1 ;  /* 0x0000000000017941 */ /* 0x000fea0003800200 */
.L_x_2412:
        /* <DEDUP_REMOVED lines=18> */
.L_x_2415:
[----:B------:R-:W-:Y:S05]  /*33a0*/  BSYNC.RECONVERGENT B1 ;  /* 0x0000000000017941 */ /* 0x000fea0003800200 */
.L_x_2414:
        /* <DEDUP_REMOVED lines=18> */
.L_x_2366:
        /* <DEDUP_REMOVED lines=41> */
.L_x_2419:
[----:B------:R-:W-:Y:S05]  /*3760*/  BSYNC.RECONVERGENT B2 ;  /* 0x0000000000027941 */ /* 0x000fea0003800200 */
.L_x_2418:
        /* <DEDUP_REMOVED lines=14> */
.L_x_2417:
[----:B------:R-:W-:Y:S05]  /*3850*/  BSYNC.RECONVERGENT B1 ;  /* 0x0000000000017941 */ /* 0x000fea0003800200 */
.L_x_2416:
        /* <DEDUP_REMOVED lines=32> */
.L_x_2423:
[----:B------:R-:W-:Y:S05]  /*3a60*/  BSYNC.RECONVERGENT B2 ;  /* 0x0000000000027941 */ /* 0x000fea0003800200 */
.L_x_2422:
        /* <DEDUP_REMOVED lines=23> */
.L_x_2421:
[----:B------:R-:W-:Y:S05]  /*3be0*/  BSYNC.RECONVERGENT B1 ;  /* 0x0000000000017941 */ /* 0x000fea0003800200 */
.L_x_2420:
        /* <DEDUP_REMOVED lines=32> */
.L_x_2427:
[----:B------:R-:W-:Y:S05]  /*3df0*/  BSYNC.RECONVERGENT B2 ;  /* 0x0000000000027941 */ /* 0x000fea0003800200 */
.L_x_2426:
        /* <DEDUP_REMOVED lines=23> */
.L_x_2425:
[----:B------:R-:W-:Y:S05]  /*3f70*/  BSYNC.RECONVERGENT B1 ;  /* 0x0000000000017941 */ /* 0x000fea0003800200 */
.L_x_2424:
        /* <DEDUP_REMOVED lines=32> */
.L_x_2431:
[----:B------:R-:W-:Y:S05]  /*4180*/  BSYNC.RECONVERGENT B2 ;  /* 0x0000000000027941 */ /* 0x000fea0003800200 */
.L_x_2430:
        /* <DEDUP_REMOVED lines=23> */
.L_x_2429:
[----:B------:R-:W-:Y:S05]  /*4300*/  BSYNC.RECONVERGENT B1 ;  /* 0x0000000000017941 */ /* 0x000fea0003800200 */
.L_x_2428:
        /* <DEDUP_REMOVED lines=32> */
.L_x_2435:
[----:B------:R-:W-:Y:S05]  /*4510*/  BSYNC.RECONVERGENT B2 ;  /* 0x0000000000027941 */ /* 0x000fea0003800200 */
.L_x_2434:
        /* <DEDUP_REMOVED lines=23> */
.L_x_2433:
[----:B------:R-:W-:Y:S05]  /*4690*/  BSYNC.RECONVERGENT B1 ;  /* 0x0000000000017941 */ /* 0x000fea0003800200 */
.L_x_2432:
        /* <DEDUP_REMOVED lines=12> */
.L_x_2437:
[----:B------:R-:W-:Y:S05]  /*4760*/  BSYNC.RECONVERGENT B1 ;  /* 0x0000000000017941 */ /* 0x000fea0003800200 */
.L_x_2436:
        /* <DEDUP_REMOVED lines=36> */
.L_x_2440:
[----:B------:R-:W-:Y:S05]  /*49b0*/  BSYNC.RECONVERGENT B1 ;  /* 0x0000000000017941 */ /* 0x000fea0003800200 */
.L_x_2439:
        /* <DEDUP_REMOVED lines=18> */
.L_x_2441:
[----:B------:R-:W-:Y:S05]  /*4ae0*/  BSYNC.RECONVERGENT B1 ;  /* 0x0000000000017941 */ /* 0x000fea0003800200 */
.L_x_2438:
        /* <DEDUP_REMOVED lines=33> */
.L_x_2444:
[----:B------:R-:W-:Y:S05]  /*4d00*/  BSYNC.RECONVERGENT B1 ;  /* 0x0000000000017941 */ /* 0x000fea0003800200 */
.L_x_2443:
        /* <DEDUP_REMOVED lines=18> */
.L_x_2445:
[----:B------:R-:W-:Y:S05]  /*4e30*/  BSYNC.RECONVERGENT B1 ;  /* 0x0000000000017941 */ /* 0x000fea0003800200 */
.L_x_2442:
        /* <DEDUP_REMOVED lines=33> */
.L_x_2448:
[----:B------:R-:W-:Y:S05]  /*5050*/  BSYNC.RECONVERGENT B1 ;  /* 0x0000000000017941 */ /* 0x000fea0003800200 */
.L_x_2447:
        /* <DEDUP_REMOVED lines=18> */
.L_x_2449:
[----:B------:R-:W-:Y:S05]  /*5180*/  BSYNC.RECONVERGENT B1 ;  /* 0x0000000000017941 */ /* 0x000fea0003800200 */
.L_x_2446:
        /* <DEDUP_REMOVED lines=33> */
.L_x_2452:
[----:B------:R-:W-:Y:S05]  /*53a0*/  BSYNC.RECONVERGENT B1 ;  /* 0x0000000000017941 */ /* 0x000fea0003800200 */
.L_x_2451:
        /* <DEDUP_REMOVED lines=18> */
.L_x_2453:
[----:B------:R-:W-:Y:S05]  /*54d0*/  BSYNC.RECONVERGENT B1 ;  /* 0x0000000000017941 */ /* 0x000fea0003800200 */
.L_x_2450:
        /* <DEDUP_REMOVED lines=33> */
.L_x_2456:
[----:B------:R-:W-:Y:S05]  /*56f0*/  BSYNC.RECONVERGENT B1 ;  /* 0x0000000000017941 */ /* 0x000fea0003800200 */
.L_x_2455:
        /* <DEDUP_REMOVED lines=18> */
.L_x_2457:
[----:B------:R-:W-:Y:S05]  /*5820*/  BSYNC.RECONVERGENT B1 ;  /* 0x0000000000017941 */ /* 0x000fea0003800200 */
.L_x_2454:
        /* <DEDUP_REMOVED lines=33> */
.L_x_2460:
[----:B------:R-:W-:Y:S05]  /*5a40*/  BSYNC.RECONVERGENT B1 ;  /* 0x0000000000017941 */ /* 0x000fea0003800200 */
.L_x_2459:
        /* <DEDUP_REMOVED lines=18> */
.L_x_2461:
[----:B------:R-:W-:Y:S05]  /*5b70*/  BSYNC.RECONVERGENT B1 ;  /* 0x0000000000017941 */ /* 0x000fea0003800200 */
.L_x_2458:
        /* <DEDUP_REMOVED lines=33> */
.L_x_2463:
[----:B------:R-:W-:Y:S05]  /*5d90*/  BSYNC.RECONVERGENT B1 ;  /* 0x0000000000017941 */ /* 0x000fea0003800200 */
.L_x_2462:
        /* <DEDUP_REMOVED lines=19> */
.L_x_2339:
        /* <DEDUP_REMOVED lines=26> */
.L_x_2469:
        /* <DEDUP_REMOVED lines=26> */
.L_x_2466:
[----:B0-----:R-:W-:Y:S05]  /*6210*/  BSYNC.RECONVERGENT B1 ;  /* 0x0000000000017941 */ /* 0x001fea0003800200 */
.L_x_2465:
        /* <DEDUP_REMOVED lines=22> */
.L_x_2468:
[----:B------:R-:W-:Y:S05]  /*6380*/  BSYNC.RECONVERGENT B1 ;  /* 0x0000000000017941 */ /* 0x000fea0003800200 */
.L_x_2467:
        /* <DEDUP_REMOVED lines=15> */
.L_x_2464:
        /* <DEDUP_REMOVED lines=25> */
.L_x_2478:
        /* <DEDUP_REMOVED lines=27> */
.L_x_2475:
[----:B------:R-:W-:Y:S05]  /*67c0*/  BSYNC.RECONVERGENT B3 ;  /* 0x0000000000037941 */ /* 0x000fea0003800200 */
.L_x_2474:
        /* <DEDUP_REMOVED lines=15> */
.L_x_2477:
[----:B------:R-:W-:Y:S05]  /*68c0*/  BSYNC.RECONVERGENT B3 ;  /* 0x0000000000037941 */ /* 0x000fea0003800200 */
.L_x_2476:
[----:B------:R-:W-:Y:S01]  /*68d0*/  IADD3 R18, P0, PT, R18, 0x100, RZ ;  /* 0x0000010012127810 */ /* 0x000fe20007f1e0ff */
[----:B------:R-:W-:Y:S01]  /*68e0*/  VIADD R3, R3, 0x100 ;  /* 0x0000010003037836 */ /* 0x000fe20000000000 */
[----:B------:R-:W-:-:S03]  /*68f0*/  IADD3 R11, P1, PT, R11, 0x400, RZ ;  /* 0x000004000b0b7810 */ /* 0x000fc60007f3e0ff */
[----:B------:R-:W-:Y:S02]  /*6900*/  IMAD.X R13, RZ, RZ, R13, P0 ;  /* 0x000000ffff0d7224 */ /* 0x000fe400000e060d */
[----:B------:R-:W-:Y:S01]  /*6910*/  IMAD.X R12, RZ, RZ, R12, P1 ;  /* 0x000000ffff0c7224 */ /* 0x000fe200008e060c */
[----:B------:R-:W-:Y:S07]  /*6920*/  @P2 BRA `(.L_x_2478) ;  /* 0xfffffffc00382947 */ /* 0x000fee000383ffff */
.L_x_2473:
[----:B------:R-:W-:Y:S05]  /*6930*/  BSYNC.RECONVERGENT B1 ;  /* 0x0000000000017941 */ /* 0x000fea0003800200 */
.L_x_2472:
        /* <DEDUP_REMOVED lines=15> */
.L_x_2495:
        /* <DEDUP_REMOVED lines=27> */
.L_x_2480:
[----:B------:R-:W-:Y:S05]  /*6be0*/  BSYNC.RECONVERGENT B1 ;  /* 0x0000000000017941 */ /* 0x000fea0003800200 */
.L_x_2479:
        /* <DEDUP_REMOVED lines=16> */
.L_x_2482:
[----:B------:R-:W-:Y:S05]  /*6cf0*/  BSYNC.RECONVERGENT B1 ;  /* 0x0000000000017941 */ /* 0x000fea0003800200 */
.L_x_2481:
        /* <DEDUP_REMOVED lines=20> */
.L_x_2484:
[----:B------:R-:W-:Y:S05]  /*6e40*/  BSYNC.RECONVERGENT B1 ;  /* 0x0000000000017941 */ /* 0x000fea0003800200 */
.L_x_2483:
        /* <DEDUP_REMOVED lines=17> */
.L_x_2486:
[----:B------:R-:W-:Y:S05]  /*6f60*/  BSYNC.RECONVERGENT B1 ;  /* 0x0000000000017941 */ /* 0x000fea0003800200 */
.L_x_2485:
        /* <DEDUP_REMOVED lines=20> */
.L_x_2488:
[----:B------:R-:W-:Y:S05]  /*70b0*/  BSYNC.RECONVERGENT B1 ;  /* 0x0000000000017941 */ /* 0x000fea0003800200 */
.L_x_2487:
        /* <DEDUP_REMOVED lines=17> */
.L_x_2490:
[----:B------:R-:W-:Y:S05]  /*71d0*/  BSYNC.RECONVERGENT B1 ;  /* 0x0000000000017941 */ /* 0x000fea0003800200 */
.L_x_2489:
        /* <DEDUP_REMOVED lines=20> */
.L_x_2492:
[----:B------:R-:W-:Y:S05]  /*7320*/  BSYNC.RECONVERGENT B1 ;  /* 0x0000000000017941 */ /* 0x000fea0003800200 */
.L_x_2491:
        /* <DEDUP_REMOVED lines=17> */
.L_x_2494:
[----:B------:R-:W-:Y:S05]  /*7440*/  BSYNC.RECONVERGENT B1 ;  /* 0x0000000000017941 */ /* 0x000fea0003800200 */
.L_x_2493:
        /* <DEDUP_REMOVED lines=11> */
.L_x_2471:
[----:B------:R-:W-:Y:S05]  /*7500*/  BSYNC.RECONVERGENT B2 ;  /* 0x0000000000027941 */ /* 0x000fea0003800200 */
.L_x_2470:
        /* <DEDUP_REMOVED lines=32> */
.L_x_2499:
[----:B------:R-:W-:Y:S05]  /*7710*/  BSYNC.RECONVERGENT B2 ;  /* 0x0000000000027941 */ /* 0x000fea0003800200 */
.L_x_2498:
        /* <DEDUP_REMOVED lines=23> */
.L_x_2497:
[----:B------:R-:W-:Y:S05]  /*7890*/  BSYNC.RECONVERGENT B1 ;  /* 0x0000000000017941 */ /* 0x000fea0003800200 */
.L_x_2496:
        /* <DEDUP_REMOVED lines=31> */
.L_x_2503:
[----:B------:R-:W-:Y:S05]  /*7a90*/  BSYNC.RECONVERGENT B2 ;  /* 0x0000000000027941 */ /* 0x000fea0003800200 */
.L_x_2502:
        /* <DEDUP_REMOVED lines=23> */
.L_x_2501:
[----:B------:R-:W-:Y:S05]  /*7c10*/  BSYNC.RECONVERGENT B1 ;  /* 0x0000000000017941 */ /* 0x000fea0003800200 */
.L_x_2500:
        /* <DEDUP_REMOVED lines=31> */
.L_x_2507:
[----:B------:R-:W-:Y:S05]  /*7e10*/  BSYNC.RECONVERGENT B2 ;  /* 0x0000000000027941 */ /* 0x000fea0003800200 */
.L_x_2506:
        /* <DEDUP_REMOVED lines=23> */
.L_x_2505:
[----:B------:R-:W-:Y:S05]  /*7f90*/  BSYNC.RECONVERGENT B1 ;  /* 0x0000000000017941 */ /* 0x000fea0003800200 */
.L_x_2504:
        /* <DEDUP_REMOVED lines=31> */
.L_x_2511:
[----:B------:R-:W-:Y:S05]  /*8190*/  BSYNC.RECONVERGENT B2 ;  /* 0x0000000000027941 */ /* 0x000fea0003800200 */
.L_x_2510:
        /* <DEDUP_REMOVED lines=23> */
.L_x_2509:
[----:B------:R-:W-:Y:S05]  /*8310*/  BSYNC.RECONVERGENT B1 ;  /* 0x0000000000017941 */ /* 0x000fea0003800200 */
.L_x_2508:
        /* <DEDUP_REMOVED lines=31> */
.L_x_2515:
[----:B------:R-:W-:Y:S05]  /*8510*/  BSYNC.RECONVERGENT B2 ;  /* 0x0000000000027941 */ /* 0x000fea0003800200 */
.L_x_2514:
        /* <DEDUP_REMOVED lines=23> */
.L_x_2513:
[----:B------:R-:W-:Y:S05]  /*8690*/  BSYNC.RECONVERGENT B1 ;  /* 0x0000000000017941 */ /* 0x000fea0003800200 */
.L_x_2512:
        /* <DEDUP_REMOVED lines=14> */
.L_x_2517:
[----:B------:R-:W-:Y:S05]  /*8780*/  BSYNC.RECONVERGENT B1 ;  /* 0x0000000000017941 */ /* 0x000fea0003800200 */
.L_x_2516:
        /* <DEDUP_REMOVED lines=27> */
.L_x_2519:
[----:B------:R-:W-:Y:S05]  /*8940*/  BSYNC.RECONVERGENT B1 ;  /* 0x0000000000017941 */ /* 0x000fea0003800200 */
.L_x_2518:
        /* <DEDUP_REMOVED lines=28> */
.L_x_2521:
[----:B------:R-:W-:Y:S05]  /*8b10*/  BSYNC.RECONVERGENT B1 ;  /* 0x0000000000017941 */ /* 0x000fea0003800200 */
.L_x_2520:
        /* <DEDUP_REMOVED lines=18> */
.L_x_2523:
[----:B------:R-:W-:Y:S05]  /*8c40*/  BSYNC.RECONVERGENT B1 ;  /* 0x0000000000017941 */ /* 0x000fea0003800200 */
.L_x_2522:
        /* <DEDUP_REMOVED lines=17> */
.L_x_2525:
[----:B------:R-:W-:Y:S05]  /*8d60*/  BSYNC.RECONVERGENT B1 ;  /* 0x0000000000017941 */ /* 0x000fea0003800200 */
.L_x_2524:
        /* <DEDUP_REMOVED lines=16> */
.L_x_2527:
[----:B------:R-:W-:Y:S05]  /*8e70*/  BSYNC.RECONVERGENT B1 ;  /* 0x0000000000017941 */ /* 0x000fea0003800200 */
.L_x_2526:
        /* <DEDUP_REMOVED lines=17> */
.L_x_2529:
[----:B------:R-:W-:Y:S05]  /*8f90*/  BSYNC.RECONVERGENT B1 ;  /* 0x0000000000017941 */ /* 0x000fea0003800200 */
.L_x_2528:
        /* <DEDUP_REMOVED lines=18> */
.L_x_2531:
[----:B------:R-:W-:Y:S05]  /*90c0*/  BSYNC.RECONVERGENT B1 ;  /* 0x0000000000017941 */ /* 0x000fea0003800200 */
.L_x_2530:
        /* <DEDUP_REMOVED lines=26> */
.L_x_2533:
[----:B------:R-:W-:Y:S05]  /*9270*/  BSYNC.RECONVERGENT B1 ;  /* 0x0000000000017941 */ /* 0x000fea0003800200 */
.L_x_2532:
        /* <DEDUP_REMOVED lines=16> */
.L_x_2535:
[----:B------:R-:W-:Y:S05]  /*9380*/  BSYNC.RECONVERGENT B1 ;  /* 0x0000000000017941 */ /* 0x000fea0003800200 */
.L_x_2534:
        /* <DEDUP_REMOVED lines=17> */
.L_x_2537:
[----:B------:R-:W-:Y:S05]  /*94a0*/  BSYNC.RECONVERGENT B1 ;  /* 0x0000000000017941 */ /* 0x000fea0003800200 */
.L_x_2536:
        /* <DEDUP_REMOVED lines=16> */
.L_x_2539:
[----:B------:R-:W-:Y:S05]  /*95b0*/  BSYNC.RECONVERGENT B1 ;  /* 0x0000000000017941 */ /* 0x000fea0003800200 */
.L_x_2538:
        /* <DEDUP_REMOVED lines=17> */
.L_x_2541:
[----:B------:R-:W-:Y:S05]  /*96d0*/  BSYNC.RECONVERGENT B1 ;  /* 0x0000000000017941 */ /* 0x000fea0003800200 */
.L_x_2540:
        /* <DEDUP_REMOVED lines=18> */
.L_x_2543:
[----:B------:R-:W-:Y:S05]  /*9800*/  BSYNC.RECONVERGENT B1 ;  /* 0x0000000000017941 */ /* 0x000fea0003800200 */
.L_x_2542:
        /* <DEDUP_REMOVED lines=16> */
.L_x_2389:
[----:B------:R-:W-:Y:S05]  /*9910*/  BSYNC.RECONVERGENT B0 ;  /* 0x0000000000007941 */ /* 0x000fea0003800200 */
.L_x_2338:
        /* <DEDUP_REMOVED lines=9> */
.L_x_2544:
        /* <DEDUP_REMOVED lines=13> */
.L_x_2559:


//--------------------- .nv.shared._ZN3cub18CUB_300001_SM_10006detail11EmptyKernelIvEEvv --------------------------
	.section	.nv.shared._ZN3cub18CUB_300001_SM_10006detail11EmptyKernelIvEEvv,"aw",@nobits
	.sectionflags	@""
	.align	16
	.zero		1024


//--------------------- .nv.shared.reserved.0     --------------------------
	.section	.nv.shared.reserved.0,"aw",@nobits
	.weak		__nv_reservedSMEM_offset_0_alias
	.size		__nv_reservedSMEM_offset_0_alias, 0, 64
	.other		__nv_reservedSMEM_offset_0_alias,@"STO_CUDA_RESERVED_SHARED STV_DEFAULT"
__nv_reservedSMEM_offset_0_alias:
	.zero		0
	.zero		64


//--------------------- .nv.global                --------------------------
	.section	.nv.global,"aw",@nobits
.nv.global:
	.type		_ZN34_INTERNAL_82839623_4_k_cu_95a8da446thrust24THRUST_300001_SM_1000_NS12placeholders2_8E,@object
	.size		_ZN34_INTERNAL_82839623_4_k_cu_95a8da446thrust24THRUST_300001_SM_1000_NS12placeholders2_8E,(_ZN34_INTERNAL_82839623_4_k_cu_95a8da444cuda3std3__436_GLOBAL__N__82839623_4_k_cu_95a8da446ignoreE - _ZN34_INTERNAL_82839623_4_k_cu_95a8da446thrust24THRUST_300001_SM_1000_NS12placeholders2_8E)
_ZN34_INTERNAL_82839623_4_k_cu_95a8da446thrust24THRUST_300001_SM_1000_NS12placeholders2_8E:
	.zero		1
	.type		_ZN34_INTERNAL_82839623_4_k_cu_95a8da444cuda3std3__436_GLOBAL__N__82839623_4_k_cu_95a8da446ignoreE,@object
	.size		_ZN34_INTERNAL_82839623_4_k_cu_95a8da444cuda3std3__436_GLOBAL__N__82839623_4_k_cu_95a8da446ignoreE,(_ZN34_INTERNAL_82839623_4_k_cu_95a8da444cuda3std6ranges3__45__cpo4dataE - _ZN34_INTERNAL_82839623_4_k_cu_95a8da444cuda3std3__436_GLOBAL__N__82839623_4_k_cu_95a8da446ignoreE)
_ZN34_INTERNAL_82839623_4_k_cu_95a8da444cuda3std3__436_GLOBAL__N__82839623_4_k_cu_95a8da446ignoreE:
	.zero		1
	.type		_ZN34_INTERNAL_82839623_4_k_cu_95a8da444cuda3std6ranges3__45__cpo4dataE,@object
	.size		_ZN34_INTERNAL_82839623_4_k_cu_95a8da444cuda3std6ranges3__45__cpo4dataE,(_ZN34_INTERNAL_82839623_4_k_cu_95a8da446thrust24THRUST_300001_SM_1000_NS6system3cpp3parE - _ZN34_INTERNAL_82839623_4_k_cu_95a8da444cuda3std6ranges3__45__cpo4dataE)
_ZN34_INTERNAL_82839623_4_k_cu_95a8da444cuda3std6ranges3__45__cpo4dataE:
	.zero		1
	.type		_ZN34_INTERNAL_82839623_4_k_cu_95a8da446thrust24THRUST_300001_SM_1000_NS6system3cpp3parE,@object
	.size		_ZN34_INTERNAL_82839623_4_k_cu_95a8da446thrust24THRUST_300001_SM_1000_NS6system3cpp3parE,(_ZN34_INTERNAL_82839623_4_k_cu_95a8da444cuda3std3__45__cpo5beginE - _ZN34_INTERNAL_82839623_4_k_cu_95a8da446thrust24THRUST_300001_SM_1000_NS6system3cpp3parE)
_ZN34_INTERNAL_82839623_4_k_cu_95a8da446thrust24THRUST_300001_SM_1000_NS6system3cpp3parE:
	.zero		1
	.type		_ZN34_INTERNAL_82839623_4_k_cu_95a8da444cuda3std3__45__cpo5beginE,@object
	.size		_ZN34_INTERNAL_82839623_4_k_cu_95a8da444cuda3std3__45__cpo5beginE,(_ZN34_INTERNAL_82839623_4_k_cu_95a8da444cuda3std6ranges3__45__cpo5beginE - _ZN34_INTERNAL_82839623_4_k_cu_95a8da444cuda3std3__45__cpo5beginE)
_ZN34_INTERNAL_82839623_4_k_cu_95a8da444cuda3std3__45__cpo5beginE:
	.zero		1
	.type		_ZN34_INTERNAL_82839623_4_k_cu_95a8da444cuda3std6ranges3__45__cpo5beginE,@object
	.size		_ZN34_INTERNAL_82839623_4_k_cu_95a8da444cuda3std6ranges3__45__cpo5beginE,(_ZN34_INTERNAL_82839623_4_k_cu_95a8da446thrust24THRUST_300001_SM_1000_NS6deviceE - _ZN34_INTERNAL_82839623_4_k_cu_95a8da444cuda3std6ranges3__45__cpo5beginE)
_ZN34_INTERNAL_82839623_4_k_cu_95a8da444cuda3std6ranges3__45__cpo5beginE:
	.zero		1
	.type		_ZN34_INTERNAL_82839623_4_k_cu_95a8da446thrust24THRUST_300001_SM_1000_NS6deviceE,@object
	.size		_ZN34_INTERNAL_82839623_4_k_cu_95a8da446thrust24THRUST_300001_SM_1000_NS6deviceE,(_ZN34_INTERNAL_82839623_4_k_cu_95a8da444cuda3std3__47nulloptE - _ZN34_INTERNAL_82839623_4_k_cu_95a8da446thrust24THRUST_300001_SM_1000_NS6deviceE)
_ZN34_INTERNAL_82839623_4_k_cu_95a8da446thrust24THRUST_300001_SM_1000_NS6deviceE:
	.zero		1
	.type		_ZN34_INTERNAL_82839623_4_k_cu_95a8da444cuda3std3__47nulloptE,@object
	.size		_ZN34_INTERNAL_82839623_4_k_cu_95a8da444cuda3std3__47nulloptE,(_ZN34_INTERNAL_82839623_4_k_cu_95a8da444cuda3std6ranges3__45__cpo8distanceE - _ZN34_INTERNAL_82839623_4_k_cu_95a8da444cuda3std3__47nulloptE)
_ZN34_INTERNAL_82839623_4_k_cu_95a8da444cuda3std3__47nulloptE:
	.zero		1
	.type		_ZN34_INTERNAL_82839623_4_k_cu_95a8da444cuda3std6ranges3__45__cpo8distanceE,@object
	.size		_ZN34_INTERNAL_82839623_4_k_cu_95a8da444cuda3std6ranges3__45__cpo8distanceE,(_ZN34_INTERNAL_82839623_4_k_cu_95a8da446thrust24THRUST_300001_SM_1000_NS12placeholders2_4E - _ZN34_INTERNAL_82839623_4_k_cu_95a8da444cuda3std6ranges3__45__cpo8distanceE)
_ZN34_INTERNAL_82839623_4_k_cu_95a8da444cuda3std6ranges3__45__cpo8distanceE:
	.zero		1
	.type		_ZN34_INTERNAL_82839623_4_k_cu_95a8da446thrust24THRUST_300001_SM_1000_NS12placeholders2_4E,@object
	.size		_ZN34_INTERNAL_82839623_4_k_cu_95a8da446thrust24THRUST_300001_SM_1000_NS12placeholders2_4E,(_ZN34_INTERNAL_82839623_4_k_cu_95a8da444cuda3std3__45__cpo6rbeginE - _ZN34_INTERNAL_82839623_4_k_cu_95a8da446thrust24THRUST_300001_SM_1000_NS12placeholders2_4E)
_ZN34_INTERNAL_82839623_4_k_cu_95a8da446thrust24THRUST_300001_SM_1000_NS12placeholders2_4E:
	.zero		1
	.type		_ZN34_INTERNAL_82839623_4_k_cu_95a8da444cuda3std3__45__cpo6rbeginE,@object
	.size		_ZN34_INTERNAL_82839623_4_k_cu_95a8da444cuda3std3__45__cpo6rbeginE,(_ZN34_INTERNAL_82839623_4_k_cu_95a8da444cuda3std6ranges3__45__cpo7advanceE - _ZN34_INTERNAL_82839623_4_k_cu_95a8da444cuda3std3__45__cpo6rbeginE)
_ZN34_INTERNAL_82839623_4_k_cu_95a8da444cuda3std3__45__cpo6rbeginE:
	.zero		1
	.type		_ZN34_INTERNAL_82839623_4_k_cu_95a8da444cuda3std6ranges3__45__cpo7advanceE,@object
	.size		_ZN34_INTERNAL_82839623_4_k_cu_95a8da444cuda3std6ranges3__45__cpo7advanceE,(_ZN34_INTERNAL_82839623_4_k_cu_95a8da446thrust24THRUST_300001_SM_1000_NS12placeholders3_10E - _ZN34_INTERNAL_82839623_4_k_cu_95a8da444cuda3std6ranges3__45__cpo7advanceE)
_ZN34_INTERNAL_82839623_4_k_cu_95a8da444cuda3std6ranges3__45__cpo7advanceE:
	.zero		1
	.type		_ZN34_INTERNAL_82839623_4_k_cu_95a8da446thrust24THRUST_300001_SM_1000_NS12placeholders3_10E,@object
	.size		_ZN34_INTERNAL_82839623_4_k_cu_95a8da446thrust24THRUST_300001_SM_1000_NS12placeholders3_10E,(_ZN34_INTERNAL_82839623_4_k_cu_95a8da444cuda3std3__48in_placeE - _ZN34_INTERNAL_82839623_4_k_cu_95a8da446thrust24THRUST_300001_SM_1000_NS12placeholders3_10E)
_ZN34_INTERNAL_82839623_4_k_cu_95a8da446thrust24THRUST_300001_SM_1000_NS12placeholders3_10E:
	.zero		1
	.type		_ZN34_INTERNAL_82839623_4_k_cu_95a8da444cuda3std3__48in_placeE,@object
	.size		_ZN34_INTERNAL_82839623_4_k_cu_95a8da444cuda3std3__48in_placeE,(_ZN34_INTERNAL_82839623_4_k_cu_95a8da444cuda3std6ranges3__45__cpo4sizeE - _ZN34_INTERNAL_82839623_4_k_cu_95a8da444cuda3std3__48in_placeE)
_ZN34_INTERNAL_82839623_4_k_cu_95a8da444cuda3std3__48in_placeE:
	.zero		1
	.type		_ZN34_INTERNAL_82839623_4_k_cu_95a8da444cuda3std6ranges3__45__cpo4sizeE,@object
	.size		_ZN34_INTERNAL_82839623_4_k_cu_95a8da444cuda3std6ranges3__45__cpo4sizeE,(_ZN34_INTERNAL_82839623_4_k_cu_95a8da446thrust24THRUST_300001_SM_1000_NS12placeholders2_2E - _ZN34_INTERNAL_82839623_4_k_cu_95a8da444cuda3std6ranges3__45__cpo4sizeE)
_ZN34_INTERNAL_82839623_4_k_cu_95a8da444cuda3std6ranges3__45__cpo4sizeE:
	.zero		1
	.type		_ZN34_INTERNAL_82839623_4_k_cu_95a8da446thrust24THRUST_300001_SM_1000_NS12placeholders2_2E,@object
	.size		_ZN34_INTERNAL_82839623_4_k_cu_95a8da446thrust24THRUST_300001_SM_1000_NS12placeholders2_2E,(_ZN34_INTERNAL_82839623_4_k_cu_95a8da444cuda3std3__45__cpo6cbeginE - _ZN34_INTERNAL_82839623_4_k_cu_95a8da446thrust24THRUST_300001_SM_1000_NS12placeholders2_2E)
_ZN34_INTERNAL_82839623_4_k_cu_95a8da446thrust24THRUST_300001_SM_1000_NS12placeholders2_2E:
	.zero		1
	.type		_ZN34_INTERNAL_82839623_4_k_cu_95a8da444cuda3std3__45__cpo6cbeginE,@object
	.size		_ZN34_INTERNAL_82839623_4_k_cu_95a8da444cuda3std3__45__cpo6cbeginE,(_ZN34_INTERNAL_82839623_4_k_cu_95a8da444cuda3std6ranges3__45__cpo6cbeginE - _ZN34_INTERNAL_82839623_4_k_cu_95a8da444cuda3std3__45__cpo6cbeginE)
_ZN34_INTERNAL_82839623_4_k_cu_95a8da444cuda3std3__45__cpo6cbeginE:
	.zero		1
	.type		_ZN34_INTERNAL_82839623_4_k_cu_95a8da444cuda3std6ranges3__45__cpo6cbeginE,@object
	.size		_ZN34_INTERNAL_82839623_4_k_cu_95a8da444cuda3std6ranges3__45__cpo6cbeginE,(_ZN34_INTERNAL_82839623_4_k_cu_95a8da446thrust24THRUST_300001_SM_1000_NS12placeholders2_6E - _ZN34_INTERNAL_82839623_4_k_cu_95a8da444cuda3std6ranges3__45__cpo6cbeginE)
_ZN34_INTERNAL_82839623_4_k_cu_95a8da444cuda3std6ranges3__45__cpo6cbeginE:
	.zero		1
	.type		_ZN34_INTERNAL_82839623_4_k_cu_95a8da446thrust24THRUST_300001_SM_1000_NS12placeholders2_6E,@object
	.size		_ZN34_INTERNAL_82839623_4_k_cu_95a8da446thrust24THRUST_300001_SM_1000_NS12placeholders2_6E,(_ZN34_INTERNAL_82839623_4_k_cu_95a8da444cuda3std3__45__cpo7crbeginE - _ZN34_INTERNAL_82839623_4_k_cu_95a8da446thrust24THRUST_300001_SM_1000_NS12placeholders2_6E)
_ZN34_INTERNAL_82839623_4_k_cu_95a8da446thrust24THRUST_300001_SM_1000_NS12placeholders2_6E:
	.zero		1
	.type		_ZN34_INTERNAL_82839623_4_k_cu_95a8da444cuda3std3__45__cpo7crbeginE,@object
	.size		_ZN34_INTERNAL_82839623_4_k_cu_95a8da444cuda3std3__45__cpo7crbeginE,(_ZN34_INTERNAL_82839623_4_k_cu_95a8da444cuda3std6ranges3__45__cpo4nextE - _ZN34_INTERNAL_82839623_4_k_cu_95a8da444cuda3std3__45__cpo7crbeginE)
_ZN34_INTERNAL_82839623_4_k_cu_95a8da444cuda3std3__45__cpo7crbeginE:
	.zero		1
	.type		_ZN34_INTERNAL_82839623_4_k_cu_95a8da444cuda3std6ranges3__45__cpo4nextE,@object
	.size		_ZN34_INTERNAL_82839623_4_k_cu_95a8da444cuda3std6ranges3__45__cpo4nextE,(_ZN34_INTERNAL_82839623_4_k_cu_95a8da444cuda3std6ranges3__45__cpo4swapE - _ZN34_INTERNAL_82839623_4_k_cu_95a8da444cuda3std6ranges3__45__cpo4nextE)
_ZN34_INTERNAL_82839623_4_k_cu_95a8da444cuda3std6ranges3__45__cpo4nextE:
	.zero		1
	.type		_ZN34_INTERNAL_82839623_4_k_cu_95a8da444cuda3std6ranges3__45__cpo4swapE,@object
	.size		_ZN34_INTERNAL_82839623_4_k_cu_95a8da444cuda3std6ranges3__45__cpo4swapE,(_ZN34_INTERNAL_82839623_4_k_cu_95a8da446thrust24THRUST_300001_SM_1000_NS8cuda_cub10par_nosyncE - _ZN34_INTERNAL_82839623_4_k_cu_95a8da444cuda3std6ranges3__45__cpo4swapE)
_ZN34_INTERNAL_82839623_4_k_cu_95a8da444cuda3std6ranges3__45__cpo4swapE:
	.zero		1
	.type		_ZN34_INTERNAL_82839623_4_k_cu_95a8da446thrust24THRUST_300001_SM_1000_NS8cuda_cub10par_nosyncE,@object
	.size		_ZN34_INTERNAL_82839623_4_k_cu_95a8da446thrust24THRUST_300001_SM_1000_NS8cuda_cub10par_nosyncE,(_ZN34_INTERNAL_82839623_4_k_cu_95a8da446thrust24THRUST_300001_SM_1000_NS3seqE - _ZN34_INTERNAL_82839623_4_k_cu_95a8da446thrust24THRUST_300001_SM_1000_NS8cuda_cub10par_nosyncE)
_ZN34_INTERNAL_82839623_4_k_cu_95a8da446thrust24THRUST_300001_SM_1000_NS8cuda_cub10par_nosyncE:
	.zero		1
	.type		_ZN34_INTERNAL_82839623_4_k_cu_95a8da446thrust24THRUST_300001_SM_1000_NS3seqE,@object
	.size		_ZN34_INTERNAL_82839623_4_k_cu_95a8da446thrust24THRUST_300001_SM_1000_NS3seqE,(_ZN34_INTERNAL_82839623_4_k_cu_95a8da444cuda3std3__420unreachable_sentinelE - _ZN34_INTERNAL_82839623_4_k_cu_95a8da446thrust24THRUST_300001_SM_1000_NS3seqE)
_ZN34_INTERNAL_82839623_4_k_cu_95a8da446thrust24THRUST_300001_SM_1000_NS3seqE:
	.zero		1
	.type		_ZN34_INTERNAL_82839623_4_k_cu_95a8da444cuda3std3__420unreachable_sentinelE,@object
	.size		_ZN34_INTERNAL_82839623_4_k_cu_95a8da444cuda3std3__420unreachable_sentinelE,(_ZN34_INTERNAL_82839623_4_k_cu_95a8da444cuda3std6ranges3__45__cpo5ssizeE - _ZN34_INTERNAL_82839623_4_k_cu_95a8da444cuda3std3__420unreachable_sentinelE)
_ZN34_INTERNAL_82839623_4_k_cu_95a8da444cuda3std3__420unreachable_sentinelE:
	.zero		1
	.type		_ZN34_INTERNAL_82839623_4_k_cu_95a8da444cuda3std6ranges3__45__cpo5ssizeE,@object
	.size		_ZN34_INTERNAL_82839623_4_k_cu_95a8da444cuda3std6ranges3__45__cpo5ssizeE,(_ZN34_INTERNAL_82839623_4_k_cu_95a8da446thrust24THRUST_300001_SM_1000_NS12placeholders2_3E - _ZN34_INTERNAL_82839623_4_k_cu_95a8da444cuda3std6ranges3__45__cpo5ssizeE)
_ZN34_INTERNAL_82839623_4_k_cu_95a8da444cuda3std6ranges3__45__cpo5ssizeE:
	.zero		1
	.type		_ZN34_INTERNAL_82839623_4_k_cu_95a8da446thrust24THRUST_300001_SM_1000_NS12placeholders2_3E,@object
	.size		_ZN34_INTERNAL_82839623_4_k_cu_95a8da446thrust24THRUST_300001_SM_1000_NS12placeholders2_3E,(_ZN34_INTERNAL_82839623_4_k_cu_95a8da444cuda3std3__45__cpo4cendE - _ZN34_INTERNAL_82839623_4_k_cu_95a8da446thrust24THRUST_300001_SM_1000_NS12placeholders2_3E)
_ZN34_INTERNAL_82839623_4_k_cu_95a8da446thrust24THRUST_300001_SM_1000_NS12placeholders2_3E:
	.zero		1
	.type		_ZN34_INTERNAL_82839623_4_k_cu_95a8da444cuda3std3__45__cpo4cendE,@object
	.size		_ZN34_INTERNAL_82839623_4_k_cu_95a8da444cuda3std3__45__cpo4cendE,(_ZN34_INTERNAL_82839623_4_k_cu_95a8da444cuda3std6ranges3__45__cpo4cendE - _ZN34_INTERNAL_82839623_4_k_cu_95a8da444cuda3std3__45__cpo4cendE)
_ZN34_INTERNAL_82839623_4_k_cu_95a8da444cuda3std3__45__cpo4cendE:
	.zero		1
	.type		_ZN34_INTERNAL_82839623_4_k_cu_95a8da444cuda3std6ranges3__45__cpo4cendE,@object
	.size		_ZN34_INTERNAL_82839623_4_k_cu_95a8da444cuda3std6ranges3__45__cpo4cendE,(_ZN34_INTERNAL_82839623_4_k_cu_95a8da446thrust24THRUST_300001_SM_1000_NS12placeholders2_7E - _ZN34_INTERNAL_82839623_4_k_cu_95a8da444cuda3std6ranges3__45__cpo4cendE)
_ZN34_INTERNAL_82839623_4_k_cu_95a8da444cuda3std6ranges3__45__cpo4cendE:
	.zero		1
	.type		_ZN34_INTERNAL_82839623_4_k_cu_95a8da446thrust24THRUST_300001_SM_1000_NS12placeholders2_7E,@object
	.size		_ZN34_INTERNAL_82839623_4_k_cu_95a8da446thrust24THRUST_300001_SM_1000_NS12placeholders2_7E,(_ZN34_INTERNAL_82839623_4_k_cu_95a8da444cuda3std3__45__cpo5crendE - _ZN34_INTERNAL_82839623_4_k_cu_95a8da446thrust24THRUST_300001_SM_1000_NS12placeholders2_7E)
_ZN34_INTERNAL_82839623_4_k_cu_95a8da446thrust24THRUST_300001_SM_1000_NS12placeholders2_7E:
	.zero		1
	.type		_ZN34_INTERNAL_82839623_4_k_cu_95a8da444cuda3std3__45__cpo5crendE,@object
	.size		_ZN34_INTERNAL_82839623_4_k_cu_95a8da444cuda3std3__45__cpo5crendE,(_ZN34_INTERNAL_82839623_4_k_cu_95a8da444cuda3std6ranges3__45__cpo4prevE - _ZN34_INTERNAL_82839623_4_k_cu_95a8da444cuda3std3__45__cpo5crendE)
_ZN34_INTERNAL_82839623_4_k_cu_95a8da444cuda3std3__45__cpo5crendE:
	.zero		1
	.type		_ZN34_INTERNAL_82839623_4_k_cu_95a8da444cuda3std6ranges3__45__cpo4prevE,@object
	.size		_ZN34_INTERNAL_82839623_4_k_cu_95a8da444cuda3std6ranges3__45__cpo4prevE,(_ZN34_INTERNAL_82839623_4_k_cu_95a8da444cuda3std6ranges3__45__cpo9iter_moveE - _ZN34_INTERNAL_82839623_4_k_cu_95a8da444cuda3std6ranges3__45__cpo4prevE)
_ZN34_INTERNAL_82839623_4_k_cu_95a8da444cuda3std6ranges3__45__cpo4prevE:
	.zero		1
	.type		_ZN34_INTERNAL_82839623_4_k_cu_95a8da444cuda3std6ranges3__45__cpo9iter_moveE,@object
	.size		_ZN34_INTERNAL_82839623_4_k_cu_95a8da444cuda3std6ranges3__45__cpo9iter_moveE,(_ZN34_INTERNAL_82839623_4_k_cu_95a8da446thrust24THRUST_300001_SM_1000_NS6system6detail10sequential3seqE - _ZN34_INTERNAL_82839623_4_k_cu_95a8da444cuda3std6ranges3__45__cpo9iter_moveE)
_ZN34_INTERNAL_82839623_4_k_cu_95a8da444cuda3std6ranges3__45__cpo9iter_moveE:
	.zero		1
	.type		_ZN34_INTERNAL_82839623_4_k_cu_95a8da446thrust24THRUST_300001_SM_1000_NS6system6detail10sequential3seqE,@object
	.size		_ZN34_INTERNAL_82839623_4_k_cu_95a8da446thrust24THRUST_300001_SM_1000_NS6system6detail10sequential3seqE,(_ZN34_INTERNAL_82839623_4_k_cu_95a8da446thrust24THRUST_300001_SM_1000_NS12placeholders2_9E - _ZN34_INTERNAL_82839623_4_k_cu_95a8da446thrust24THRUST_300001_SM_1000_NS6system6detail10sequential3seqE)
_ZN34_INTERNAL_82839623_4_k_cu_95a8da446thrust24THRUST_300001_SM_1000_NS6system6detail10sequential3seqE:
	.zero		1
	.type		_ZN34_INTERNAL_82839623_4_k_cu_95a8da446thrust24THRUST_300001_SM_1000_NS12placeholders2_9E,@object
	.size		_ZN34_INTERNAL_82839623_4_k_cu_95a8da446thrust24THRUST_300001_SM_1000_NS12placeholders2_9E,(_ZN34_INTERNAL_82839623_4_k_cu_95a8da444cuda3std3__419piecewise_constructE - _ZN34_INTERNAL_82839623_4_k_cu_95a8da446thrust24THRUST_300001_SM_1000_NS12placeholders2_9E)
_ZN34_INTERNAL_82839623_4_k_cu_95a8da446thrust24THRUST_300001_SM_1000_NS12placeholders2_9E:
	.zero		1
	.type		_ZN34_INTERNAL_82839623_4_k_cu_95a8da444cuda3std3__419piecewise_constructE,@object
	.size		_ZN34_INTERNAL_82839623_4_k_cu_95a8da444cuda3std3__419piecewise_constructE,(_ZN34_INTERNAL_82839623_4_k_cu_95a8da444cuda3std6ranges3__45__cpo5cdataE - _ZN34_INTERNAL_82839623_4_k_cu_95a8da444cuda3std3__419piecewise_constructE)
_ZN34_INTERNAL_82839623_4_k_cu_95a8da444cuda3std3__419piecewise_constructE:
	.zero		1
	.type		_ZN34_INTERNAL_82839623_4_k_cu_95a8da444cuda3std6ranges3__45__cpo5cdataE,@object
	.size		_ZN34_INTERNAL_82839623_4_k_cu_95a8da444cuda3std6ranges3__45__cpo5cdataE,(_ZN34_INTERNAL_82839623_4_k_cu_95a8da446thrust24THRUST_300001_SM_1000_NS12placeholders2_1E - _ZN34_INTERNAL_82839623_4_k_cu_95a8da444cuda3std6ranges3__45__cpo5cdataE)
_ZN34_INTERNAL_82839623_4_k_cu_95a8da444cuda3std6ranges3__45__cpo5cdataE:
	.zero		1
	.type		_ZN34_INTERNAL_82839623_4_k_cu_95a8da446thrust24THRUST_300001_SM_1000_NS12placeholders2_1E,@object
	.size		_ZN34_INTERNAL_82839623_4_k_cu_95a8da446thrust24THRUST_300001_SM_1000_NS12placeholders2_1E,(_ZN34_INTERNAL_82839623_4_k_cu_95a8da444cuda3std3__45__cpo3endE - _ZN34_INTERNAL_82839623_4_k_cu_95a8da446thrust24THRUST_300001_SM_1000_NS12placeholders2_1E)
_ZN34_INTERNAL_82839623_4_k_cu_95a8da446thrust24THRUST_300001_SM_1000_NS12placeholders2_1E:
	.zero		1
	.type		_ZN34_INTERNAL_82839623_4_k_cu_95a8da444cuda3std3__45__cpo3endE,@object
	.size		_ZN34_INTERNAL_82839623_4_k_cu_95a8da444cuda3std3__45__cpo3endE,(_ZN34_INTERNAL_82839623_4_k_cu_95a8da444cuda3std6ranges3__45__cpo3endE - _ZN34_INTERNAL_82839623_4_k_cu_95a8da444cuda3std3__45__cpo3endE)
_ZN34_INTERNAL_82839623_4_k_cu_95a8da444cuda3std3__45__cpo3endE:
	.zero		1
	.type		_ZN34_INTERNAL_82839623_4_k_cu_95a8da444cuda3std6ranges3__45__cpo3endE,@object
	.size		_ZN34_INTERNAL_82839623_4_k_cu_95a8da444cuda3std6ranges3__45__cpo3endE,(_ZN34_INTERNAL_82839623_4_k_cu_95a8da446thrust24THRUST_300001_SM_1000_NS12placeholders2_5E - _ZN34_INTERNAL_82839623_4_k_cu_95a8da444cuda3std6ranges3__45__cpo3endE)
_ZN34_INTERNAL_82839623_4_k_cu_95a8da444cuda3std6ranges3__45__cpo3endE:
	.zero		1
	.type		_ZN34_INTERNAL_82839623_4_k_cu_95a8da446thrust24THRUST_300001_SM_1000_NS12placeholders2_5E,@object
	.size		_ZN34_INTERNAL_82839623_4_k_cu_95a8da446thrust24THRUST_300001_SM_1000_NS12placeholders2_5E,(_ZN34_INTERNAL_82839623_4_k_cu_95a8da444cuda3std3__45__cpo4rendE - _ZN34_INTERNAL_82839623_4_k_cu_95a8da446thrust24THRUST_300001_SM_1000_NS12placeholders2_5E)
_ZN34_INTERNAL_82839623_4_k_cu_95a8da446thrust24THRUST_300001_SM_1000_NS12placeholders2_5E:
	.zero		1
	.type		_ZN34_INTERNAL_82839623_4_k_cu_95a8da444cuda3std3__45__cpo4rendE,@object
	.size		_ZN34_INTERNAL_82839623_4_k_cu_95a8da444cuda3std3__45__cpo4rendE,(_ZN34_INTERNAL_82839623_4_k_cu_95a8da444cuda3std6ranges3__45__cpo9iter_swapE - _ZN34_INTERNAL_82839623_4_k_cu_95a8da444cuda3std3__45__cpo4rendE)
_ZN34_INTERNAL_82839623_4_k_cu_95a8da444cuda3std3__45__cpo4rendE:
	.zero		1
	.type		_ZN34_INTERNAL_82839623_4_k_cu_95a8da444cuda3std6ranges3__45__cpo9iter_swapE,@object
	.size		_ZN34_INTERNAL_82839623_4_k_cu_95a8da444cuda3std6ranges3__45__cpo9iter_swapE,(_ZN34_INTERNAL_82839623_4_k_cu_95a8da444cuda3std3__48unexpectE - _ZN34_INTERNAL_82839623_4_k_cu_95a8da444cuda3std6ranges3__45__cpo9iter_swapE)
_ZN34_INTERNAL_82839623_4_k_cu_95a8da444cuda3std6ranges3__45__cpo9iter_swapE:
	.zero		1
	.type		_ZN34_INTERNAL_82839623_4_k_cu_95a8da444cuda3std3__48unexpectE,@object
	.size		_ZN34_INTERNAL_82839623_4_k_cu_95a8da444cuda3std3__48unexpectE,(_ZN34_INTERNAL_82839623_4_k_cu_95a8da446thrust24THRUST_300001_SM_1000_NS8cuda_cub3parE - _ZN34_INTERNAL_82839623_4_k_cu_95a8da444cuda3std3__48unexpectE)
_ZN34_INTERNAL_82839623_4_k_cu_95a8da444cuda3std3__48unexpectE:
	.zero		1
	.type		_ZN34_INTERNAL_82839623_4_k_cu_95a8da446thrust24THRUST_300001_SM_1000_NS8cuda_cub3parE,@object
	.size		_ZN34_INTERNAL_82839623_4_k_cu_95a8da446thrust24THRUST_300001_SM_1000_NS8cuda_cub3parE,(.L_29 - _ZN34_INTERNAL_82839623_4_k_cu_95a8da446thrust24THRUST_300001_SM_1000_NS8cuda_cub3parE)
_ZN34_INTERNAL_82839623_4_k_cu_95a8da446thrust24THRUST_300001_SM_1000_NS8cuda_cub3parE:
	.zero		1
.L_29:


//--------------------- .nv.shared._ZN6thrust24THRUST_300001_SM_1000_NS8cuda_cub4core6detail13_kernel_agentINS1_8__reduce11ReduceAgentIPN4cuda3std3__45tupleIJNSA_IJilEEESB_EEESD_SC_lNS1_9__extrema12arg_minmax_fIil17compare_key_valueEEEEJSD_SD_iSH_EEEvDpT0_ --------------------------
	.section	.nv.shared._ZN6thrust24THRUST_300001_SM_1000_NS8cuda_cub4core6detail13_kernel_agentINS1_8__reduce11ReduceAgentIPN4cuda3std3__45tupleIJNSA_IJilEEESB_EEESD_SC_lNS1_9__extrema12arg_minmax_fIil17compare_key_valueEEEEJSD_SD_iSH_EEEvDpT0_,"aw",@nobits
	.sectionflags	@""
	.align	16
	.zero		1024


//--------------------- .nv.shared._ZN6thrust24THRUST_300001_SM_1000_NS8cuda_cub4core6detail13_kernel_agentINS1_8__reduce11ReduceAgentINS0_18transform_iteratorINS1_9__extrema12arg_minmax_fIil17compare_key_valueE15duplicate_tupleENS0_12zip_iteratorIN4cuda3std3__45tupleIJNS0_6detail15normal_iteratorINS0_10device_ptrIiEEEENS0_17counting_iteratorIlNS0_11use_defaultESO_SO_EEEEEEENSH_IJNSH_IJilEEESS_EEEST_EEPST_ST_lSB_EEJSU_SV_lN3cub18CUB_300001_SM_100013GridEvenShareIlEENSY_9GridQueueIyEESB_EEEvDpT0_ --------------------------
	.section	.nv.shared._ZN6thrust24THRUST_300001_SM_1000_NS8cuda_cub4core6detail13_kernel_agentINS1_8__reduce11ReduceAgentINS0_18transform_iteratorINS1_9__extrema12arg_minmax_fIil17compare_key_valueE15duplicate_tupleENS0_12zip_iteratorIN4cuda3std3__45tupleIJNS0_6detail15normal_iteratorINS0_10device_ptrIiEEEENS0_17counting_iteratorIlNS0_11use_defaultESO_SO_EEEEEEENSH_IJNSH_IJilEEESS_EEEST_EEPST_ST_lSB_EEJSU_SV_lN3cub18CUB_300001_SM_100013GridEvenShareIlEENSY_9GridQueueIyEESB_EEEvDpT0_,"aw",@nobits
	.sectionflags	@""
	.align	16
	.zero		1024


//--------------------- .nv.shared._ZN6thrust24THRUST_300001_SM_1000_NS8cuda_cub4core6detail13_kernel_agentINS1_8__reduce11ReduceAgentINS0_18transform_iteratorINS1_9__extrema12arg_minmax_fIil17compare_key_valueE15duplicate_tupleENS0_12zip_iteratorIN4cuda3std3__45tupleIJNS0_6detail15normal_iteratorINS0_10device_ptrIiEEEENS0_17counting_iteratorIlNS0_11use_defaultESO_SO_EEEEEEENSH_IJNSH_IJilEEESS_EEEST_EEPST_ST_lSB_EEJSU_SV_lSB_EEEvDpT0_ --------------------------
	.section	.nv.shared._ZN6thrust24THRUST_300001_SM_1000_NS8cuda_cub4core6detail13_kernel_agentINS1_8__reduce11ReduceAgentINS0_18transform_iteratorINS1_9__extrema12arg_minmax_fIil17compare_key_valueE15duplicate_tupleENS0_12zip_iteratorIN4cuda3std3__45tupleIJNS0_6detail15normal_iteratorINS0_10device_ptrIiEEEENS0_17counting_iteratorIlNS0_11use_defaultESO_SO_EEEEEEENSH_IJNSH_IJilEEESS_EEEST_EEPST_ST_lSB_EEJSU_SV_lSB_EEEvDpT0_,"aw",@nobits
	.sectionflags	@""
	.align	16
	.zero		1024


//--------------------- .nv.shared._ZN6thrust24THRUST_300001_SM_1000_NS8cuda_cub4core6detail13_kernel_agentINS1_8__reduce11ReduceAgentIPN4cuda3std3__45tupleIJNSA_IJilEEESB_EEESD_SC_iNS1_9__extrema12arg_minmax_fIil17compare_key_valueEEEEJSD_SD_iSH_EEEvDpT0_ --------------------------
	.section	.nv.shared._ZN6thrust24THRUST_300001_SM_1000_NS8cuda_cub4core6detail13_kernel_agentINS1_8__reduce11ReduceAgentIPN4cuda3std3__45tupleIJNSA_IJilEEESB_EEESD_SC_iNS1_9__extrema12arg_minmax_fIil17compare_key_valueEEEEJSD_SD_iSH_EEEvDpT0_,"aw",@nobits
	.sectionflags	@""
	.align	16
	.zero		1024


//--------------------- .nv.shared._ZN6thrust24THRUST_300001_SM_1000_NS8cuda_cub4core6detail13_kernel_agentINS1_8__reduce11ReduceAgentINS0_18transform_iteratorINS1_9__extrema12arg_minmax_fIil17compare_key_valueE15duplicate_tupleENS0_12zip_iteratorIN4cuda3std3__45tupleIJNS0_6detail15normal_iteratorINS0_10device_ptrIiEEEENS0_17counting_iteratorIlNS0_11use_defaultESO_SO_EEEEEEENSH_IJNSH_IJilEEESS_EEEST_EEPST_ST_iSB_EEJSU_SV_iN3cub18CUB_300001_SM_100013GridEvenShareIiEENSY_9GridQueueIjEESB_EEEvDpT0_ --------------------------
	.section	.nv.shared._ZN6thrust24THRUST_300001_SM_1000_NS8cuda_cub4core6detail13_kernel_agentINS1_8__reduce11ReduceAgentINS0_18transform_iteratorINS1_9__extrema12arg_minmax_fIil17compare_key_valueE15duplicate_tupleENS0_12zip_iteratorIN4cuda3std3__45tupleIJNS0_6detail15normal_iteratorINS0_10device_ptrIiEEEENS0_17counting_iteratorIlNS0_11use_defaultESO_SO_EEEEEEENSH_IJNSH_IJilEEESS_EEEST_EEPST_ST_iSB_EEJSU_SV_iN3cub18CUB_300001_SM_100013GridEvenShareIiEENSY_9GridQueueIjEESB_EEEvDpT0_,"aw",@nobits
	.sectionflags	@""
	.align	16
	.zero		1024


//--------------------- .nv.shared._ZN6thrust24THRUST_300001_SM_1000_NS8cuda_cub4core6detail13_kernel_agentINS1_8__reduce11ReduceAgentINS0_18transform_iteratorINS1_9__extrema12arg_minmax_fIil17compare_key_valueE15duplicate_tupleENS0_12zip_iteratorIN4cuda3std3__45tupleIJNS0_6detail15normal_iteratorINS0_10device_ptrIiEEEENS0_17counting_iteratorIlNS0_11use_defaultESO_SO_EEEEEEENSH_IJNSH_IJilEEESS_EEEST_EEPST_ST_iSB_EEJSU_SV_iSB_EEEvDpT0_ --------------------------
	.section	.nv.shared._ZN6thrust24THRUST_300001_SM_1000_NS8cuda_cub4core6detail13_kernel_agentINS1_8__reduce11ReduceAgentINS0_18transform_iteratorINS1_9__extrema12arg_minmax_fIil17compare_key_valueE15duplicate_tupleENS0_12zip_iteratorIN4cuda3std3__45tupleIJNS0_6detail15normal_iteratorINS0_10device_ptrIiEEEENS0_17counting_iteratorIlNS0_11use_defaultESO_SO_EEEEEEENSH_IJNSH_IJilEEESS_EEEST_EEPST_ST_iSB_EEJSU_SV_iSB_EEEvDpT0_,"aw",@nobits
	.sectionflags	@""
	.align	16
	.zero		1024


//--------------------- .nv.shared._ZN6thrust24THRUST_300001_SM_1000_NS8cuda_cub4core6detail13_kernel_agentINS1_8__reduce11ReduceAgentIPN4cuda3std3__45tupleIJNSA_IJilEEESB_EEESD_SC_lNS1_9__extrema12arg_minmax_fIilNS9_4lessIiEEEEEEJSD_SD_iSI_EEEvDpT0_ --------------------------
	.section	.nv.shared._ZN6thrust24THRUST_300001_SM_1000_NS8cuda_cub4core6detail13_kernel_agentINS1_8__reduce11ReduceAgentIPN4cuda3std3__45tupleIJNSA_IJilEEESB_EEESD_SC_lNS1_9__extrema12arg_minmax_fIilNS9_4lessIiEEEEEEJSD_SD_iSI_EEEvDpT0_,"aw",@nobits
	.sectionflags	@""
	.align	16
	.zero		1024


//--------------------- .nv.shared._ZN6thrust24THRUST_300001_SM_1000_NS8cuda_cub4core6detail13_kernel_agentINS1_8__reduce10DrainAgentIlEEJN3cub18CUB_300001_SM_10009GridQueueIyEElEEEvDpT0_ --------------------------
	.section	.nv.shared._ZN6thrust24THRUST_300001_SM_1000_NS8cuda_cub4core6detail13_kernel_agentINS1_8__reduce10DrainAgentIlEEJN3cub18CUB_300001_SM_10009GridQueueIyEElEEEvDpT0_,"aw",@nobits
	.sectionflags	@""
	.align	16
	.zero		1024


//--------------------- .nv.shared._ZN6thrust24THRUST_300001_SM_1000_NS8cuda_cub4core6detail13_kernel_agentINS1_8__reduce11ReduceAgentINS0_18transform_iteratorINS1_9__extrema12arg_minmax_fIilN4cuda3std3__44lessIiEEE15duplicate_tupleENS0_12zip_iteratorINSC_5tupleIJNS0_6detail15normal_iteratorINS0_10device_ptrIiEEEENS0_17counting_iteratorIlNS0_11use_defaultESP_SP_EEEEEEENSI_IJNSI_IJilEEEST_EEESU_EEPSU_SU_lSF_EEJSV_SW_lN3cub18CUB_300001_SM_100013GridEvenShareIlEENSZ_9GridQueueIyEESF_EEEvDpT0_ --------------------------
	.section	.nv.shared._ZN6thrust24THRUST_300001_SM_1000_NS8cuda_cub4core6detail13_kernel_agentINS1_8__reduce11ReduceAgentINS0_18transform_iteratorINS1_9__extrema12arg_minmax_fIilN4cuda3std3__44lessIiEEE15duplicate_tupleENS0_12zip_iteratorINSC_5tupleIJNS0_6detail15normal_iteratorINS0_10device_ptrIiEEEENS0_17counting_iteratorIlNS0_11use_defaultESP_SP_EEEEEEENSI_IJNSI_IJilEEEST_EEESU_EEPSU_SU_lSF_EEJSV_SW_lN3cub18CUB_300001_SM_100013GridEvenShareIlEENSZ_9GridQueueIyEESF_EEEvDpT0_,"aw",@nobits
	.sectionflags	@""
	.align	16
	.zero		1024


//--------------------- .nv.shared._ZN6thrust24THRUST_300001_SM_1000_NS8cuda_cub4core6detail13_kernel_agentINS1_8__reduce11ReduceAgentINS0_18transform_iteratorINS1_9__extrema12arg_minmax_fIilN4cuda3std3__44lessIiEEE15duplicate_tupleENS0_12zip_iteratorINSC_5tupleIJNS0_6detail15normal_iteratorINS0_10device_ptrIiEEEENS0_17counting_iteratorIlNS0_11use_defaultESP_SP_EEEEEEENSI_IJNSI_IJilEEEST_EEESU_EEPSU_SU_lSF_EEJSV_SW_lSF_EEEvDpT0_ --------------------------
	.section	.nv.shared._ZN6thrust24THRUST_300001_SM_1000_NS8cuda_cub4core6detail13_kernel_agentINS1_8__reduce11ReduceAgentINS0_18transform_iteratorINS1_9__extrema12arg_minmax_fIilN4cuda3std3__44lessIiEEE15duplicate_tupleENS0_12zip_iteratorINSC_5tupleIJNS0_6detail15normal_iteratorINS0_10device_ptrIiEEEENS0_17counting_iteratorIlNS0_11use_defaultESP_SP_EEEEEEENSI_IJNSI_IJilEEEST_EEESU_EEPSU_SU_lSF_EEJSV_SW_lSF_EEEvDpT0_,"aw",@nobits
	.sectionflags	@""
	.align	16
	.zero		1024


//--------------------- .nv.shared._ZN6thrust24THRUST_300001_SM_1000_NS8cuda_cub4core6detail13_kernel_agentINS1_8__reduce11ReduceAgentIPN4cuda3std3__45tupleIJNSA_IJilEEESB_EEESD_SC_iNS1_9__extrema12arg_minmax_fIilNS9_4lessIiEEEEEEJSD_SD_iSI_EEEvDpT0_ --------------------------
	.section	.nv.shared._ZN6thrust24THRUST_300001_SM_1000_NS8cuda_cub4core6detail13_kernel_agentINS1_8__reduce11ReduceAgentIPN4cuda3std3__45tupleIJNSA_IJilEEESB_EEESD_SC_iNS1_9__extrema12arg_minmax_fIilNS9_4lessIiEEEEEEJSD_SD_iSI_EEEvDpT0_,"aw",@nobits
	.sectionflags	@""
	.align	16
	.zero		1024


//--------------------- .nv.shared._ZN6thrust24THRUST_300001_SM_1000_NS8cuda_cub4core6detail13_kernel_agentINS1_8__reduce10DrainAgentIiEEJN3cub18CUB_300001_SM_10009GridQueueIjEEiEEEvDpT0_ --------------------------
	.section	.nv.shared._ZN6thrust24THRUST_300001_SM_1000_NS8cuda_cub4core6detail13_kernel_agentINS1_8__reduce10DrainAgentIiEEJN3cub18CUB_300001_SM_10009GridQueueIjEEiEEEvDpT0_,"aw",@nobits
	.sectionflags	@""
	.align	16
	.zero		1024


//--------------------- .nv.shared._ZN6thrust24THRUST_300001_SM_1000_NS8cuda_cub4core6detail13_kernel_agentINS1_8__reduce11ReduceAgentINS0_18transform_iteratorINS1_9__extrema12arg_minmax_fIilN4cuda3std3__44lessIiEEE15duplicate_tupleENS0_12zip_iteratorINSC_5tupleIJNS0_6detail15normal_iteratorINS0_10device_ptrIiEEEENS0_17counting_iteratorIlNS0_11use_defaultESP_SP_EEEEEEENSI_IJNSI_IJilEEEST_EEESU_EEPSU_SU_iSF_EEJSV_SW_iN3cub18CUB_300001_SM_100013GridEvenShareIiEENSZ_9GridQueueIjEESF_EEEvDpT0_ --------------------------
	.section	.nv.shared._ZN6thrust24THRUST_300001_SM_1000_NS8cuda_cub4core6detail13_kernel_agentINS1_8__reduce11ReduceAgentINS0_18transform_iteratorINS1_9__extrema12arg_minmax_fIilN4cuda3std3__44lessIiEEE15duplicate_tupleENS0_12zip_iteratorINSC_5tupleIJNS0_6detail15normal_iteratorINS0_10device_ptrIiEEEENS0_17counting_iteratorIlNS0_11use_defaultESP_SP_EEEEEEENSI_IJNSI_IJilEEEST_EEESU_EEPSU_SU_iSF_EEJSV_SW_iN3cub18CUB_300001_SM_100013GridEvenShareIiEENSZ_9GridQueueIjEESF_EEEvDpT0_,"aw",@nobits
	.sectionflags	@""
	.align	16
	.zero		1024


//--------------------- .nv.shared._ZN6thrust24THRUST_300001_SM_1000_NS8cuda_cub4core6detail13_kernel_agentINS1_8__reduce11ReduceAgentINS0_18transform_iteratorINS1_9__extrema12arg_minmax_fIilN4cuda3std3__44lessIiEEE15duplicate_tupleENS0_12zip_iteratorINSC_5tupleIJNS0_6detail15normal_iteratorINS0_10device_ptrIiEEEENS0_17counting_iteratorIlNS0_11use_defaultESP_SP_EEEEEEENSI_IJNSI_IJilEEEST_EEESU_EEPSU_SU_iSF_EEJSV_SW_iSF_EEEvDpT0_ --------------------------
	.section	.nv.shared._ZN6thrust24THRUST_300001_SM_1000_NS8cuda_cub4core6detail13_kernel_agentINS1_8__reduce11ReduceAgentINS0_18transform_iteratorINS1_9__extrema12arg_minmax_fIilN4cuda3std3__44lessIiEEE15duplicate_tupleENS0_12zip_iteratorINSC_5tupleIJNS0_6detail15normal_iteratorINS0_10device_ptrIiEEEENS0_17counting_iteratorIlNS0_11use_defaultESP_SP_EEEEEEENSI_IJNSI_IJilEEEST_EEESU_EEPSU_SU_iSF_EEJSV_SW_iSF_EEEvDpT0_,"aw",@nobits
	.sectionflags	@""
	.align	16
	.zero		1024


//--------------------- .nv.constant0._ZN3cub18CUB_300001_SM_10006detail11EmptyKernelIvEEvv --------------------------
	.section	.nv.constant0._ZN3cub18CUB_300001_SM_10006detail11EmptyKernelIvEEvv,"a",@progbits
	.sectionflags	@""
	.align	4
.nv.constant0._ZN3cub18CUB_300001_SM_10006detail11EmptyKernelIvEEvv:
	.zero		896


//--------------------- .nv.constant0._ZN6thrust24THRUST_300001_SM_1000_NS8cuda_cub4core6detail13_kernel_agentINS1_8__reduce11ReduceAgentIPN4cuda3std3__45tupleIJNSA_IJilEEESB_EEESD_SC_lNS1_9__extrema12arg_minmax_fIil17compare_key_valueEEEEJSD_SD_iSH_EEEvDpT0_ --------------------------
	.section	.nv.constant0._ZN6thrust24THRUST_300001_SM_1000_NS8cuda_cub4core6detail13_kernel_agentINS1_8__reduce11ReduceAgentIPN4cuda3std3__45tupleIJNSA_IJilEEESB_EEESD_SC_lNS1_9__extrema12arg_minmax_fIil17compare_key_valueEEEEJSD_SD_iSH_EEEvDpT0_,"a",@progbits
	.sectionflags	@""
	.align	4
.nv.constant0._ZN6thrust24THRUST_300001_SM_1000_NS8cuda_cub4core6detail13_kernel_agentINS1_8__reduce11ReduceAgentIPN4cuda3std3__45tupleIJNSA_IJilEEESB_EEESD_SC_lNS1_9__extrema12arg_minmax_fIil17compare_key_valueEEEEJSD_SD_iSH_EEEvDpT0_:
	.zero		917


//--------------------- .nv.constant0._ZN6thrust24THRUST_300001_SM_1000_NS8cuda_cub4core6detail13_kernel_agentINS1_8__reduce11ReduceAgentINS0_18transform_iteratorINS1_9__extrema12arg_minmax_fIil17compare_key_valueE15duplicate_tupleENS0_12zip_iteratorIN4cuda3std3__45tupleIJNS0_6detail15normal_iteratorINS0_10device_ptrIiEEEENS0_17counting_iteratorIlNS0_11use_defaultESO_SO_EEEEEEENSH_IJNSH_IJilEEESS_EEEST_EEPST_ST_lSB_EEJSU_SV_lN3cub18CUB_300001_SM_100013GridEvenShareIlEENSY_9GridQueueIyEESB_EEEvDpT0_ --------------------------
	.section	.nv.constant0._ZN6thrust24THRUST_300001_SM_1000_NS8cuda_cub4core6detail13_kernel_agentINS1_8__reduce11ReduceAgentINS0_18transform_iteratorINS1_9__extrema12arg_minmax_fIil17compare_key_valueE15duplicate_tupleENS0_12zip_iteratorIN4cuda3std3__45tupleIJNS0_6detail15normal_iteratorINS0_10device_ptrIiEEEENS0_17counting_iteratorIlNS0_11use_defaultESO_SO_EEEEEEENSH_IJNSH_IJilEEESS_EEEST_EEPST_ST_lSB_EEJSU_SV_lN3cub18CUB_300001_SM_100013GridEvenShareIlEENSY_9GridQueueIyEESB_EEEvDpT0_,"a",@progbits
	.sectionflags	@""
	.align	4
.nv.constant0._ZN6thrust24THRUST_300001_SM_1000_NS8cuda_cub4core6detail13_kernel_agentINS1_8__reduce11ReduceAgentINS0_18transform_iteratorINS1_9__extrema12arg_minmax_fIil17compare_key_valueE15duplicate_tupleENS0_12zip_iteratorIN4cuda3std3__45tupleIJNS0_6detail15normal_iteratorINS0_10device_ptrIiEEEENS0_17counting_iteratorIlNS0_11use_defaultESO_SO_EEEEEEENSH_IJNSH_IJilEEESS_EEEST_EEPST_ST_lSB_EEJSU_SV_lN3cub18CUB_300001_SM_100013GridEvenShareIlEENSY_9GridQueueIyEESB_EEEvDpT0_:
	.zero		1017


//--------------------- .nv.constant0._ZN6thrust24THRUST_300001_SM_1000_NS8cuda_cub4core6detail13_kernel_agentINS1_8__reduce11ReduceAgentINS0_18transform_iteratorINS1_9__extrema12arg_minmax_fIil17compare_key_valueE15duplicate_tupleENS0_12zip_iteratorIN4cuda3std3__45tupleIJNS0_6detail15normal_iteratorINS0_10device_ptrIiEEEENS0_17counting_iteratorIlNS0_11use_defaultESO_SO_EEEEEEENSH_IJNSH_IJilEEESS_EEEST_EEPST_ST_lSB_EEJSU_SV_lSB_EEEvDpT0_ --------------------------
	.section	.nv.constant0._ZN6thrust24THRUST_300001_SM_1000_NS8cuda_cub4core6detail13_kernel_agentINS1_8__reduce11ReduceAgentINS0_18transform_iteratorINS1_9__extrema12arg_minmax_fIil17compare_key_valueE15duplicate_tupleENS0_12zip_iteratorIN4cuda3std3__45tupleIJNS0_6detail15normal_iteratorINS0_10device_ptrIiEEEENS0_17counting_iteratorIlNS0_11use_defaultESO_SO_EEEEEEENSH_IJNSH_IJilEEESS_EEEST_EEPST_ST_lSB_EEJSU_SV_lSB_EEEvDpT0_,"a",@progbits
	.sectionflags	@""
	.align	4
.nv.constant0._ZN6thrust24THRUST_300001_SM_1000_NS8cuda_cub4core6detail13_kernel_agentINS1_8__reduce11ReduceAgentINS0_18transform_iteratorINS1_9__extrema12arg_minmax_fIil17compare_key_valueE15duplicate_tupleENS0_12zip_iteratorIN4cuda3std3__45tupleIJNS0_6detail15normal_iteratorINS0_10device_ptrIiEEEENS0_17counting_iteratorIlNS0_11use_defaultESO_SO_EEEEEEENSH_IJNSH_IJilEEESS_EEEST_EEPST_ST_lSB_EEJSU_SV_lSB_EEEvDpT0_:
	.zero		937


//--------------------- .nv.constant0._ZN6thrust24THRUST_300001_SM_1000_NS8cuda_cub4core6detail13_kernel_agentINS1_8__reduce11ReduceAgentIPN4cuda3std3__45tupleIJNSA_IJilEEESB_EEESD_SC_iNS1_9__extrema12arg_minmax_fIil17compare_key_valueEEEEJSD_SD_iSH_EEEvDpT0_ --------------------------
	.section	.nv.constant0._ZN6thrust24THRUST_300001_SM_1000_NS8cuda_cub4core6detail13_kernel_agentINS1_8__reduce11ReduceAgentIPN4cuda3std3__45tupleIJNSA_IJilEEESB_EEESD_SC_iNS1_9__extrema12arg_minmax_fIil17compare_key_valueEEEEJSD_SD_iSH_EEEvDpT0_,"a",@progbits
	.sectionflags	@""
	.align	4
.nv.constant0._ZN6thrust24THRUST_300001_SM_1000_NS8cuda_cub4core6detail13_kernel_agentINS1_8__reduce11ReduceAgentIPN4cuda3std3__45tupleIJNSA_IJilEEESB_EEESD_SC_iNS1_9__extrema12arg_minmax_fIil17compare_key_valueEEEEJSD_SD_iSH_EEEvDpT0_:
	.zero		917


//--------------------- .nv.constant0._ZN6thrust24THRUST_300001_SM_1000_NS8cuda_cub4core6detail13_kernel_agentINS1_8__reduce11ReduceAgentINS0_18transform_iteratorINS1_9__extrema12arg_minmax_fIil17compare_key_valueE15duplicate_tupleENS0_12zip_iteratorIN4cuda3std3__45tupleIJNS0_6detail15normal_iteratorINS0_10device_ptrIiEEEENS0_17counting_iteratorIlNS0_11use_defaultESO_SO_EEEEEEENSH_IJNSH_IJilEEESS_EEEST_EEPST_ST_iSB_EEJSU_SV_iN3cub18CUB_300001_SM_100013GridEvenShareIiEENSY_9GridQueueIjEESB_EEEvDpT0_ --------------------------
	.section	.nv.constant0._ZN6thrust24THRUST_300001_SM_1000_NS8cuda_cub4core6detail13_kernel_agentINS1_8__reduce11ReduceAgentINS0_18transform_iteratorINS1_9__extrema12arg_minmax_fIil17compare_key_valueE15duplicate_tupleENS0_12zip_iteratorIN4cuda3std3__45tupleIJNS0_6detail15normal_iteratorINS0_10device_ptrIiEEEENS0_17counting_iteratorIlNS0_11use_defaultESO_SO_EEEEEEENSH_IJNSH_IJilEEESS_EEEST_EEPST_ST_iSB_EEJSU_SV_iN3cub18CUB_300001_SM_100013GridEvenShareIiEENSY_9GridQueueIjEESB_EEEvDpT0_,"a",@progbits
	.sectionflags	@""
	.align	4
.nv.constant0._ZN6thrust24THRUST_300001_SM_1000_NS8cuda_cub4core6detail13_kernel_agentINS1_8__reduce11ReduceAgentINS0_18transform_iteratorINS1_9__extrema12arg_minmax_fIil17compare_key_valueE15duplicate_tupleENS0_12zip_iteratorIN4cuda3std3__45tupleIJNS0_6detail15normal_iteratorINS0_10device_ptrIiEEEENS0_17counting_iteratorIlNS0_11use_defaultESO_SO_EEEEEEENSH_IJNSH_IJilEEESS_EEEST_EEPST_ST_iSB_EEJSU_SV_iN3cub18CUB_300001_SM_100013GridEvenShareIiEENSY_9GridQueueIjEESB_EEEvDpT0_:
	.zero		985


//--------------------- .nv.constant0._ZN6thrust24THRUST_300001_SM_1000_NS8cuda_cub4core6detail13_kernel_agentINS1_8__reduce11ReduceAgentINS0_18transform_iteratorINS1_9__extrema12arg_minmax_fIil17compare_key_valueE15duplicate_tupleENS0_12zip_iteratorIN4cuda3std3__45tupleIJNS0_6detail15normal_iteratorINS0_10device_ptrIiEEEENS0_17counting_iteratorIlNS0_11use_defaultESO_SO_EEEEEEENSH_IJNSH_IJilEEESS_EEEST_EEPST_ST_iSB_EEJSU_SV_iSB_EEEvDpT0_ --------------------------
	.section	.nv.constant0._ZN6thrust24THRUST_300001_SM_1000_NS8cuda_cub4core6detail13_kernel_agentINS1_8__reduce11ReduceAgentINS0_18transform_iteratorINS1_9__extrema12arg_minmax_fIil17compare_key_valueE15duplicate_tupleENS0_12zip_iteratorIN4cuda3std3__45tupleIJNS0_6detail15normal_iteratorINS0_10device_ptrIiEEEENS0_17counting_iteratorIlNS0_11use_defaultESO_SO_EEEEEEENSH_IJNSH_IJilEEESS_EEEST_EEPST_ST_iSB_EEJSU_SV_iSB_EEEvDpT0_,"a",@progbits
	.sectionflags	@""
	.align	4
.nv.constant0._ZN6thrust24THRUST_300001_SM_1000_NS8cuda_cub4core6detail13_kernel_agentINS1_8__reduce11ReduceAgentINS0_18transform_iteratorINS1_9__extrema12arg_minmax_fIil17compare_key_valueE15duplicate_tupleENS0_12zip_iteratorIN4cuda3std3__45tupleIJNS0_6detail15normal_iteratorINS0_10device_ptrIiEEEENS0_17counting_iteratorIlNS0_11use_defaultESO_SO_EEEEEEENSH_IJNSH_IJilEEESS_EEEST_EEPST_ST_iSB_EEJSU_SV_iSB_EEEvDpT0_:
	.zero		933


//--------------------- .nv.constant0._ZN6thrust24THRUST_300001_SM_1000_NS8cuda_cub4core6detail13_kernel_agentINS1_8__reduce11ReduceAgentIPN4cuda3std3__45tupleIJNSA_IJilEEESB_EEESD_SC_lNS1_9__extrema12arg_minmax_fIilNS9_4lessIiEEEEEEJSD_SD_iSI_EEEvDpT0_ --------------------------
	.section	.nv.constant0._ZN6thrust24THRUST_300001_SM_1000_NS8cuda_cub4core6detail13_kernel_agentINS1_8__reduce11ReduceAgentIPN4cuda3std3__45tupleIJNSA_IJilEEESB_EEESD_SC_lNS1_9__extrema12arg_minmax_fIilNS9_4lessIiEEEEEEJSD_SD_iSI_EEEvDpT0_,"a",@progbits
	.sectionflags	@""
	.align	4
.nv.constant0._ZN6thrust24THRUST_300001_SM_1000_NS8cuda_cub4core6detail13_kernel_agentINS1_8__reduce11ReduceAgentIPN4cuda3std3__45tupleIJNSA_IJilEEESB_EEESD_SC_lNS1_9__extrema12arg_minmax_fIilNS9_4lessIiEEEEEEJSD_SD_iSI_EEEvDpT0_:
	.zero		917


//--------------------- .nv.constant0._ZN6thrust24THRUST_300001_SM_1000_NS8cuda_cub4core6detail13_kernel_agentINS1_8__reduce10DrainAgentIlEEJN3cub18CUB_300001_SM_10009GridQueueIyEElEEEvDpT0_ --------------------------
	.section	.nv.constant0._ZN6thrust24THRUST_300001_SM_1000_NS8cuda_cub4core6detail13_kernel_agentINS1_8__reduce10DrainAgentIlEEJN3cub18CUB_300001_SM_10009GridQueueIyEElEEEvDpT0_,"a",@progbits
	.sectionflags	@""
	.align	4
.nv.constant0._ZN6thrust24THRUST_300001_SM_1000_NS8cuda_cub4core6detail13_kernel_agentINS1_8__reduce10DrainAgentIlEEJN3cub18CUB_300001_SM_10009GridQueueIyEElEEEvDpT0_:
	.zero		912


//--------------------- .nv.constant0._ZN6thrust24THRUST_300001_SM_1000_NS8cuda_cub4core6detail13_kernel_agentINS1_8__reduce11ReduceAgentINS0_18transform_iteratorINS1_9__extrema12arg_minmax_fIilN4cuda3std3__44lessIiEEE15duplicate_tupleENS0_12zip_iteratorINSC_5tupleIJNS0_6detail15normal_iteratorINS0_10device_ptrIiEEEENS0_17counting_iteratorIlNS0_11use_defaultESP_SP_EEEEEEENSI_IJNSI_IJilEEEST_EEESU_EEPSU_SU_lSF_EEJSV_SW_lN3cub18CUB_300001_SM_100013GridEvenShareIlEENSZ_9GridQueueIyEESF_EEEvDpT0_ --------------------------
	.section	.nv.constant0._ZN6thrust24THRUST_300001_SM_1000_NS8cuda_cub4core6detail13_kernel_agentINS1_8__reduce11ReduceAgentINS0_18transform_iteratorINS1_9__extrema12arg_minmax_fIilN4cuda3std3__44lessIiEEE15duplicate_tupleENS0_12zip_iteratorINSC_5tupleIJNS0_6detail15normal_iteratorINS0_10device_ptrIiEEEENS0_17counting_iteratorIlNS0_11use_defaultESP_SP_EEEEEEENSI_IJNSI_IJilEEEST_EEESU_EEPSU_SU_lSF_EEJSV_SW_lN3cub18CUB_300001_SM_100013GridEvenShareIlEENSZ_9GridQueueIyEESF_EEEvDpT0_,"a",@progbits
	.sectionflags	@""
	.align	4
.nv.constant0._ZN6thrust24THRUST_300001_SM_1000_NS8cuda_cub4core6detail13_kernel_agentINS1_8__reduce11ReduceAgentINS0_18transform_iteratorINS1_9__extrema12arg_minmax_fIilN4cuda3std3__44lessIiEEE15duplicate_tupleENS0_12zip_iteratorINSC_5tupleIJNS0_6detail15normal_iteratorINS0_10device_ptrIiEEEENS0_17counting_iteratorIlNS0_11use_defaultESP_SP_EEEEEEENSI_IJNSI_IJilEEEST_EEESU_EEPSU_SU_lSF_EEJSV_SW_lN3cub18CUB_300001_SM_100013GridEvenShareIlEENSZ_9GridQueueIyEESF_EEEvDpT0_:
	.zero		1017


//--------------------- .nv.constant0._ZN6thrust24THRUST_300001_SM_1000_NS8cuda_cub4core6detail13_kernel_agentINS1_8__reduce11ReduceAgentINS0_18transform_iteratorINS1_9__extrema12arg_minmax_fIilN4cuda3std3__44lessIiEEE15duplicate_tupleENS0_12zip_iteratorINSC_5tupleIJNS0_6detail15normal_iteratorINS0_10device_ptrIiEEEENS0_17counting_iteratorIlNS0_11use_defaultESP_SP_EEEEEEENSI_IJNSI_IJilEEEST_EEESU_EEPSU_SU_lSF_EEJSV_SW_lSF_EEEvDpT0_ --------------------------
	.section	.nv.constant0._ZN6thrust24THRUST_300001_SM_1000_NS8cuda_cub4core6detail13_kernel_agentINS1_8__reduce11ReduceAgentINS0_18transform_iteratorINS1_9__extrema12arg_minmax_fIilN4cuda3std3__44lessIiEEE15duplicate_tupleENS0_12zip_iteratorINSC_5tupleIJNS0_6detail15normal_iteratorINS0_10device_ptrIiEEEENS0_17counting_iteratorIlNS0_11use_defaultESP_SP_EEEEEEENSI_IJNSI_IJilEEEST_EEESU_EEPSU_SU_lSF_EEJSV_SW_lSF_EEEvDpT0_,"a",@progbits
	.sectionflags	@""
	.align	4
.nv.constant0._ZN6thrust24THRUST_300001_SM_1000_NS8cuda_cub4core6detail13_kernel_agentINS1_8__reduce11ReduceAgentINS0_18transform_iteratorINS1_9__extrema12arg_minmax_fIilN4cuda3std3__44lessIiEEE15duplicate_tupleENS0_12zip_iteratorINSC_5tupleIJNS0_6detail15normal_iteratorINS0_10device_ptrIiEEEENS0_17counting_iteratorIlNS0_11use_defaultESP_SP_EEEEEEENSI_IJNSI_IJilEEEST_EEESU_EEPSU_SU_lSF_EEJSV_SW_lSF_EEEvDpT0_:
	.zero		937


//--------------------- .nv.constant0._ZN6thrust24THRUST_300001_SM_1000_NS8cuda_cub4core6detail13_kernel_agentINS1_8__reduce11ReduceAgentIPN4cuda3std3__45tupleIJNSA_IJilEEESB_EEESD_SC_iNS1_9__extrema12arg_minmax_fIilNS9_4lessIiEEEEEEJSD_SD_iSI_EEEvDpT0_ --------------------------
	.section	.nv.constant0._ZN6thrust24THRUST_300001_SM_1000_NS8cuda_cub4core6detail13_kernel_agentINS1_8__reduce11ReduceAgentIPN4cuda3std3__45tupleIJNSA_IJilEEESB_EEESD_SC_iNS1_9__extrema12arg_minmax_fIilNS9_4lessIiEEEEEEJSD_SD_iSI_EEEvDpT0_,"a",@progbits
	.sectionflags	@""
	.align	4
.nv.constant0._ZN6thrust24THRUST_300001_SM_1000_NS8cuda_cub4core6detail13_kernel_agentINS1_8__reduce11ReduceAgentIPN4cuda3std3__45tupleIJNSA_IJilEEESB_EEESD_SC_iNS1_9__extrema12arg_minmax_fIilNS9_4lessIiEEEEEEJSD_SD_iSI_EEEvDpT0_:
	.zero		917


//--------------------- .nv.constant0._ZN6thrust24THRUST_300001_SM_1000_NS8cuda_cub4core6detail13_kernel_agentINS1_8__reduce10DrainAgentIiEEJN3cub18CUB_300001_SM_10009GridQueueIjEEiEEEvDpT0_ --------------------------
	.section	.nv.constant0._ZN6thrust24THRUST_300001_SM_1000_NS8cuda_cub4core6detail13_kernel_agentINS1_8__reduce10DrainAgentIiEEJN3cub18CUB_300001_SM_10009GridQueueIjEEiEEEvDpT0_,"a",@progbits
	.sectionflags	@""
	.align	4
.nv.constant0._ZN6thrust24THRUST_300001_SM_1000_NS8cuda_cub4core6detail13_kernel_agentINS1_8__reduce10DrainAgentIiEEJN3cub18CUB_300001_SM_10009GridQueueIjEEiEEEvDpT0_:
	.zero		908


//--------------------- .nv.constant0._ZN6thrust24THRUST_300001_SM_1000_NS8cuda_cub4core6detail13_kernel_agentINS1_8__reduce11ReduceAgentINS0_18transform_iteratorINS1_9__extrema12arg_minmax_fIilN4cuda3std3__44lessIiEEE15duplicate_tupleENS0_12zip_iteratorINSC_5tupleIJNS0_6detail15normal_iteratorINS0_10device_ptrIiEEEENS0_17counting_iteratorIlNS0_11use_defaultESP_SP_EEEEEEENSI_IJNSI_IJilEEEST_EEESU_EEPSU_SU_iSF_EEJSV_SW_iN3cub18CUB_300001_SM_100013GridEvenShareIiEENSZ_9GridQueueIjEESF_EEEvDpT0_ --------------------------
	.section	.nv.constant0._ZN6thrust24THRUST_300001_SM_1000_NS8cuda_cub4core6detail13_kernel_agentINS1_8__reduce11ReduceAgentINS0_18transform_iteratorINS1_9__extrema12arg_minmax_fIilN4cuda3std3__44lessIiEEE15duplicate_tupleENS0_12zip_iteratorINSC_5tupleIJNS0_6detail15normal_iteratorINS0_10device_ptrIiEEEENS0_17counting_iteratorIlNS0_11use_defaultESP_SP_EEEEEEENSI_IJNSI_IJilEEEST_EEESU_EEPSU_SU_iSF_EEJSV_SW_iN3cub18CUB_300001_SM_100013GridEvenShareIiEENSZ_9GridQueueIjEESF_EEEvDpT0_,"a",@progbits
	.sectionflags	@""
	.align	4
.nv.constant0._ZN6thrust24THRUST_300001_SM_1000_NS8cuda_cub4core6detail13_kernel_agentINS1_8__reduce11ReduceAgentINS0_18transform_iteratorINS1_9__extrema12arg_minmax_fIilN4cuda3std3__44lessIiEEE15duplicate_tupleENS0_12zip_iteratorINSC_5tupleIJNS0_6detail15normal_iteratorINS0_10device_ptrIiEEEENS0_17counting_iteratorIlNS0_11use_defaultESP_SP_EEEEEEENSI_IJNSI_IJilEEEST_EEESU_EEPSU_SU_iSF_EEJSV_SW_iN3cub18CUB_300001_SM_100013GridEvenShareIiEENSZ_9GridQueueIjEESF_EEEvDpT0_:
	.zero		985


//--------------------- .nv.constant0._ZN6thrust24THRUST_300001_SM_1000_NS8cuda_cub4core6detail13_kernel_agentINS1_8__reduce11ReduceAgentINS0_18transform_iteratorINS1_9__extrema12arg_minmax_fIilN4cuda3std3__44lessIiEEE15duplicate_tupleENS0_12zip_iteratorINSC_5tupleIJNS0_6detail15normal_iteratorINS0_10device_ptrIiEEEENS0_17counting_iteratorIlNS0_11use_defaultESP_SP_EEEEEEENSI_IJNSI_IJilEEEST_EEESU_EEPSU_SU_iSF_EEJSV_SW_iSF_EEEvDpT0_ --------------------------
	.section	.nv.constant0._ZN6thrust24THRUST_300001_SM_1000_NS8cuda_cub4core6detail13_kernel_agentINS1_8__reduce11ReduceAgentINS0_18transform_iteratorINS1_9__extrema12arg_minmax_fIilN4cuda3std3__44lessIiEEE15duplicate_tupleENS0_12zip_iteratorINSC_5tupleIJNS0_6detail15normal_iteratorINS0_10device_ptrIiEEEENS0_17counting_iteratorIlNS0_11use_defaultESP_SP_EEEEEEENSI_IJNSI_IJilEEEST_EEESU_EEPSU_SU_iSF_EEJSV_SW_iSF_EEEvDpT0_,"a",@progbits
	.sectionflags	@""
	.align	4
.nv.constant0._ZN6thrust24THRUST_300001_SM_1000_NS8cuda_cub4core6detail13_kernel_agentINS1_8__reduce11ReduceAgentINS0_18transform_iteratorINS1_9__extrema12arg_minmax_fIilN4cuda3std3__44lessIiEEE15duplicate_tupleENS0_12zip_iteratorINSC_5tupleIJNS0_6detail15normal_iteratorINS0_10device_ptrIiEEEENS0_17counting_iteratorIlNS0_11use_defaultESP_SP_EEEEEEENSI_IJNSI_IJilEEEST_EEESU_EEPSU_SU_iSF_EEJSV_SW_iSF_EEEvDpT0_:
	.zero		933


//--------------------- SYMBOLS --------------------------

	.type		.nv.reservedSmem.offset0,@object
	.size		.nv.reservedSmem.offset0,0x4
	.type		.nv.reservedSmem.cap,@object
	.size		.nv.reservedSmem.cap,0x4
